	.target	sm_80

	.elftype	@"ET_EXEC"


//--------------------- .note.nv.tkinfo           --------------------------
	.section	.note.nv.tkinfo,"",@"SHT_NOTE"
	.sectionflags	@"SHF_NOTE_NV_TKINFO"
	.tkinfo
        /*0018*/ 	.word	0x00000002
        /*0030*/ 	.string	""
        /*0030*/ 	.string	"ptxas"
        /*0030*/ 	.string	"Cuda compilation tools, release 13.0, V13.0.88"
        /*0030*/ 	.string	"Build cuda_13.0.r13.0/compiler.36424714_0"
        /*0030*/ 	.string	"-v  -suppress-debug-info  -lineinfo  -arch sm_80 "



//--------------------- .note.nv.cuinfo           --------------------------
	.section	.note.nv.cuinfo,"",@"SHT_NOTE"
	.sectionflags	@"SHF_NOTE_NV_CUINFO"
        /*0018*/ 	.short	0x0002
        /*001a*/ 	.short	0x0050
        /*001c*/ 	.short	0x0082
	.zero		2


//--------------------- .nv.info                  --------------------------
	.section	.nv.info,"",@"SHT_CUDA_INFO"
	.align	4


	//----- nvinfo : EIATTR_REGCOUNT
	.align		4
        /*0000*/ 	.byte	0x04, 0x2f
        /*0002*/ 	.short	(.L_1 - .L_0)
	.align		4
.L_0:
        /*0004*/ 	.word	index@(matmul_kernel)
        /*0008*/ 	.word	0x00000020


	//----- nvinfo : EIATTR_FRAME_SIZE
	.align		4
.L_1:
        /*000c*/ 	.byte	0x04, 0x11
        /*000e*/ 	.short	(.L_3 - .L_2)
	.align		4
.L_2:
        /*0010*/ 	.word	index@(matmul_kernel)
        /*0014*/ 	.word	0x0000acf0


	//----- nvinfo : EIATTR_MIN_STACK_SIZE
	.align		4
.L_3:
        /*0018*/ 	.byte	0x04, 0x12
        /*001a*/ 	.short	(.L_5 - .L_4)
	.align		4
.L_4:
        /*001c*/ 	.word	index@(matmul_kernel)
        /*0020*/ 	.word	0x0000acf0
.L_5:


//--------------------- .nv.info.matmul_kernel    --------------------------
	.section	.nv.info.matmul_kernel,"",@"SHT_CUDA_INFO"
	.sectionflags	@""
	.align	4


	//----- nvinfo : EIATTR_CUDA_API_VERSION
	.align		4
        /*0000*/ 	.byte	0x04, 0x37
        /*0002*/ 	.short	(.L_7 - .L_6)
.L_6:
        /*0004*/ 	.word	0x00000082


	//----- nvinfo : EIATTR_SW2861232_WAR
	.align		4
.L_7:
        /*0008*/ 	.byte	0x01, 0x35
	.zero		2


	//----- nvinfo : EIATTR_PARAM_CBANK
	.align		4
        /*000c*/ 	.byte	0x04, 0x0a
        /*000e*/ 	.short	(.L_9 - .L_8)
	.align		4
.L_8:
        /*0010*/ 	.word	index@(.nv.constant0.matmul_kernel)
        /*0014*/ 	.short	0x0160
        /*0016*/ 	.short	0x0050


	//----- nvinfo : EIATTR_CBANK_PARAM_SIZE
	.align		4
.L_9:
        /*0018*/ 	.byte	0x03, 0x19
        /*001a*/ 	.short	0x0050


	//----- nvinfo : EIATTR_KPARAM_INFO
	.align		4
        /*001c*/ 	.byte	0x04, 0x17
        /*001e*/ 	.short	(.L_11 - .L_10)
.L_10:
        /*0020*/ 	.word	0x00000000
        /*0024*/ 	.short	0x000d
        /*0026*/ 	.short	0x0048
        /*0028*/ 	.byte	0x00, 0xf4, 0x21, 0x00


	//----- nvinfo : EIATTR_KPARAM_INFO
	.align		4
.L_11:
        /*002c*/ 	.byte	0x04, 0x17
        /*002e*/ 	.short	(.L_13 - .L_12)
.L_12:
        /*0030*/ 	.word	0x00000000
        /*0034*/ 	.short	0x000c
        /*0036*/ 	.short	0x0040
        /*0038*/ 	.byte	0x00, 0xf4, 0x21, 0x00


	//----- nvinfo : EIATTR_KPARAM_INFO
	.align		4
.L_13:
        /*003c*/ 	.byte	0x04, 0x17
        /*003e*/ 	.short	(.L_15 - .L_14)
.L_14:
        /*0040*/ 	.word	0x00000000
        /*0044*/ 	.short	0x000b
        /*0046*/ 	.short	0x0038
        /*0048*/ 	.byte	0x00, 0xf0, 0x11, 0x00


	//----- nvinfo : EIATTR_KPARAM_INFO
	.align		4
.L_15:
        /*004c*/ 	.byte	0x04, 0x17
        /*004e*/ 	.short	(.L_17 - .L_16)
.L_16:
        /*0050*/ 	.word	0x00000000
        /*0054*/ 	.short	0x000a
        /*0056*/ 	.short	0x0034
        /*0058*/ 	.byte	0x00, 0xf0, 0x11, 0x00


	//----- nvinfo : EIATTR_KPARAM_INFO
	.align		4
.L_17:
        /*005c*/ 	.byte	0x04, 0x17
        /*005e*/ 	.short	(.L_19 - .L_18)
.L_18:
        /*0060*/ 	.word	0x00000000
        /*0064*/ 	.short	0x0009
        /*0066*/ 	.short	0x0030
        /*0068*/ 	.byte	0x00, 0xf0, 0x11, 0x00


	//----- nvinfo : EIATTR_KPARAM_INFO
	.align		4
.L_19:
        /*006c*/ 	.byte	0x04, 0x17
        /*006e*/ 	.short	(.L_21 - .L_20)
.L_20:
        /*0070*/ 	.word	0x00000000
        /*0074*/ 	.short	0x0008
        /*0076*/ 	.short	0x002c
        /*0078*/ 	.byte	0x00, 0xf0, 0x11, 0x00


	//----- nvinfo : EIATTR_KPARAM_INFO
	.align		4
.L_21:
        /*007c*/ 	.byte	0x04, 0x17
        /*007e*/ 	.short	(.L_23 - .L_22)
.L_22:
        /*0080*/ 	.word	0x00000000
        /*0084*/ 	.short	0x0007
        /*0086*/ 	.short	0x0028
        /*0088*/ 	.byte	0x00, 0xf0, 0x11, 0x00


	//----- nvinfo : EIATTR_KPARAM_INFO
	.align		4
.L_23:
        /*008c*/ 	.byte	0x04, 0x17
        /*008e*/ 	.short	(.L_25 - .L_24)
.L_24:
        /*0090*/ 	.word	0x00000000
        /*0094*/ 	.short	0x0006
        /*0096*/ 	.short	0x0024
        /*0098*/ 	.byte	0x00, 0xf0, 0x11, 0x00


	//----- nvinfo : EIATTR_KPARAM_INFO
	.align		4
.L_25:
        /*009c*/ 	.byte	0x04, 0x17
        /*009e*/ 	.short	(.L_27 - .L_26)
.L_26:
        /*00a0*/ 	.word	0x00000000
        /*00a4*/ 	.short	0x0005
        /*00a6*/ 	.short	0x0020
        /*00a8*/ 	.byte	0x00, 0xf0, 0x11, 0x00


	//----- nvinfo : EIATTR_KPARAM_INFO
	.align		4
.L_27:
        /*00ac*/ 	.byte	0x04, 0x17
        /*00ae*/ 	.short	(.L_29 - .L_28)
.L_28:
        /*00b0*/ 	.word	0x00000000
        /*00b4*/ 	.short	0x0004
        /*00b6*/ 	.short	0x001c
        /*00b8*/ 	.byte	0x00, 0xf0, 0x11, 0x00


	//----- nvinfo : EIATTR_KPARAM_INFO
	.align		4
.L_29:
        /*00bc*/ 	.byte	0x04, 0x17
        /*00be*/ 	.short	(.L_31 - .L_30)
.L_30:
        /*00c0*/ 	.word	0x00000000
        /*00c4*/ 	.short	0x0003
        /*00c6*/ 	.short	0x0018
        /*00c8*/ 	.byte	0x00, 0xf0, 0x11, 0x00


	//----- nvinfo : EIATTR_KPARAM_INFO
	.align		4
.L_31:
        /*00cc*/ 	.byte	0x04, 0x17
        /*00ce*/ 	.short	(.L_33 - .L_32)
.L_32:
        /*00d0*/ 	.word	0x00000000
        /*00d4*/ 	.short	0x0002
        /*00d6*/ 	.short	0x0010
        /*00d8*/ 	.byte	0x00, 0xf4, 0x21, 0x00


	//----- nvinfo : EIATTR_KPARAM_INFO
	.align		4
.L_33:
        /*00dc*/ 	.byte	0x04, 0x17
        /*00de*/ 	.short	(.L_35 - .L_34)
.L_34:
        /*00e0*/ 	.word	0x00000000
        /*00e4*/ 	.short	0x0001
        /*00e6*/ 	.short	0x0008
        /*00e8*/ 	.byte	0x00, 0xf4, 0x21, 0x00


	//----- nvinfo : EIATTR_KPARAM_INFO
	.align		4
.L_35:
        /*00ec*/ 	.byte	0x04, 0x17
        /*00ee*/ 	.short	(.L_37 - .L_36)
.L_36:
        /*00f0*/ 	.word	0x00000000
        /*00f4*/ 	.short	0x0000
        /*00f6*/ 	.short	0x0000
        /*00f8*/ 	.byte	0x00, 0xf4, 0x21, 0x00


	//----- nvinfo : EIATTR_MAXREG_COUNT
	.align		4
.L_37:
        /*00fc*/ 	.byte	0x03, 0x1b
        /*00fe*/ 	.short	0x0080


	//----- nvinfo : EIATTR_NUM_BARRIERS
	.align		4
        /*0100*/ 	.byte	0x02, 0x4c
        /*0102*/ 	.byte	0x01
	.zero		1


	//----- nvinfo : EIATTR_ANNOTATIONS
	.align		4
        /*0104*/ 	.byte	0x04, 0x55
        /*0106*/ 	.short	(.L_39 - .L_38)


	//   ....[0]....
.L_38:
        /*0108*/ 	.word	0x00000001
        /*010c*/ 	.byte	0xa0, 0x05, 0x00, 0x00, 0x01, 0x00, 0x00, 0x00, 0xb0, 0x06, 0x00, 0x00, 0x01, 0x00, 0x00, 0x00
        /* <DEDUP_REMOVED lines=2597> */
        /*a36c*/ 	.byte	0xd0, 0x7c, 0x02, 0x00


	//----- nvinfo : EIATTR_MERCURY_ISA_VERSION
	.align		4
.L_39:
        /*a370*/ 	.byte	0x03, 0x5f
        /*a372*/ 	.short	0x0000


	//----- nvinfo : EIATTR_EXIT_INSTR_OFFSETS
	.align		4
        /*a374*/ 	.byte	0x04, 0x1c
        /*a376*/ 	.short	(.L_41 - .L_40)


	//   ....[0]....
.L_40:
        /*a378*/ 	.word	0x000bb1a0


	//   ....[1]....
        /*a37c*/ 	.word	0x000bb1c0


	//----- nvinfo : EIATTR_REQNTID
	.align		4
.L_41:
        /*a380*/ 	.byte	0x04, 0x10
        /*a382*/ 	.short	(.L_43 - .L_42)
.L_42:
        /*a384*/ 	.word	0x00000200
        /*a388*/ 	.word	0x00000001
        /*a38c*/ 	.word	0x00000001
.L_43:


//--------------------- .nv.callgraph             --------------------------
	.section	.nv.callgraph,"",@"SHT_CUDA_CALLGRAPH"
	.align	4
	.sectionentsize	8
	.align		4
        /*0000*/ 	.word	0x00000000
	.align		4
        /*0004*/ 	.word	0xffffffff
	.align		4
        /*0008*/ 	.word	0x00000000
	.align		4
        /*000c*/ 	.word	0xfffffffe
	.align		4
        /*0010*/ 	.word	0x00000000
	.align		4
        /*0014*/ 	.word	0xfffffffd
	.align		4
        /*0018*/ 	.word	0x00000000
	.align		4
        /*001c*/ 	.word	0xfffffffc


//--------------------- .nv.rel.action            --------------------------
	.section	.nv.rel.action,"",@"SHT_CUDA_RELOCINFO"
	.align	8
	.sectionentsize	8
        /*0000*/ 	.byte	0x73, 0x00, 0x00, 0x00, 0x00, 0x00, 0x00, 0x00, 0x00, 0x00, 0x00, 0x11, 0x25, 0x00, 0x05, 0x36


//--------------------- .nv.constant0.matmul_kernel --------------------------
	.section	.nv.constant0.matmul_kernel,"a",@progbits
	.sectionflags	@""
	.align	4
.nv.constant0.matmul_kernel:
	.zero		432


//--------------------- .text.matmul_kernel       --------------------------
	.section	.text.matmul_kernel,"ax",@progbits
	.sectioninfo	@"SHI_REGISTERS=32"
	.align	128
        .global         matmul_kernel
        .type           matmul_kernel,@function
        .size           matmul_kernel,(.L_x_3 - matmul_kernel)
        .other          matmul_kernel,@"STO_CUDA_ENTRY STV_DEFAULT"
matmul_kernel:
.text.matmul_kernel:
[----:B------:R-:W-:-:S03]  /*0000*/  IMAD.MOV.U32 R1, RZ, RZ, c[0x0][0x28] ;  /* 0x00000a00ff017624 */ /* 0x000fc600078e00ff */
[----:B------:R-:W-:Y:S01]  /*0010*/  IMAD.MOV.U32 R5, RZ, RZ, 0x1ff ;  /* 0x000001ffff057424 */ /* 0x000fe200078e00ff */
[----:B------:R-:W1:Y:S01]  /*0020*/  S2R R4, SR_CTAID.X ;  /* 0x0000000000047919 */ /* 0x000e620000002500 */
[----:B------:R-:W-:-:S03]  /*0030*/  IADD3 R1, R1, -0xacf0, RZ ;  /* 0xffff531001017810 */ /* 0x000fc60007ffe0ff */
[----:B------:R-:W-:Y:S01]  /*0040*/  IADD3 R0, R5, c[0x0][0x17c], RZ ;  /* 0x00005f0005007a10 */ /* 0x000fe20007ffe0ff */
[----:B------:R-:W2:Y:S03]  /*0050*/  S2R R13, SR_TID.X ;  /* 0x00000000000d7919 */ /* 0x000ea60000002100 */
[----:B------:R-:W-:-:S04]  /*0060*/  SHF.R.S32.HI R3, RZ, 0x1f, R0 ;  /* 0x0000001fff037819 */ /* 0x000fc80000011400 */
[----:B------:R-:W-:-:S04]  /*0070*/  LEA.HI R3, R3, R0, RZ, 0x9 ;  /* 0x0000000003037211 */ /* 0x000fc800078f48ff */
[----:B------:R-:W-:-:S05]  /*0080*/  SHF.R.S32.HI R3, RZ, 0x9, R3 ;  /* 0x00000009ff037819 */ /* 0x000fca0000011403 */
[----:B------:R-:W-:Y:S01]  /*0090*/  IMAD.SHL.U32 R7, R3, 0x8, RZ ;  /* 0x0000000803077824 */ /* 0x000fe200078e00ff */
[----:B-1----:R-:W-:-:S04]  /*00a0*/  IABS R8, R4 ;  /* 0x0000000400087213 */ /* 0x002fc80000000000 */
[-C--:B------:R-:W-:Y:S02]  /*00b0*/  IABS R9, R7.reuse ;  /* 0x0000000700097213 */ /* 0x080fe40000000000 */
[----:B------:R-:W-:Y:S02]  /*00c0*/  IABS R10, R7 ;  /* 0x00000007000a7213 */ /* 0x000fe40000000000 */
[----:B------:R-:W1:Y:S01]  /*00d0*/  I2F.RP R0, R9 ;  /* 0x0000000900007306 */ /* 0x000e620000209400 */
[----:B--2---:R-:W-:Y:S02]  /*00e0*/  SHF.R.U32.HI R25, RZ, 0x7, R13 ;  /* 0x00000007ff197819 */ /* 0x004fe4000001160d */
[----:B------:R-:W-:Y:S02]  /*00f0*/  LOP3.LUT R14, R13, 0x180, RZ, 0xc0, !PT ;  /* 0x000001800d0e7812 */ /* 0x000fe400078ec0ff */
[----:B------:R-:W-:Y:S02]  /*0100*/  SGXT.U32 R25, R25, 0x2 ;  /* 0x000000021919781a */ /* 0x000fe40000000000 */
[----:B------:R2:W3:Y:S01]  /*0110*/  R2UR UR7, R14 ;  /* 0x000000000e0773c2 */ /* 0x0004e200000e0000 */
[----:B-1----:R-:W1:Y:S02]  /*0120*/  MUFU.RCP R0, R0 ;  /* 0x0000000000007308 */ /* 0x002e640000001000 */
[----:B-1----:R-:W-:Y:S01]  /*0130*/  IADD3 R2, R0, 0xffffffe, RZ ;  /* 0x0ffffffe00027810 */ /* 0x002fe20007ffe0ff */
[----:B------:R-:W-:-:S05]  /*0140*/  IMAD.MOV R0, RZ, RZ, -R10 ;  /* 0x000000ffff007224 */ /* 0x000fca00078e0a0a */
[----:B------:R1:W4:Y:S02]  /*0150*/  F2I.FTZ.U32.TRUNC.NTZ R3, R2 ;  /* 0x0000000200037305 */ /* 0x000324000021f000 */
[----:B-1----:R-:W-:Y:S02]  /*0160*/  IMAD.MOV.U32 R2, RZ, RZ, RZ ;  /* 0x000000ffff027224 */ /* 0x002fe400078e00ff */
[----:B----4-:R-:W-:-:S04]  /*0170*/  IMAD.MOV R6, RZ, RZ, -R3 ;  /* 0x000000ffff067224 */ /* 0x010fc800078e0a03 */
[----:B------:R-:W-:Y:S02]  /*0180*/  IMAD R11, R6, R9, RZ ;  /* 0x00000009060b7224 */ /* 0x000fe400078e02ff */
[----:B------:R-:W-:Y:S02]  /*0190*/  IMAD.MOV.U32 R6, RZ, RZ, R8 ;  /* 0x000000ffff067224 */ /* 0x000fe400078e0008 */
[----:B------:R-:W-:-:S06]  /*01a0*/  IMAD.HI.U32 R3, R3, R11, R2 ;  /* 0x0000000b03037227 */ /* 0x000fcc00078e0002 */
[----:B------:R-:W-:-:S04]  /*01b0*/  IMAD.HI.U32 R3, R3, R6, RZ ;  /* 0x0000000603037227 */ /* 0x000fc800078e00ff */
[----:B------:R-:W-:-:S05]  /*01c0*/  IMAD R0, R3, R0, R6 ;  /* 0x0000000003007224 */ /* 0x000fca00078e0206 */
[----:B------:R-:W-:-:S13]  /*01d0*/  ISETP.GT.U32.AND P1, PT, R9, R0, PT ;  /* 0x000000000900720c */ /* 0x000fda0003f24070 */
[----:B------:R-:W-:Y:S01]  /*01e0*/  @!P1 IMAD.IADD R0, R0, 0x1, -R9 ;  /* 0x0000000100009824 */ /* 0x000fe200078e0a09 */
[----:B------:R-:W-:Y:S02]  /*01f0*/  @!P1 IADD3 R3, R3, 0x1, RZ ;  /* 0x0000000103039810 */ /* 0x000fe40007ffe0ff */
[----:B------:R-:W-:Y:S02]  /*0200*/  ISETP.NE.AND P1, PT, R7, RZ, PT ;  /* 0x000000ff0700720c */ /* 0x000fe40003f25270 */
[----:B------:R-:W-:Y:S02]  /*0210*/  ISETP.GE.U32.AND P0, PT, R0, R9, PT ;  /* 0x000000090000720c */ /* 0x000fe40003f06070 */
[----:B------:R-:W-:-:S04]  /*0220*/  LOP3.LUT R0, R4, R7, RZ, 0x3c, !PT ;  /* 0x0000000704007212 */ /* 0x000fc800078e3cff */
[----:B------:R-:W-:Y:S02]  /*0230*/  ISETP.GE.AND P2, PT, R0, RZ, PT ;  /* 0x000000ff0000720c */ /* 0x000fe40003f46270 */
[----:B------:R-:W-:-:S05]  /*0240*/  IADD3 R0, R5, c[0x0][0x178], RZ ;  /* 0x00005e0005007a10 */ /* 0x000fca0007ffe0ff */
[----:B------:R-:W-:-:S05]  /*0250*/  @P0 IADD3 R3, R3, 0x1, RZ ;  /* 0x0000000103030810 */ /* 0x000fca0007ffe0ff */
[----:B------:R-:W-:Y:S01]  /*0260*/  IMAD.MOV.U32 R6, RZ, RZ, R3 ;  /* 0x000000ffff067224 */ /* 0x000fe200078e0003 */
[----:B------:R-:W-:-:S03]  /*0270*/  SHF.R.S32.HI R3, RZ, 0x1f, R0 ;  /* 0x0000001fff037819 */ /* 0x000fc60000011400 */
[----:B------:R-:W-:Y:S01]  /*0280*/  @!P2 IMAD.MOV R6, RZ, RZ, -R6 ;  /* 0x000000ffff06a224 */ /* 0x000fe200078e0a06 */
[----:B------:R-:W-:Y:S02]  /*0290*/  @!P1 LOP3.LUT R6, RZ, R7, RZ, 0x33, !PT ;  /* 0x00000007ff069212 */ /* 0x000fe400078e33ff */
[----:B------:R-:W-:-:S03]  /*02a0*/  LEA.HI R3, R3, R0, RZ, 0x9 ;  /* 0x0000000003037211 */ /* 0x000fc600078f48ff */
[----:B------:R-:W-:Y:S02]  /*02b0*/  IMAD.SHL.U32 R0, R6, 0x8, RZ ;  /* 0x0000000806007824 */ /* 0x000fe400078e00ff */
[----:B------:R-:W-:-:S03]  /*02c0*/  IMAD.MOV R6, RZ, RZ, -R6 ;  /* 0x000000ffff067224 */ /* 0x000fc600078e0a06 */
[----:B------:R-:W-:Y:S01]  /*02d0*/  LEA.HI.SX32 R2, R3, -R0, 0x17 ;  /* 0x8000000003027211 */ /* 0x000fe200078fbaff */
[----:B------:R-:W-:Y:S02]  /*02e0*/  IMAD R7, R7, R6, R4 ;  /* 0x0000000607077224 */ /* 0x000fe400078e0204 */
[----:B------:R-:W-:Y:S01]  /*02f0*/  IMAD.MOV.U32 R4, RZ, RZ, RZ ;  /* 0x000000ffff047224 */ /* 0x000fe200078e00ff */
[----:B------:R-:W-:Y:S02]  /*0300*/  IMNMX R2, R2, 0x8, PT ;  /* 0x0000000802027817 */ /* 0x000fe40003800200 */
[----:B------:R-:W-:Y:S02]  /*0310*/  IABS R6, R7 ;  /* 0x0000000700067213 */ /* 0x000fe40000000000 */
[----:B------:R-:W-:-:S04]  /*0320*/  IABS R3, R2 ;  /* 0x0000000200037213 */ /* 0x000fc80000000000 */
[----:B------:R-:W1:Y:S08]  /*0330*/  I2F.RP R8, R3 ;  /* 0x0000000300087306 */ /* 0x000e700000209400 */
[----:B-1----:R-:W1:Y:S02]  /*0340*/  MUFU.RCP R8, R8 ;  /* 0x0000000800087308 */ /* 0x002e640000001000 */
[----:B-1----:R-:W-:-:S02]  /*0350*/  IADD3 R5, R8, 0xffffffe, RZ ;  /* 0x0ffffffe08057810 */ /* 0x002fc40007ffe0ff */
[----:B------:R-:W-:-:S04]  /*0360*/  IABS R8, c[0x0][0x17c] ;  /* 0x00005f0000087a13 */ /* 0x000fc80000000000 */
[----:B------:R-:W1:Y:S02]  /*0370*/  F2I.FTZ.U32.TRUNC.NTZ R5, R5 ;  /* 0x0000000500057305 */ /* 0x000e64000021f000 */
[----:B-1----:R-:W-:-:S04]  /*0380*/  IMAD.MOV R10, RZ, RZ, -R5 ;  /* 0x000000ffff0a7224 */ /* 0x002fc800078e0a05 */
[----:B------:R-:W-:Y:S01]  /*0390*/  IMAD R9, R10, R3, RZ ;  /* 0x000000030a097224 */ /* 0x000fe200078e02ff */
[----:B------:R-:W-:-:S03]  /*03a0*/  IABS R10, R2 ;  /* 0x00000002000a7213 */ /* 0x000fc60000000000 */
[----:B------:R-:W-:-:S04]  /*03b0*/  IMAD.HI.U32 R4, R5, R9, R4 ;  /* 0x0000000905047227 */ /* 0x000fc800078e0004 */
[----:B------:R-:W-:Y:S02]  /*03c0*/  IMAD.MOV.U32 R5, RZ, RZ, R6 ;  /* 0x000000ffff057224 */ /* 0x000fe400078e0006 */
[----:B------:R-:W-:Y:S02]  /*03d0*/  IMAD.MOV R6, RZ, RZ, -R10 ;  /* 0x000000ffff067224 */ /* 0x000fe400078e0a0a */
[----:B------:R-:W-:Y:S01]  /*03e0*/  IMAD.HI.U32 R4, R4, R5, RZ ;  /* 0x0000000504047227 */ /* 0x000fe200078e00ff */
[----:B------:R-:W1:Y:S03]  /*03f0*/  I2F.RP R10, R8 ;  /* 0x00000008000a7306 */ /* 0x000e660000209400 */
[----:B------:R-:W-:Y:S01]  /*0400*/  IMAD R6, R4, R6, R5 ;  /* 0x0000000604067224 */ /* 0x000fe200078e0205 */
[----:B------:R-:W-:-:S04]  /*0410*/  IABS R5, c[0x0][0x178] ;  /* 0x00005e0000057a13 */ /* 0x000fc80000000000 */
[----:B------:R-:W-:Y:S01]  /*0420*/  ISETP.GT.U32.AND P1, PT, R3, R6, PT ;  /* 0x000000060300720c */ /* 0x000fe20003f24070 */
[----:B------:R-:W4:Y:S08]  /*0430*/  I2F.RP R9, R5 ;  /* 0x0000000500097306 */ /* 0x000f300000209400 */
[----:B-1----:R-:W1:Y:S04]  /*0440*/  MUFU.RCP R10, R10 ;  /* 0x0000000a000a7308 */ /* 0x002e680000001000 */
[----:B------:R-:W-:Y:S01]  /*0450*/  @!P1 IMAD.IADD R6, R6, 0x1, -R3 ;  /* 0x0000000106069824 */ /* 0x000fe200078e0a03 */
[----:B------:R-:W-:-:S02]  /*0460*/  @!P1 IADD3 R4, R4, 0x1, RZ ;  /* 0x0000000104049810 */ /* 0x000fc40007ffe0ff */
[----:B------:R-:W-:Y:S01]  /*0470*/  ISETP.NE.AND P1, PT, R2, RZ, PT ;  /* 0x000000ff0200720c */ /* 0x000fe20003f25270 */
[----:B----4-:R-:W4:Y:S01]  /*0480*/  MUFU.RCP R9, R9 ;  /* 0x0000000900097308 */ /* 0x010f220000001000 */
[----:B------:R-:W-:Y:S02]  /*0490*/  ISETP.GE.U32.AND P0, PT, R6, R3, PT ;  /* 0x000000030600720c */ /* 0x000fe40003f06070 */
[----:B------:R-:W-:-:S04]  /*04a0*/  LOP3.LUT R3, R7, R2, RZ, 0x3c, !PT ;  /* 0x0000000207037212 */ /* 0x000fc800078e3cff */
[----:B------:R-:W-:Y:S02]  /*04b0*/  ISETP.GE.AND P2, PT, R3, RZ, PT ;  /* 0x000000ff0300720c */ /* 0x000fe40003f46270 */
[----:B-1----:R-:W-:Y:S02]  /*04c0*/  IADD3 R28, R10, 0xffffffe, RZ ;  /* 0x0ffffffe0a1c7810 */ /* 0x002fe40007ffe0ff */
[----:B------:R-:W-:Y:S02]  /*04d0*/  LOP3.LUT R10, R13, 0x1ff, RZ, 0xc0, !PT ;  /* 0x000001ff0d0a7812 */ /* 0x000fe400078ec0ff */
[----:B------:R1:W2:Y:S01]  /*04e0*/  F2I.FTZ.U32.TRUNC.NTZ R29, R28 ;  /* 0x0000001c001d7305 */ /* 0x0002a2000021f000 */
[----:B------:R-:W-:Y:S02]  /*04f0*/  @P0 IADD3 R4, R4, 0x1, RZ ;  /* 0x0000000104040810 */ /* 0x000fe40007ffe0ff */
[----:B----4-:R-:W-:-:S04]  /*0500*/  IADD3 R3, R9, 0xffffffe, RZ ;  /* 0x0ffffffe09037810 */ /* 0x010fc80007ffe0ff */
[----:B------:R-:W-:Y:S01]  /*0510*/  @!P2 IMAD.MOV R4, RZ, RZ, -R4 ;  /* 0x000000ffff04a224 */ /* 0x000fe200078e0a04 */
[----:B------:R-:W-:Y:S01]  /*0520*/  @!P1 LOP3.LUT R4, RZ, R2, RZ, 0x33, !PT ;  /* 0x00000002ff049212 */ /* 0x000fe200078e33ff */
[----:B------:R-:W4:Y:S01]  /*0530*/  F2I.FTZ.U32.TRUNC.NTZ R3, R3 ;  /* 0x0000000300037305 */ /* 0x000f22000021f000 */
[----:B-1----:R-:W-:Y:S02]  /*0540*/  IMAD.MOV.U32 R28, RZ, RZ, RZ ;  /* 0x000000ffff1c7224 */ /* 0x002fe400078e00ff */
[----:B------:R-:W-:Y:S01]  /*0550*/  SHF.L.U32 R12, R4, 0x9, RZ ;  /* 0x00000009040c7819 */ /* 0x000fe200000006ff */
[----:B------:R-:W-:Y:S02]  /*0560*/  IMAD.MOV R6, RZ, RZ, -R4 ;  /* 0x000000ffff067224 */ /* 0x000fe400078e0a04 */
[----:B--2---:R-:W-:Y:S01]  /*0570*/  IMAD.MOV R9, RZ, RZ, -R29 ;  /* 0x000000ffff097224 */ /* 0x004fe200078e0a1d */
[----:B------:R-:W-:Y:S01]  /*0580*/  LOP3.LUT R25, R12, R25, RZ, 0xfc, !PT ;  /* 0x000000190c197212 */ /* 0x000fe200078efcff */
[----:B------:R-:W-:Y:S01]  /*0590*/  IMAD R7, R2, R6, R7 ;  /* 0x0000000602077224 */ /* 0x000fe200078e0207 */
[----:B------:R1:W-:Y:S01]  /*05a0*/  STL [R1+0xea0], R12 ;  /* 0x000ea00c01007387 */ /* 0x0003e20000100800 */
[----:B------:R-:W-:Y:S01]  /*05b0*/  IMAD R9, R9, R8, RZ ;  /* 0x0000000809097224 */ /* 0x000fe200078e02ff */
[C---:B------:R-:W-:Y:S01]  /*05c0*/  LOP3.LUT R4, R25.reuse, 0x1fc, RZ, 0xfc, !PT ;  /* 0x000001fc19047812 */ /* 0x040fe200078efcff */
[----:B------:R-:W-:Y:S01]  /*05d0*/  IMAD.IADD R7, R0, 0x1, R7 ;  /* 0x0000000100077824 */ /* 0x000fe200078e0207 */
[----:B------:R-:W-:Y:S01]  /*05e0*/  LOP3.LUT R13, R25, 0xc, RZ, 0xfc, !PT ;  /* 0x0000000c190d7812 */ /* 0x000fe200078efcff */
[----:B------:R-:W-:Y:S01]  /*05f0*/  IMAD.HI.U32 R28, R29, R9, R28 ;  /* 0x000000091d1c7227 */ /* 0x000fe200078e001c */
[----:B------:R-:W-:-:S02]  /*0600*/  IABS R11, R4 ;  /* 0x00000004000b7213 */ /* 0x000fc40000000000 */
[----:B------:R-:W-:Y:S01]  /*0610*/  IABS R9, R25 ;  /* 0x0000001900097213 */ /* 0x000fe20000000000 */
[----:B----4-:R-:W-:Y:S01]  /*0620*/  IMAD.MOV R6, RZ, RZ, -R3 ;  /* 0x000000ffff067224 */ /* 0x010fe200078e0a03 */
[----:B-1----:R-:W-:Y:S01]  /*0630*/  LOP3.LUT R12, R25, 0x4, RZ, 0xfc, !PT ;  /* 0x00000004190c7812 */ /* 0x002fe200078efcff */
[----:B------:R-:W-:Y:S01]  /*0640*/  IMAD R10, R7, 0x200, R10 ;  /* 0x00000200070a7824 */ /* 0x000fe200078e020a */
[----:B------:R-:W-:Y:S01]  /*0650*/  ISETP.GE.AND P4, PT, R4, RZ, PT ;  /* 0x000000ff0400720c */ /* 0x000fe20003f86270 */
[----:B------:R-:W-:Y:S01]  /*0660*/  IMAD R7, R6, R5, RZ ;  /* 0x0000000506077224 */ /* 0x000fe200078e02ff */
[----:B------:R-:W-:Y:S01]  /*0670*/  LOP3.LUT R14, R25, 0x10, RZ, 0xfc, !PT ;  /* 0x00000010190e7812 */ /* 0x000fe200078efcff */
[----:B------:R-:W-:Y:S01]  /*0680*/  IMAD.MOV.U32 R2, RZ, RZ, RZ ;  /* 0x000000ffff027224 */ /* 0x000fe200078e00ff */
[----:B------:R-:W-:Y:S01]  /*0690*/  IABS R6, R10 ;  /* 0x0000000a00067213 */ /* 0x000fe20000000000 */
[----:B------:R-:W-:Y:S01]  /*06a0*/  IMAD.HI.U32 R0, R28, R11, RZ ;  /* 0x0000000b1c007227 */ /* 0x000fe200078e00ff */
[----:B------:R1:W-:Y:S01]  /*06b0*/  STL [R1+0x16c8], R10 ;  /* 0x0016c80a01007387 */ /* 0x0003e20000100800 */
[----:B------:R-:W-:-:S02]  /*06c0*/  ISETP.GE.AND P1, PT, R12, RZ, PT ;  /* 0x000000ff0c00720c */ /* 0x000fc40003f26270 */
[----:B------:R-:W-:Y:S01]  /*06d0*/  IMAD.HI.U32 R2, R3, R7, R2 ;  /* 0x0000000703027227 */ /* 0x000fe200078e0002 */
[----:B------:R-:W-:Y:S02]  /*06e0*/  IABS R27, R14 ;  /* 0x0000000e001b7213 */ /* 0x000fe40000000000 */
[C---:B------:R-:W-:Y:S01]  /*06f0*/  LOP3.LUT R16, R25.reuse, 0x24, RZ, 0xfc, !PT ;  /* 0x0000002419107812 */ /* 0x040fe200078efcff */
[----:B------:R-:W-:Y:S01]  /*0700*/  IMAD.MOV.U32 R7, RZ, RZ, R6 ;  /* 0x000000ffff077224 */ /* 0x000fe200078e0006 */
[----:B------:R-:W-:Y:S01]  /*0710*/  IABS R6, R12 ;  /* 0x0000000c00067213 */ /* 0x000fe20000000000 */
[----:B------:R-:W-:Y:S01]  /*0720*/  IMAD.MOV R0, RZ, RZ, -R0 ;  /* 0x000000ffff007224 */ /* 0x000fe200078e0a00 */
[C---:B------:R-:W-:Y:S01]  /*0730*/  LOP3.LUT R12, R25.reuse, 0x18, RZ, 0xfc, !PT ;  /* 0x00000018190c7812 */ /* 0x040fe200078efcff */
[----:B------:R-:W-:Y:S01]  /*0740*/  IMAD.HI.U32 R2, R2, R7, RZ ;  /* 0x0000000702027227 */ /* 0x000fe200078e00ff */
[----:B------:R-:W-:Y:S02]  /*0750*/  IABS R29, R16 ;  /* 0x00000010001d7213 */ /* 0x000fe40000000000 */
[----:B------:R-:W-:Y:S01]  /*0760*/  IABS R21, R12 ;  /* 0x0000000c00157213 */ /* 0x000fe20000000000 */
[----:B------:R-:W-:Y:S01]  /*0770*/  IMAD R3, R8, R0, R11 ;  /* 0x0000000008037224 */ /* 0x000fe200078e020b */
[C---:B------:R-:W-:Y:S01]  /*0780*/  LOP3.LUT R18, R25.reuse, 0x2c, RZ, 0xfc, !PT ;  /* 0x0000002c19127812 */ /* 0x040fe200078efcff */
[----:B------:R-:W-:Y:S01]  /*0790*/  IMAD.MOV.U32 R11, RZ, RZ, R6 ;  /* 0x000000ffff0b7224 */ /* 0x000fe200078e0006 */
[----:B------:R-:W-:Y:S01]  /*07a0*/  LOP3.LUT R20, R25, 0x30, RZ, 0xfc, !PT ;  /* 0x0000003019147812 */ /* 0x000fe200078efcff */
[----:B------:R-:W-:Y:S01]  /*07b0*/  IMAD.HI.U32 R0, R28, R9, RZ ;  /* 0x000000091c007227 */ /* 0x000fe200078e00ff */
[----:B------:R-:W-:-:S03]  /*07c0*/  ISETP.GT.U32.AND P0, PT, R8, R3, PT ;  /* 0x000000030800720c */ /* 0x000fc60003f04070 */
[----:B------:R-:W-:Y:S02]  /*07d0*/  IMAD.MOV R2, RZ, RZ, -R2 ;  /* 0x000000ffff027224 */ /* 0x000fe400078e0a02 */
[----:B-1----:R-:W-:Y:S02]  /*07e0*/  IMAD.MOV R10, RZ, RZ, -R0 ;  /* 0x000000ffff0a7224 */ /* 0x002fe400078e0a00 */
[----:B------:R-:W-:-:S04]  /*07f0*/  IMAD.HI.U32 R6, R28, R11, RZ ;  /* 0x0000000b1c067227 */ /* 0x000fc800078e00ff */
[----:B------:R-:W-:Y:S02]  /*0800*/  IMAD R0, R5, R2, R7 ;  /* 0x0000000205007224 */ /* 0x000fe400078e0207 */
[C---:B------:R-:W-:Y:S01]  /*0810*/  IMAD R2, R8.reuse, R10, R9 ;  /* 0x0000000a08027224 */ /* 0x040fe200078e0209 */
[----:B------:R-:W-:Y:S01]  /*0820*/  LOP3.LUT R10, R25, 0x8, RZ, 0xfc, !PT ;  /* 0x00000008190a7812 */ /* 0x000fe200078efcff */
[----:B------:R-:W-:Y:S01]  /*0830*/  IMAD.MOV R6, RZ, RZ, -R6 ;  /* 0x000000ffff067224 */ /* 0x000fe200078e0a06 */
[----:B------:R-:W-:Y:S01]  /*0840*/  ISETP.GT.U32.AND P2, PT, R5, R0, PT ;  /* 0x000000000500720c */ /* 0x000fe20003f44070 */
[----:B------:R-:W-:Y:S01]  /*0850*/  @!P0 IMAD.IADD R3, R3, 0x1, -R8 ;  /* 0x0000000103038824 */ /* 0x000fe200078e0a08 */
[C---:B------:R-:W-:Y:S01]  /*0860*/  ISETP.GT.U32.AND P5, PT, R8.reuse, R2, PT ;  /* 0x000000020800720c */ /* 0x040fe20003fa4070 */
[----:B------:R-:W-:Y:S01]  /*0870*/  IMAD R9, R8, R6, R11 ;  /* 0x0000000608097224 */ /* 0x000fe200078e020b */
[----:B------:R-:W-:Y:S02]  /*0880*/  IABS R7, R10 ;  /* 0x0000000a00077213 */ /* 0x000fe40000000000 */
[----:B------:R-:W-:-:S02]  /*0890*/  IABS R11, R13 ;  /* 0x0000000d000b7213 */ /* 0x000fc40000000000 */
[----:B------:R-:W-:Y:S01]  /*08a0*/  ISETP.GT.U32.AND P6, PT, R8, R9, PT ;  /* 0x000000090800720c */ /* 0x000fe20003fc4070 */
[----:B------:R-:W-:Y:S01]  /*08b0*/  IMAD.HI.U32 R4, R28, R7, RZ ;  /* 0x000000071c047227 */ /* 0x000fe200078e00ff */
[----:B------:R-:W-:-:S03]  /*08c0*/  ISETP.GT.U32.AND P0, PT, R8, R3, PT ;  /* 0x000000030800720c */ /* 0x000fc60003f04070 */
[----:B------:R-:W-:-:S04]  /*08d0*/  IMAD.HI.U32 R6, R28, R11, RZ ;  /* 0x0000000b1c067227 */ /* 0x000fc800078e00ff */
[----:B------:R-:W-:Y:S02]  /*08e0*/  @!P5 IMAD.IADD R2, R2, 0x1, -R8 ;  /* 0x000000010202d824 */ /* 0x000fe400078e0a08 */
[----:B------:R-:W-:Y:S02]  /*08f0*/  IMAD.MOV R4, RZ, RZ, -R4 ;  /* 0x000000ffff047224 */ /* 0x000fe400078e0a04 */
[----:B------:R-:W-:Y:S01]  /*0900*/  @!P6 IMAD.IADD R9, R9, 0x1, -R8 ;  /* 0x000000010909e824 */ /* 0x000fe200078e0a08 */
[----:B------:R-:W-:Y:S01]  /*0910*/  ISETP.GT.U32.AND P5, PT, R8, R2, PT ;  /* 0x000000020800720c */ /* 0x000fe20003fa4070 */
[----:B------:R-:W-:Y:S01]  /*0920*/  @!P2 IMAD.IADD R0, R0, 0x1, -R5 ;  /* 0x000000010000a824 */ /* 0x000fe200078e0a05 */
[----:B------:R-:W-:Y:S01]  /*0930*/  ISETP.GE.AND P2, PT, R10, RZ, PT ;  /* 0x000000ff0a00720c */ /* 0x000fe20003f46270 */
[----:B------:R-:W-:Y:S01]  /*0940*/  IMAD.MOV R10, RZ, RZ, -R6 ;  /* 0x000000ffff0a7224 */ /* 0x000fe200078e0a06 */
[C---:B------:R-:W-:Y:S01]  /*0950*/  ISETP.GT.U32.AND P6, PT, R8.reuse, R9, PT ;  /* 0x000000090800720c */ /* 0x040fe20003fc4070 */
[C---:B------:R-:W-:Y:S01]  /*0960*/  IMAD R6, R8.reuse, R4, R7 ;  /* 0x0000000408067224 */ /* 0x040fe200078e0207 */
[----:B------:R-:W-:Y:S01]  /*0970*/  ISETP.GT.U32.AND P3, PT, R5, R0, PT ;  /* 0x000000000500720c */ /* 0x000fe20003f64070 */
[----:B------:R-:W-:Y:S01]  /*0980*/  IMAD R7, R8, R10, R11 ;  /* 0x0000000a08077224 */ /* 0x000fe200078e020b */
[C---:B------:R-:W-:Y:S01]  /*0990*/  LOP3.LUT R11, R25.reuse, 0x14, RZ, 0xfc, !PT ;  /* 0x00000014190b7812 */ /* 0x040fe200078efcff */
[----:B------:R-:W-:Y:S01]  /*09a0*/  IMAD.HI.U32 R4, R28, R27, RZ ;  /* 0x0000001b1c047227 */ /* 0x000fe200078e00ff */
[----:B------:R-:W-:-:S02]  /*09b0*/  LOP3.LUT R10, R25, 0x1c, RZ, 0xfc, !PT ;  /* 0x0000001c190a7812 */ /* 0x000fc400078efcff */
[----:B------:R-:W-:Y:S01]  /*09c0*/  IABS R23, R11 ;  /* 0x0000000b00177213 */ /* 0x000fe20000000000 */
[--C-:B------:R-:W-:Y:S01]  /*09d0*/  @!P5 IMAD.IADD R2, R2, 0x1, -R8.reuse ;  /* 0x000000010202d824 */ /* 0x100fe200078e0a08 */
[C---:B------:R-:W-:Y:S01]  /*09e0*/  ISETP.GT.U32.AND P5, PT, R8.reuse, R6, PT ;  /* 0x000000060800720c */ /* 0x040fe20003fa4070 */
[--C-:B------:R-:W-:Y:S01]  /*09f0*/  @!P0 IMAD.IADD R3, R3, 0x1, -R8.reuse ;  /* 0x0000000103038824 */ /* 0x100fe200078e0a08 */
[----:B------:R-:W-:Y:S01]  /*0a00*/  ISETP.GE.AND P0, PT, R13, RZ, PT ;  /* 0x000000ff0d00720c */ /* 0x000fe20003f06270 */
[----:B------:R-:W-:Y:S01]  /*0a10*/  @!P6 IMAD.IADD R9, R9, 0x1, -R8 ;  /* 0x000000010909e824 */ /* 0x000fe200078e0a08 */
[----:B------:R-:W-:Y:S01]  /*0a20*/  ISETP.GT.U32.AND P6, PT, R8, R7, PT ;  /* 0x000000070800720c */ /* 0x000fe20003fc4070 */
[----:B------:R-:W-:Y:S01]  /*0a30*/  IMAD.MOV R4, RZ, RZ, -R4 ;  /* 0x000000ffff047224 */ /* 0x000fe200078e0a04 */
[----:B------:R-:W-:Y:S01]  /*0a40*/  @!P3 IADD3 R0, R0, -R5, RZ ;  /* 0x800000050000b210 */ /* 0x000fe20007ffe0ff */
[----:B------:R-:W-:Y:S01]  /*0a50*/  IMAD.HI.U32 R5, R28, R23, RZ ;  /* 0x000000171c057227 */ /* 0x000fe200078e00ff */
[----:B------:R-:W-:-:S02]  /*0a60*/  IABS R15, R10 ;  /* 0x0000000a000f7213 */ /* 0x000fc40000000000 */
[----:B------:R-:W-:Y:S01]  /*0a70*/  ISETP.GE.AND P3, PT, R25, RZ, PT ;  /* 0x000000ff1900720c */ /* 0x000fe20003f66270 */
[----:B------:R-:W-:Y:S01]  /*0a80*/  IMAD.MOV R5, RZ, RZ, -R5 ;  /* 0x000000ffff057224 */ /* 0x000fe200078e0a05 */
[----:B------:R1:W-:Y:S01]  /*0a90*/  STL [R1+0x1900], R0 ;  /* 0x0019000001007387 */ /* 0x0003e20000100800 */
[----:B------:R-:W-:Y:S02]  /*0aa0*/  @!P5 IMAD.IADD R6, R6, 0x1, -R8 ;  /* 0x000000010606d824 */ /* 0x000fe400078e0a08 */
[----:B------:R-:W-:-:S04]  /*0ab0*/  IMAD.HI.U32 R13, R28, R21, RZ ;  /* 0x000000151c0d7227 */ /* 0x000fc800078e00ff */
[----:B------:R-:W-:Y:S01]  /*0ac0*/  @!P6 IMAD.IADD R7, R7, 0x1, -R8 ;  /* 0x000000010707e824 */ /* 0x000fe200078e0a08 */
[C---:B------:R-:W-:Y:S01]  /*0ad0*/  ISETP.GT.U32.AND P6, PT, R8.reuse, R6, PT ;  /* 0x000000060800720c */ /* 0x040fe20003fc4070 */
[C---:B------:R-:W-:Y:S01]  /*0ae0*/  IMAD R27, R8.reuse, R4, R27 ;  /* 0x00000004081b7224 */ /* 0x040fe200078e021b */
[----:B------:R-:W-:Y:S01]  /*0af0*/  LOP3.LUT R4, R25, 0x20, RZ, 0xfc, !PT ;  /* 0x0000002019047812 */ /* 0x000fe200078efcff */
[C---:B------:R-:W-:Y:S02]  /*0b00*/  IMAD R23, R8.reuse, R5, R23 ;  /* 0x0000000508177224 */ /* 0x040fe400078e0217 */
[----:B------:R-:W-:Y:S01]  /*0b10*/  IMAD.MOV R13, RZ, RZ, -R13 ;  /* 0x000000ffff0d7224 */ /* 0x000fe200078e0a0d */
[C---:B------:R-:W-:Y:S01]  /*0b20*/  ISETP.GT.U32.AND P5, PT, R8.reuse, R27, PT ;  /* 0x0000001b0800720c */ /* 0x040fe20003fa4070 */
[----:B------:R-:W-:Y:S01]  /*0b30*/  @!P4 IMAD.MOV R3, RZ, RZ, -R3 ;  /* 0x000000ffff03c224 */ /* 0x000fe200078e0a03 */
[C---:B------:R-:W-:Y:S01]  /*0b40*/  ISETP.GT.U32.AND P4, PT, R8.reuse, R7, PT ;  /* 0x000000070800720c */ /* 0x040fe20003f84070 */
[----:B------:R-:W-:Y:S01]  /*0b50*/  IMAD R21, R8, R13, R21 ;  /* 0x0000000d08157224 */ /* 0x000fe200078e0215 */
[----:B------:R-:W-:Y:S01]  /*0b60*/  IABS R17, R4 ;  /* 0x0000000400117213 */ /* 0x000fe20000000000 */
[----:B------:R-:W-:-:S04]  /*0b70*/  IMAD.HI.U32 R13, R28, R15, RZ ;  /* 0x0000000f1c0d7227 */ /* 0x000fc800078e00ff */
[--C-:B------:R-:W-:Y:S01]  /*0b80*/  @!P6 IMAD.IADD R6, R6, 0x1, -R8.reuse ;  /* 0x000000010606e824 */ /* 0x100fe200078e0a08 */
[C---:B------:R-:W-:Y:S01]  /*0b90*/  ISETP.GT.U32.AND P6, PT, R8.reuse, R23, PT ;  /* 0x000000170800720c */ /* 0x040fe20003fc4070 */
[----:B------:R-:W-:Y:S02]  /*0ba0*/  IMAD.MOV R13, RZ, RZ, -R13 ;  /* 0x000000ffff0d7224 */ /* 0x000fe400078e0a0d */
[--C-:B------:R-:W-:Y:S02]  /*0bb0*/  @!P5 IMAD.IADD R27, R27, 0x1, -R8.reuse ;  /* 0x000000011b1bd824 */ /* 0x100fe400078e0a08 */
[C---:B------:R-:W-:Y:S01]  /*0bc0*/  IMAD R15, R8.reuse, R13, R15 ;  /* 0x0000000d080f7224 */ /* 0x040fe200078e020f */
[----:B------:R-:W-:Y:S01]  /*0bd0*/  LOP3.LUT R13, R25, 0x28, RZ, 0xfc, !PT ;  /* 0x00000028190d7812 */ /* 0x000fe200078efcff */
[--C-:B------:R-:W-:Y:S01]  /*0be0*/  @!P4 IMAD.IADD R7, R7, 0x1, -R8.reuse ;  /* 0x000000010707c824 */ /* 0x100fe200078e0a08 */
[----:B------:R-:W-:Y:S01]  /*0bf0*/  ISETP.GT.U32.AND P5, PT, R8, R27, PT ;  /* 0x0000001b0800720c */ /* 0x000fe20003fa4070 */
[----:B------:R-:W-:Y:S01]  /*0c00*/  IMAD.MOV.U32 R5, RZ, RZ, R9 ;  /* 0x000000ffff057224 */ /* 0x000fe200078e0009 */
[----:B------:R-:W-:Y:S01]  /*0c10*/  ISETP.GE.AND P4, PT, R12, RZ, PT ;  /* 0x000000ff0c00720c */ /* 0x000fe20003f86270 */
[----:B------:R-:W-:Y:S01]  /*0c20*/  @!P0 IMAD.MOV R7, RZ, RZ, -R7 ;  /* 0x000000ffff078224 */ /* 0x000fe200078e0a07 */
[----:B------:R-:W-:Y:S01]  /*0c30*/  IABS R19, R13 ;  /* 0x0000000d00137213 */ /* 0x000fe20000000000 */
[----:B------:R-:W-:Y:S01]  /*0c40*/  @!P6 IMAD.IADD R23, R23, 0x1, -R8 ;  /* 0x000000011717e824 */ /* 0x000fe200078e0a08 */
[C---:B------:R-:W-:Y:S01]  /*0c50*/  ISETP.GT.U32.AND P6, PT, R8.reuse, R15, PT ;  /* 0x0000000f0800720c */ /* 0x040fe20003fc4070 */
[----:B------:R-:W-:Y:S01]  /*0c60*/  @!P2 IMAD.MOV R6, RZ, RZ, -R6 ;  /* 0x000000ffff06a224 */ /* 0x000fe200078e0a06 */
[----:B------:R-:W-:Y:S01]  /*0c70*/  ISETP.GT.U32.AND P2, PT, R8, R21, PT ;  /* 0x000000150800720c */ /* 0x000fe20003f44070 */
[----:B------:R-:W-:Y:S01]  /*0c80*/  IMAD.HI.U32 R9, R28, R17, RZ ;  /* 0x000000111c097227 */ /* 0x000fe200078e00ff */
[----:B------:R-:W-:-:S03]  /*0c90*/  ISETP.GT.U32.AND P0, PT, R8, R23, PT ;  /* 0x000000170800720c */ /* 0x000fc60003f04070 */
[----:B------:R-:W-:Y:S01]  /*0ca0*/  @!P5 IMAD.IADD R27, R27, 0x1, -R8 ;  /* 0x000000011b1bd824 */ /* 0x000fe200078e0a08 */
[----:B------:R-:W-:Y:S01]  /*0cb0*/  ISETP.GE.AND P5, PT, R10, RZ, PT ;  /* 0x000000ff0a00720c */ /* 0x000fe20003fa6270 */
[----:B------:R-:W-:Y:S02]  /*0cc0*/  IMAD.MOV R9, RZ, RZ, -R9 ;  /* 0x000000ffff097224 */ /* 0x000fe400078e0a09 */
[----:B------:R-:W-:-:S04]  /*0cd0*/  IMAD.HI.U32 R10, R28, R29, RZ ;  /* 0x0000001d1c0a7227 */ /* 0x000fc800078e00ff */
[----:B------:R-:W-:Y:S01]  /*0ce0*/  @!P6 IMAD.IADD R15, R15, 0x1, -R8 ;  /* 0x000000010f0fe824 */ /* 0x000fe200078e0a08 */
[----:B------:R-:W-:Y:S01]  /*0cf0*/  @!P2 IADD3 R21, R21, -R8, RZ ;  /* 0x800000081515a210 */ /* 0x000fe20007ffe0ff */
[C---:B------:R-:W-:Y:S01]  /*0d00*/  IMAD R9, R8.reuse, R9, R17 ;  /* 0x0000000908097224 */ /* 0x040fe200078e0211 */
[----:B------:R-:W-:Y:S01]  /*0d10*/  IABS R17, R18 ;  /* 0x0000001200117213 */ /* 0x000fe20000000000 */
[----:B------:R-:W-:Y:S01]  /*0d20*/  IMAD.MOV R10, RZ, RZ, -R10 ;  /* 0x000000ffff0a7224 */ /* 0x000fe200078e0a0a */
[C---:B------:R-:W-:Y:S01]  /*0d30*/  ISETP.GT.U32.AND P6, PT, R8.reuse, R15, PT ;  /* 0x0000000f0800720c */ /* 0x040fe20003fc4070 */
[----:B------:R-:W-:Y:S01]  /*0d40*/  @!P0 IMAD.IADD R23, R23, 0x1, -R8 ;  /* 0x0000000117178824 */ /* 0x000fe200078e0a08 */
[C---:B------:R-:W-:Y:S01]  /*0d50*/  ISETP.GT.U32.AND P0, PT, R8.reuse, R9, PT ;  /* 0x000000090800720c */ /* 0x040fe20003f04070 */
[C---:B------:R-:W-:Y:S01]  /*0d60*/  IMAD R12, R8.reuse, R10, R29 ;  /* 0x0000000a080c7224 */ /* 0x040fe200078e021d */
[----:B------:R-:W-:Y:S01]  /*0d70*/  ISETP.GT.U32.AND P2, PT, R8, R21, PT ;  /* 0x000000150800720c */ /* 0x000fe20003f44070 */
[----:B------:R-:W-:Y:S01]  /*0d80*/  @!P3 IMAD.MOV R2, RZ, RZ, -R2 ;  /* 0x000000ffff02b224 */ /* 0x000fe200078e0a02 */
[----:B------:R-:W-:Y:S01]  /*0d90*/  ISETP.GE.AND P3, PT, R14, RZ, PT ;  /* 0x000000ff0e00720c */ /* 0x000fe20003f66270 */
[----:B------:R-:W-:Y:S01]  /*0da0*/  @!P1 IMAD.MOV R5, RZ, RZ, -R5 ;  /* 0x000000ffff059224 */ /* 0x000fe200078e0a05 */
[----:B------:R-:W-:Y:S01]  /*0db0*/  ISETP.GE.AND P1, PT, R11, RZ, PT ;  /* 0x000000ff0b00720c */ /* 0x000fe20003f26270 */
[----:B------:R-:W-:Y:S01]  /*0dc0*/  IMAD.HI.U32 R10, R28, R19, RZ ;  /* 0x000000131c0a7227 */ /* 0x000fe200078e00ff */
[----:B------:R-:W-:-:S02]  /*0dd0*/  IABS R11, R20 ;  /* 0x00000014000b7213 */ /* 0x000fc40000000000 */
[----:B------:R-:W-:Y:S01]  /*0de0*/  LOP3.LUT R29, R25, 0x1e4, RZ, 0xfc, !PT ;  /* 0x000001e4191d7812 */ /* 0x000fe200078efcff */
[--C-:B------:R-:W-:Y:S01]  /*0df0*/  @!P6 IMAD.IADD R15, R15, 0x1, -R8.reuse ;  /* 0x000000010f0fe824 */ /* 0x100fe200078e0a08 */
[----:B------:R-:W-:Y:S01]  /*0e00*/  ISETP.GT.U32.AND P6, PT, R8, R12, PT ;  /* 0x0000000c0800720c */ /* 0x000fe20003fc4070 */
[--C-:B------:R-:W-:Y:S01]  /*0e10*/  @!P0 IMAD.IADD R9, R9, 0x1, -R8.reuse ;  /* 0x0000000109098824 */ /* 0x100fe200078e0a08 */
[----:B------:R-:W-:Y:S01]  /*0e20*/  ISETP.GE.AND P0, PT, R16, RZ, PT ;  /* 0x000000ff1000720c */ /* 0x000fe20003f06270 */
[----:B------:R-:W-:Y:S01]  /*0e30*/  @!P2 IMAD.IADD R21, R21, 0x1, -R8 ;  /* 0x000000011515a824 */ /* 0x000fe200078e0a08 */
[----:B------:R-:W-:Y:S01]  /*0e40*/  ISETP.GE.AND P2, PT, R4, RZ, PT ;  /* 0x000000ff0400720c */ /* 0x000fe20003f46270 */
[----:B------:R-:W-:-:S04]  /*0e50*/  IMAD.HI.U32 R4, R28, R17, RZ ;  /* 0x000000111c047227 */ /* 0x000fc800078e00ff */
[----:B------:R-:W-:Y:S02]  /*0e60*/  IMAD.MOV R10, RZ, RZ, -R10 ;  /* 0x000000ffff0a7224 */ /* 0x000fe400078e0a0a */
[----:B------:R-:W-:-:S04]  /*0e70*/  IMAD.HI.U32 R14, R28, R11, RZ ;  /* 0x0000000b1c0e7227 */ /* 0x000fc800078e00ff */
[----:B------:R-:W-:Y:S01]  /*0e80*/  @!P6 IMAD.IADD R12, R12, 0x1, -R8 ;  /* 0x000000010c0ce824 */ /* 0x000fe200078e0a08 */
[C---:B------:R-:W-:Y:S01]  /*0e90*/  ISETP.GT.U32.AND P6, PT, R8.reuse, R9, PT ;  /* 0x000000090800720c */ /* 0x040fe20003fc4070 */
[----:B------:R-:W-:Y:S02]  /*0ea0*/  IMAD.MOV.U32 R24, RZ, RZ, R27 ;  /* 0x000000ffff187224 */ /* 0x000fe400078e001b */
[----:B------:R-:W-:Y:S02]  /*0eb0*/  IMAD.MOV R4, RZ, RZ, -R4 ;  /* 0x000000ffff047224 */ /* 0x000fe400078e0a04 */
[----:B------:R-:W-:Y:S01]  /*0ec0*/  IMAD R19, R8, R10, R19 ;  /* 0x0000000a08137224 */ /* 0x000fe200078e0213 */
[----:B------:R-:W-:Y:S01]  /*0ed0*/  LOP3.LUT R10, R25, 0x34, RZ, 0xfc, !PT ;  /* 0x00000034190a7812 */ /* 0x000fe200078efcff */
[----:B------:R-:W-:Y:S02]  /*0ee0*/  IMAD.MOV.U32 R22, RZ, RZ, R23 ;  /* 0x000000ffff167224 */ /* 0x000fe400078e0017 */
[----:B-1----:R-:W-:Y:S01]  /*0ef0*/  IMAD.MOV.U32 R0, RZ, RZ, R15 ;  /* 0x000000ffff007224 */ /* 0x002fe200078e000f */
[----:B------:R-:W-:Y:S01]  /*0f00*/  IABS R16, R10 ;  /* 0x0000000a00107213 */ /* 0x000fe20000000000 */
[----:B------:R-:W-:-:S02]  /*0f10*/  IMAD.MOV R14, RZ, RZ, -R14 ;  /* 0x000000ffff0e7224 */ /* 0x000fc400078e0a0e */
[----:B------:R-:W-:Y:S01]  /*0f20*/  @!P3 IMAD.MOV R24, RZ, RZ, -R24 ;  /* 0x000000ffff18b224 */ /* 0x000fe200078e0a18 */
[C---:B------:R-:W-:Y:S01]  /*0f30*/  ISETP.GT.U32.AND P3, PT, R8.reuse, R19, PT ;  /* 0x000000130800720c */ /* 0x040fe20003f64070 */
[C---:B------:R-:W-:Y:S02]  /*0f40*/  IMAD R17, R8.reuse, R4, R17 ;  /* 0x0000000408117224 */ /* 0x040fe400078e0211 */
[----:B------:R-:W-:Y:S01]  /*0f50*/  @!P1 IMAD.MOV R22, RZ, RZ, -R22 ;  /* 0x000000ffff169224 */ /* 0x000fe200078e0a16 */
[C---:B------:R-:W-:Y:S01]  /*0f60*/  ISETP.GT.U32.AND P1, PT, R8.reuse, R12, PT ;  /* 0x0000000c0800720c */ /* 0x040fe20003f24070 */
[----:B------:R-:W-:Y:S01]  /*0f70*/  @!P4 IMAD.MOV R21, RZ, RZ, -R21 ;  /* 0x000000ffff15c224 */ /* 0x000fe200078e0a15 */
[----:B------:R-:W-:Y:S01]  /*0f80*/  STL [R1+0x9c], R24 ;  /* 0x00009c1801007387 */ /* 0x000fe20000100800 */
[----:B------:R-:W-:Y:S01]  /*0f90*/  @!P5 IMAD.MOV R0, RZ, RZ, -R0 ;  /* 0x000000ffff00d224 */ /* 0x000fe200078e0a00 */
[C---:B------:R-:W-:Y:S01]  /*0fa0*/  ISETP.GT.U32.AND P4, PT, R8.reuse, R17, PT ;  /* 0x000000110800720c */ /* 0x040fe20003f84070 */
[----:B------:R-:W-:Y:S01]  /*0fb0*/  IMAD R14, R8, R14, R11 ;  /* 0x0000000e080e7224 */ /* 0x000fe200078e020b */
[----:B------:R-:W-:Y:S01]  /*0fc0*/  STL [R1+0xa4], R22 ;  /* 0x0000a41601007387 */ /* 0x000fe20000100800 */
[----:B------:R-:W-:Y:S01]  /*0fd0*/  @!P6 IMAD.IADD R9, R9, 0x1, -R8 ;  /* 0x000000010909e824 */ /* 0x000fe200078e0a08 */
[----:B------:R-:W-:Y:S01]  /*0fe0*/  LOP3.LUT R11, R25, 0x38, RZ, 0xfc, !PT ;  /* 0x00000038190b7812 */ /* 0x000fe200078efcff */
[----:B------:R-:W-:Y:S01]  /*0ff0*/  IMAD.HI.U32 R15, R28, R16, RZ ;  /* 0x000000101c0f7227 */ /* 0x000fe200078e00ff */
[----:B------:R-:W-:Y:S01]  /*1000*/  STL [R1+0x194], R21 ;  /* 0x0001941501007387 */ /* 0x000fe20000100800 */
[----:B------:R-:W-:-:S02]  /*1010*/  ISETP.GT.U32.AND P6, PT, R8, R14, PT ;  /* 0x0000000e0800720c */ /* 0x000fc40003fc4070 */
[----:B------:R-:W-:Y:S01]  /*1020*/  IMAD.MOV R15, RZ, RZ, -R15 ;  /* 0x000000ffff0f7224 */ /* 0x000fe200078e0a0f */
[----:B------:R1:W-:Y:S01]  /*1030*/  STL [R1+0x198], R0 ;  /* 0x0001980001007387 */ /* 0x0003e20000100800 */
[--C-:B------:R-:W-:Y:S01]  /*1040*/  @!P1 IMAD.IADD R12, R12, 0x1, -R8.reuse ;  /* 0x000000010c0c9824 */ /* 0x100fe200078e0a08 */
[----:B------:R-:W-:Y:S01]  /*1050*/  IABS R4, R11 ;  /* 0x0000000b00047213 */ /* 0x000fe20000000000 */
[----:B------:R-:W-:Y:S01]  /*1060*/  @!P3 IMAD.IADD R19, R19, 0x1, -R8 ;  /* 0x000000011313b824 */ /* 0x000fe200078e0a08 */
[----:B------:R-:W-:Y:S01]  /*1070*/  ISETP.GE.AND P5, PT, R13, RZ, PT ;  /* 0x000000ff0d00720c */ /* 0x000fe20003fa6270 */
[C---:B------:R-:W-:Y:S01]  /*1080*/  IMAD R15, R8.reuse, R15, R16 ;  /* 0x0000000f080f7224 */ /* 0x040fe200078e0210 */
[----:B------:R-:W-:Y:S01]  /*1090*/  MOV R13, R4 ;  /* 0x00000004000d7202 */ /* 0x000fe20000000f00 */
[--C-:B------:R-:W-:Y:S01]  /*10a0*/  @!P4 IMAD.IADD R17, R17, 0x1, -R8.reuse ;  /* 0x000000011111c824 */ /* 0x100fe200078e0a08 */
[----:B------:R-:W-:Y:S01]  /*10b0*/  ISETP.GT.U32.AND P4, PT, R8, R19, PT ;  /* 0x000000130800720c */ /* 0x000fe20003f84070 */
[----:B-1----:R-:W-:Y:S01]  /*10c0*/  IMAD.MOV.U32 R0, RZ, RZ, R9 ;  /* 0x000000ffff007224 */ /* 0x002fe200078e0009 */
[----:B------:R-:W-:Y:S01]  /*10d0*/  LOP3.LUT R9, R25, 0x3c, RZ, 0xfc, !PT ;  /* 0x0000003c19097812 */ /* 0x000fe200078efcff */
[----:B------:R-:W-:Y:S01]  /*10e0*/  @!P6 IMAD.IADD R14, R14, 0x1, -R8 ;  /* 0x000000010e0ee824 */ /* 0x000fe200078e0a08 */
[----:B------:R-:W-:Y:S01]  /*10f0*/  ISETP.GT.U32.AND P6, PT, R8, R17, PT ;  /* 0x000000110800720c */ /* 0x000fe20003fc4070 */
[----:B------:R-:W-:Y:S01]  /*1100*/  @!P2 IMAD.MOV R0, RZ, RZ, -R0 ;  /* 0x000000ffff00a224 */ /* 0x000fe200078e0a00 */
[----:B------:R-:W-:Y:S01]  /*1110*/  ISETP.GE.AND P3, PT, R20, RZ, PT ;  /* 0x000000ff1400720c */ /* 0x000fe20003f66270 */
[----:B------:R-:W-:Y:S01]  /*1120*/  IMAD.HI.U32 R4, R28, R13, RZ ;  /* 0x0000000d1c047227 */ /* 0x000fe200078e00ff */
[----:B------:R-:W-:-:S02]  /*1130*/  ISETP.GT.U32.AND P2, PT, R8, R14, PT ;  /* 0x0000000e0800720c */ /* 0x000fc40003f44070 */
[----:B------:R1:W-:Y:S01]  /*1140*/  STL [R1+0x1a4], R0 ;  /* 0x0001a40001007387 */ /* 0x0003e20000100800 */
[----:B------:R-:W-:Y:S01]  /*1150*/  IMAD.MOV R4, RZ, RZ, -R4 ;  /* 0x000000ffff047224 */ /* 0x000fe200078e0a04 */
[----:B------:R-:W-:Y:S01]  /*1160*/  ISETP.GE.AND P1, PT, R18, RZ, PT ;  /* 0x000000ff1200720c */ /* 0x000fe20003f26270 */
[--C-:B------:R-:W-:Y:S01]  /*1170*/  @!P4 IMAD.IADD R19, R19, 0x1, -R8.reuse ;  /* 0x000000011313c824 */ /* 0x100fe200078e0a08 */
[----:B------:R-:W-:Y:S02]  /*1180*/  ISETP.GE.AND P4, PT, R10, RZ, PT ;  /* 0x000000ff0a00720c */ /* 0x000fe40003f86270 */
[----:B------:R-:W-:Y:S01]  /*1190*/  LOP3.LUT R21, R25, 0x54, RZ, 0xfc, !PT ;  /* 0x0000005419157812 */ /* 0x000fe200078efcff */
[----:B------:R-:W-:Y:S02]  /*11a0*/  @!P6 IMAD.IADD R17, R17, 0x1, -R8 ;  /* 0x000000011111e824 */ /* 0x000fe400078e0a08 */
[----:B-1----:R-:W-:Y:S02]  /*11b0*/  IMAD.MOV.U32 R0, RZ, RZ, R12 ;  /* 0x000000ffff007224 */ /* 0x002fe400078e000c */
[C---:B------:R-:W-:Y:S01]  /*11c0*/  IMAD R12, R8.reuse, R4, R13 ;  /* 0x00000004080c7224 */ /* 0x040fe200078e020d */
[----:B------:R-:W-:Y:S01]  /*11d0*/  LOP3.LUT R13, R25, 0x40, RZ, 0xfc, !PT ;  /* 0x00000040190d7812 */ /* 0x000fe200078efcff */
[----:B------:R-:W-:Y:S01]  /*11e0*/  @!P0 IMAD.MOV R0, RZ, RZ, -R0 ;  /* 0x000000ffff008224 */ /* 0x000fe200078e0a00 */
[----:B------:R-:W-:Y:S01]  /*11f0*/  ISETP.GT.U32.AND P0, PT, R8, R15, PT ;  /* 0x0000000f0800720c */ /* 0x000fe20003f04070 */
[----:B------:R-:W-:Y:S01]  /*1200*/  @!P2 IMAD.IADD R14, R14, 0x1, -R8 ;  /* 0x000000010e0ea824 */ /* 0x000fe200078e0a08 */
[----:B------:R-:W-:Y:S01]  /*1210*/  IABS R4, R9 ;  /* 0x0000000900047213 */ /* 0x000fe20000000000 */
[----:B------:R-:W-:Y:S01]  /*1220*/  @!P1 IMAD.MOV R17, RZ, RZ, -R17 ;  /* 0x000000ffff119224 */ /* 0x000fe200078e0a11 */
[----:B------:R1:W-:Y:S01]  /*1230*/  STL [R1+0x1a8], R0 ;  /* 0x0001a80001007387 */ /* 0x0003e20000100800 */
[----:B------:R-:W-:-:S02]  /*1240*/  IABS R16, R13 ;  /* 0x0000000d00107213 */ /* 0x000fc40000000000 */
[----:B------:R-:W-:Y:S01]  /*1250*/  ISETP.GE.AND P2, PT, R11, RZ, PT ;  /* 0x000000ff0b00720c */ /* 0x000fe20003f46270 */
[----:B------:R-:W-:Y:S01]  /*1260*/  IMAD.MOV.U32 R10, RZ, RZ, R4 ;  /* 0x000000ffff0a7224 */ /* 0x000fe200078e0004 */
[----:B------:R-:W-:Y:S01]  /*1270*/  LOP3.LUT R11, R25, 0x44, RZ, 0xfc, !PT ;  /* 0x00000044190b7812 */ /* 0x000fe200078efcff */
[----:B------:R-:W-:Y:S01]  /*1280*/  IMAD.MOV.U32 R4, RZ, RZ, R16 ;  /* 0x000000ffff047224 */ /* 0x000fe200078e0010 */
[----:B------:R-:W-:Y:S01]  /*1290*/  ISETP.GT.U32.AND P6, PT, R8, R12, PT ;  /* 0x0000000c0800720c */ /* 0x000fe20003fc4070 */
[----:B------:R-:W-:-:S04]  /*12a0*/  IMAD.HI.U32 R18, R28, R10, RZ ;  /* 0x0000000a1c127227 */ /* 0x000fc800078e00ff */
[----:B------:R-:W-:Y:S01]  /*12b0*/  @!P0 IMAD.IADD R15, R15, 0x1, -R8 ;  /* 0x000000010f0f8824 */ /* 0x000fe200078e0a08 */
[----:B------:R-:W-:Y:S01]  /*12c0*/  ISETP.GE.AND P0, PT, R9, RZ, PT ;  /* 0x000000ff0900720c */ /* 0x000fe20003f06270 */
[----:B-1----:R-:W-:Y:S01]  /*12d0*/  IMAD.MOV.U32 R0, RZ, RZ, R19 ;  /* 0x000000ffff007224 */ /* 0x002fe200078e0013 */
[----:B------:R-:W-:Y:S01]  /*12e0*/  IABS R9, R11 ;  /* 0x0000000b00097213 */ /* 0x000fe20000000000 */
[----:B------:R-:W-:Y:S01]  /*12f0*/  IMAD.HI.U32 R16, R28, R4, RZ ;  /* 0x000000041c107227 */ /* 0x000fe200078e00ff */
[----:B------:R-:W-:-:S03]  /*1300*/  LOP3.LUT R19, R25, 0x70, RZ, 0xfc, !PT ;  /* 0x0000007019137812 */ /* 0x000fc600078efcff */
[----:B------:R-:W-:Y:S01]  /*1310*/  @!P5 IMAD.MOV R0, RZ, RZ, -R0 ;  /* 0x000000ffff00d224 */ /* 0x000fe200078e0a00 */
[----:B------:R-:W-:Y:S01]  /*1320*/  ISETP.GT.U32.AND P5, PT, R8, R15, PT ;  /* 0x0000000f0800720c */ /* 0x000fe20003fa4070 */
[----:B------:R-:W-:Y:S01]  /*1330*/  IMAD.MOV R18, RZ, RZ, -R18 ;  /* 0x000000ffff127224 */ /* 0x000fe200078e0a12 */
[----:B------:R-:W-:Y:S01]  /*1340*/  @!P6 IADD3 R12, R12, -R8, RZ ;  /* 0x800000080c0ce210 */ /* 0x000fe20007ffe0ff */
[----:B------:R-:W-:Y:S01]  /*1350*/  IMAD.MOV R16, RZ, RZ, -R16 ;  /* 0x000000ffff107224 */ /* 0x000fe200078e0a10 */
[----:B------:R1:W-:Y:S01]  /*1360*/  STL [R1+0x1ac], R0 ;  /* 0x0001ac0001007387 */ /* 0x0003e20000100800 */
[C---:B------:R-:W-:Y:S01]  /*1370*/  IMAD R10, R8.reuse, R18, R10 ;  /* 0x00000012080a7224 */ /* 0x040fe200078e020a */
[C---:B------:R-:W-:Y:S01]  /*1380*/  ISETP.GT.U32.AND P6, PT, R8.reuse, R12, PT ;  /* 0x0000000c0800720c */ /* 0x040fe20003fc4070 */
[----:B------:R-:W-:Y:S01]  /*1390*/  IMAD R4, R8, R16, R4 ;  /* 0x0000001008047224 */ /* 0x000fe200078e0204 */
[----:B------:R-:W-:Y:S01]  /*13a0*/  STL [R1+0x1b0], R17 ;  /* 0x0001b01101007387 */ /* 0x000fe20000100800 */
[----:B------:R-:W-:-:S02]  /*13b0*/  LOP3.LUT R18, R25, 0x6c, RZ, 0xfc, !PT ;  /* 0x0000006c19127812 */ /* 0x000fc400078efcff */
[C---:B------:R-:W-:Y:S02]  /*13c0*/  ISETP.GT.U32.AND P1, PT, R8.reuse, R10, PT ;  /* 0x0000000a0800720c */ /* 0x040fe40003f24070 */
[----:B------:R-:W-:Y:S01]  /*13d0*/  @!P5 IMAD.IADD R15, R15, 0x1, -R8 ;  /* 0x000000010f0fd824 */ /* 0x000fe200078e0a08 */
[----:B------:R-:W-:Y:S01]  /*13e0*/  ISETP.GT.U32.AND P5, PT, R8, R4, PT ;  /* 0x000000040800720c */ /* 0x000fe20003fa4070 */
[----:B-1----:R-:W-:Y:S02]  /*13f0*/  IMAD.MOV.U32 R0, RZ, RZ, R14 ;  /* 0x000000ffff007224 */ /* 0x002fe400078e000e */
[----:B------:R-:W-:-:S04]  /*1400*/  IMAD.HI.U32 R14, R28, R9, RZ ;  /* 0x000000091c0e7227 */ /* 0x000fc800078e00ff */
[----:B------:R-:W-:Y:S01]  /*1410*/  @!P3 IMAD.MOV R0, RZ, RZ, -R0 ;  /* 0x000000ffff00b224 */ /* 0x000fe200078e0a00 */
[----:B------:R-:W-:Y:S01]  /*1420*/  ISETP.GE.AND P3, PT, R13, RZ, PT ;  /* 0x000000ff0d00720c */ /* 0x000fe20003f66270 */
[----:B------:R-:W-:Y:S01]  /*1430*/  IMAD.MOV R13, RZ, RZ, -R14 ;  /* 0x000000ffff0d7224 */ /* 0x000fe200078e0a0e */
[C---:B------:R-:W-:Y:S01]  /*1440*/  LOP3.LUT R14, R25.reuse, 0x4c, RZ, 0xfc, !PT ;  /* 0x0000004c190e7812 */ /* 0x040fe200078efcff */
[----:B------:R-:W-:Y:S01]  /*1450*/  IMAD.MOV.U32 R16, RZ, RZ, R15 ;  /* 0x000000ffff107224 */ /* 0x000fe200078e000f */
[----:B------:R1:W-:Y:S01]  /*1460*/  STL [R1+0x1c8], R0 ;  /* 0x0001c80001007387 */ /* 0x0003e20000100800 */
[----:B------:R-:W-:Y:S01]  /*1470*/  IMAD R9, R8, R13, R9 ;  /* 0x0000000d08097224 */ /* 0x000fe200078e0209 */
[----:B------:R-:W-:Y:S01]  /*1480*/  IABS R23, R14 ;  /* 0x0000000e00177213 */ /* 0x000fe20000000000 */
[----:B------:R-:W-:Y:S01]  /*1490*/  @!P4 IMAD.MOV R16, RZ, RZ, -R16 ;  /* 0x000000ffff10c224 */ /* 0x000fe200078e0a10 */
[----:B------:R-:W-:Y:S01]  /*14a0*/  LOP3.LUT R13, R25, 0x50, RZ, 0xfc, !PT ;  /* 0x00000050190d7812 */ /* 0x000fe200078efcff */
[--C-:B------:R-:W-:Y:S01]  /*14b0*/  @!P1 IMAD.IADD R10, R10, 0x1, -R8.reuse ;  /* 0x000000010a0a9824 */ /* 0x100fe200078e0a08 */
[----:B------:R-:W-:Y:S01]  /*14c0*/  ISETP.GT.U32.AND P4, PT, R8, R9, PT ;  /* 0x000000090800720c */ /* 0x000fe20003f84070 */
[--C-:B------:R-:W-:Y:S01]  /*14d0*/  @!P5 IMAD.IADD R4, R4, 0x1, -R8.reuse ;  /* 0x000000010404d824 */ /* 0x100fe200078e0a08 */
[----:B------:R-:W-:Y:S01]  /*14e0*/  IABS R22, R13 ;  /* 0x0000000d00167213 */ /* 0x000fe20000000000 */
[----:B------:R-:W-:Y:S01]  /*14f0*/  @!P6 IMAD.IADD R12, R12, 0x1, -R8 ;  /* 0x000000010c0ce824 */ /* 0x000fe200078e0a08 */
[C---:B------:R-:W-:Y:S01]  /*1500*/  ISETP.GT.U32.AND P1, PT, R8.reuse, R10, PT ;  /* 0x0000000a0800720c */ /* 0x040fe20003f24070 */
[----:B------:R2:W-:Y:S01]  /*1510*/  STL [R1+0x1c0], R16 ;  /* 0x0001c01001007387 */ /* 0x0005e20000100800 */
[----:B------:R-:W-:Y:S01]  /*1520*/  ISETP.GT.U32.AND P5, PT, R8, R4, PT ;  /* 0x000000040800720c */ /* 0x000fe20003fa4070 */
[----:B-1----:R-:W-:Y:S01]  /*1530*/  IMAD.MOV.U32 R0, RZ, RZ, R12 ;  /* 0x000000ffff007224 */ /* 0x002fe200078e000c */
[----:B------:R-:W-:Y:S01]  /*1540*/  ISETP.GE.AND P6, PT, R11, RZ, PT ;  /* 0x000000ff0b00720c */ /* 0x000fe20003fc6270 */
[----:B------:R-:W-:Y:S01]  /*1550*/  IMAD.HI.U32 R12, R28, R23, RZ ;  /* 0x000000171c0c7227 */ /* 0x000fe200078e00ff */
[----:B------:R-:W-:-:S03]  /*1560*/  LOP3.LUT R11, R25, 0x48, RZ, 0xfc, !PT ;  /* 0x00000048190b7812 */ /* 0x000fc600078efcff */
[----:B------:R-:W-:Y:S01]  /*1570*/  @!P4 IMAD.IADD R9, R9, 0x1, -R8 ;  /* 0x000000010909c824 */ /* 0x000fe200078e0a08 */
[----:B------:R-:W-:Y:S01]  /*1580*/  IABS R24, R11 ;  /* 0x0000000b00187213 */ /* 0x000fe20000000000 */
[----:B------:R-:W-:Y:S02]  /*1590*/  IMAD.MOV R12, RZ, RZ, -R12 ;  /* 0x000000ffff0c7224 */ /* 0x000fe400078e0a0c */
[----:B------:R-:W-:Y:S01]  /*15a0*/  @!P1 IMAD.IADD R10, R10, 0x1, -R8 ;  /* 0x000000010a0a9824 */ /* 0x000fe200078e0a08 */
[C---:B------:R-:W-:Y:S01]  /*15b0*/  ISETP.GT.U32.AND P4, PT, R8.reuse, R9, PT ;  /* 0x000000090800720c */ /* 0x040fe20003f84070 */
[----:B------:R-:W-:Y:S01]  /*15c0*/  IMAD R23, R8, R12, R23 ;  /* 0x0000000c08177224 */ /* 0x000fe200078e0217 */
[----:B------:R-:W-:Y:S01]  /*15d0*/  ISETP.GE.AND P1, PT, R14, RZ, PT ;  /* 0x000000ff0e00720c */ /* 0x000fe20003f26270 */
[----:B------:R-:W-:Y:S01]  /*15e0*/  @!P2 IMAD.MOV R0, RZ, RZ, -R0 ;  /* 0x000000ffff00a224 */ /* 0x000fe200078e0a00 */
[----:B--2---:R-:W-:Y:S01]  /*15f0*/  MOV R16, R10 ;  /* 0x0000000a00107202 */ /* 0x004fe20000000f00 */
[----:B------:R-:W-:Y:S01]  /*1600*/  IMAD.HI.U32 R15, R28, R24, RZ ;  /* 0x000000181c0f7227 */ /* 0x000fe200078e00ff */
[----:B------:R-:W-:-:S02]  /*1610*/  ISETP.GE.AND P2, PT, R11, RZ, PT ;  /* 0x000000ff0b00720c */ /* 0x000fc40003f46270 */
[----:B------:R1:W-:Y:S01]  /*1620*/  STL [R1+0x1c4], R0 ;  /* 0x0001c40001007387 */ /* 0x0003e20000100800 */
[--C-:B------:R-:W-:Y:S01]  /*1630*/  @!P5 IMAD.IADD R4, R4, 0x1, -R8.reuse ;  /* 0x000000010404d824 */ /* 0x100fe200078e0a08 */
[----:B------:R-:W-:Y:S01]  /*1640*/  ISETP.GE.AND P5, PT, R13, RZ, PT ;  /* 0x000000ff0d00720c */ /* 0x000fe20003fa6270 */
[----:B------:R-:W-:Y:S01]  /*1650*/  IMAD.MOV R14, RZ, RZ, -R15 ;  /* 0x000000ffff0e7224 */ /* 0x000fe200078e0a0f */
[----:B------:R-:W-:Y:S01]  /*1660*/  LOP3.LUT R13, R25, 0x58, RZ, 0xfc, !PT ;  /* 0x00000058190d7812 */ /* 0x000fe200078efcff */
[----:B------:R-:W-:Y:S01]  /*1670*/  @!P4 IMAD.IADD R9, R9, 0x1, -R8 ;  /* 0x000000010909c824 */ /* 0x000fe200078e0a08 */
[----:B------:R-:W-:Y:S01]  /*1680*/  ISETP.GT.U32.AND P4, PT, R8, R23, PT ;  /* 0x000000170800720c */ /* 0x000fe20003f84070 */
[----:B------:R-:W-:Y:S01]  /*1690*/  IMAD.HI.U32 R11, R28, R22, RZ ;  /* 0x000000161c0b7227 */ /* 0x000fe200078e00ff */
[----:B------:R-:W-:Y:S02]  /*16a0*/  IABS R20, R13 ;  /* 0x0000000d00147213 */ /* 0x000fe40000000000 */
[----:B------:R-:W-:Y:S01]  /*16b0*/  LOP3.LUT R10, R25, 0x60, RZ, 0xfc, !PT ;  /* 0x00000060190a7812 */ /* 0x000fe200078efcff */
[----:B-1----:R-:W-:-:S02]  /*16c0*/  IMAD.MOV.U32 R0, RZ, RZ, R4 ;  /* 0x000000ffff007224 */ /* 0x002fc400078e0004 */
[----:B------:R-:W-:Y:S01]  /*16d0*/  @!P0 IMAD.MOV R16, RZ, RZ, -R16 ;  /* 0x000000ffff108224 */ /* 0x000fe200078e0a10 */
[----:B------:R-:W-:Y:S01]  /*16e0*/  IABS R15, R10 ;  /* 0x0000000a000f7213 */ /* 0x000fe20000000000 */
[C---:B------:R-:W-:Y:S02]  /*16f0*/  IMAD R24, R8.reuse, R14, R24 ;  /* 0x0000000e08187224 */ /* 0x040fe400078e0218 */
[----:B------:R-:W-:Y:S01]  /*1700*/  @!P3 IMAD.MOV R0, RZ, RZ, -R0 ;  /* 0x000000ffff00b224 */ /* 0x000fe200078e0a00 */
[----:B------:R1:W-:Y:S01]  /*1710*/  STL [R1+0x1b8], R16 ;  /* 0x0001b81001007387 */ /* 0x0003e20000100800 */
[----:B------:R-:W-:Y:S01]  /*1720*/  IMAD.MOV R11, RZ, RZ, -R11 ;  /* 0x000000ffff0b7224 */ /* 0x000fe200078e0a0b */
[C---:B------:R-:W-:Y:S01]  /*1730*/  ISETP.GT.U32.AND P0, PT, R8.reuse, R24, PT ;  /* 0x000000180800720c */ /* 0x040fe20003f04070 */
[----:B------:R-:W-:Y:S01]  /*1740*/  @!P4 IMAD.IADD R23, R23, 0x1, -R8 ;  /* 0x000000011717c824 */ /* 0x000fe200078e0a08 */
[----:B------:R2:W-:Y:S01]  /*1750*/  STL [R1+0x1bc], R0 ;  /* 0x0001bc0001007387 */ /* 0x0005e20000100800 */
[----:B------:R-:W-:Y:S01]  /*1760*/  IMAD R22, R8, R11, R22 ;  /* 0x0000000b08167224 */ /* 0x000fe200078e0216 */
[----:B------:R-:W-:Y:S01]  /*1770*/  ISETP.GE.AND P3, PT, R21, RZ, PT ;  /* 0x000000ff1500720c */ /* 0x000fe20003f66270 */
[----:B------:R-:W-:Y:S01]  /*1780*/  IMAD.HI.U32 R12, R28, R20, RZ ;  /* 0x000000141c0c7227 */ /* 0x000fe200078e00ff */
[----:B------:R-:W-:-:S02]  /*1790*/  IABS R21, R21 ;  /* 0x0000001500157213 */ /* 0x000fc40000000000 */
[----:B------:R-:W-:Y:S01]  /*17a0*/  ISETP.GT.U32.AND P4, PT, R8, R23, PT ;  /* 0x000000170800720c */ /* 0x000fe20003f84070 */
[----:B------:R-:W-:Y:S01]  /*17b0*/  IMAD.MOV R12, RZ, RZ, -R12 ;  /* 0x000000ffff0c7224 */ /* 0x000fe200078e0a0c */
[----:B------:R-:W-:Y:S01]  /*17c0*/  LOP3.LUT R11, R25, 0x5c, RZ, 0xfc, !PT ;  /* 0x0000005c190b7812 */ /* 0x000fe200078efcff */
[----:B------:R-:W-:-:S03]  /*17d0*/  IMAD.HI.U32 R14, R28, R21, RZ ;  /* 0x000000151c0e7227 */ /* 0x000fc600078e00ff */
[----:B-1----:R-:W-:Y:S01]  /*17e0*/  IABS R16, R11 ;  /* 0x0000000b00107213 */ /* 0x002fe20000000000 */
[----:B--2---:R-:W-:Y:S02]  /*17f0*/  IMAD.MOV.U32 R0, RZ, RZ, R9 ;  /* 0x000000ffff007224 */ /* 0x004fe400078e0009 */
[----:B------:R-:W-:Y:S02]  /*1800*/  IMAD.MOV R14, RZ, RZ, -R14 ;  /* 0x000000ffff0e7224 */ /* 0x000fe400078e0a0e */
[----:B------:R-:W-:Y:S01]  /*1810*/  @!P6 IMAD.MOV R0, RZ, RZ, -R0 ;  /* 0x000000ffff00e224 */ /* 0x000fe200078e0a00 */
[----:B------:R-:W-:Y:S01]  /*1820*/  ISETP.GT.U32.AND P6, PT, R8, R22, PT ;  /* 0x000000160800720c */ /* 0x000fe20003fc4070 */
[----:B------:R-:W-:Y:S02]  /*1830*/  @!P0 IMAD.IADD R24, R24, 0x1, -R8 ;  /* 0x0000000118188824 */ /* 0x000fe400078e0a08 */
[C---:B------:R-:W-:Y:S01]  /*1840*/  IMAD R21, R8.reuse, R14, R21 ;  /* 0x0000000e08157224 */ /* 0x040fe200078e0215 */
[----:B------:R1:W-:Y:S01]  /*1850*/  STL [R1+0x1b4], R0 ;  /* 0x0001b40001007387 */ /* 0x0003e20000100800 */
[C---:B------:R-:W-:Y:S01]  /*1860*/  IMAD R20, R8.reuse, R12, R20 ;  /* 0x0000000c08147224 */ /* 0x040fe200078e0214 */
[C---:B------:R-:W-:Y:S01]  /*1870*/  ISETP.GT.U32.AND P0, PT, R8.reuse, R24, PT ;  /* 0x000000180800720c */ /* 0x040fe20003f04070 */
[----:B------:R-:W-:Y:S01]  /*1880*/  @!P4 IMAD.IADD R23, R23, 0x1, -R8 ;  /* 0x000000011717c824 */ /* 0x000fe200078e0a08 */
[----:B------:R-:W-:Y:S01]  /*1890*/  ISETP.GT.U32.AND P4, PT, R8, R21, PT ;  /* 0x000000150800720c */ /* 0x000fe20003f84070 */
[----:B------:R-:W-:Y:S01]  /*18a0*/  IMAD.HI.U32 R4, R28, R15, RZ ;  /* 0x0000000f1c047227 */ /* 0x000fe200078e00ff */
[----:B------:R-:W-:-:S03]  /*18b0*/  IABS R14, R18 ;  /* 0x00000012000e7213 */ /* 0x000fc60000000000 */
[----:B------:R-:W-:Y:S01]  /*18c0*/  @!P6 IMAD.IADD R22, R22, 0x1, -R8 ;  /* 0x000000011616e824 */ /* 0x000fe200078e0a08 */
[----:B------:R-:W-:Y:S01]  /*18d0*/  ISETP.GT.U32.AND P6, PT, R8, R20, PT ;  /* 0x000000140800720c */ /* 0x000fe20003fc4070 */
[----:B------:R-:W-:-:S04]  /*18e0*/  IMAD.HI.U32 R17, R28, R16, RZ ;  /* 0x000000101c117227 */ /* 0x000fc800078e00ff */
[----:B------:R-:W-:Y:S02]  /*18f0*/  IMAD.MOV R4, RZ, RZ, -R4 ;  /* 0x000000ffff047224 */ /* 0x000fe400078e0a04 */
[----:B------:R-:W-:Y:S01]  /*1900*/  IMAD.MOV R9, RZ, RZ, -R17 ;  /* 0x000000ffff097224 */ /* 0x000fe200078e0a11 */
[----:B------:R-:W-:Y:S01]  /*1910*/  LOP3.LUT R17, R25, 0x68, RZ, 0xfc, !PT ;  /* 0x0000006819117812 */ /* 0x000fe200078efcff */
[--C-:B------:R-:W-:Y:S01]  /*1920*/  @!P0 IMAD.IADD R24, R24, 0x1, -R8.reuse ;  /* 0x0000000118188824 */ /* 0x100fe200078e0a08 */
[----:B------:R-:W-:Y:S01]  /*1930*/  ISETP.GE.AND P0, PT, R13, RZ, PT ;  /* 0x000000ff0d00720c */ /* 0x000fe20003f06270 */
[----:B------:R-:W-:Y:S01]  /*1940*/  IMAD R15, R8, R4, R15 ;  /* 0x00000004080f7224 */ /* 0x000fe200078e020f */
[----:B------:R-:W-:Y:S01]  /*1950*/  LOP3.LUT R4, R25, 0x64, RZ, 0xfc, !PT ;  /* 0x0000006419047812 */ /* 0x000fe200078efcff */
[--C-:B------:R-:W-:Y:S01]  /*1960*/  @!P4 IMAD.IADD R21, R21, 0x1, -R8.reuse ;  /* 0x000000011515c824 */ /* 0x100fe200078e0a08 */
[----:B------:R-:W-:Y:S01]  /*1970*/  IABS R12, R17 ;  /* 0x00000011000c7213 */ /* 0x000fe20000000000 */
[----:B------:R-:W-:Y:S01]  /*1980*/  @!P6 IMAD.IADD R20, R20, 0x1, -R8 ;  /* 0x000000011414e824 */ /* 0x000fe200078e0a08 */
[----:B------:R-:W-:Y:S01]  /*1990*/  ISETP.GT.U32.AND P4, PT, R8, R22, PT ;  /* 0x000000160800720c */ /* 0x000fe20003f84070 */
[----:B-1----:R-:W-:Y:S01]  /*19a0*/  IMAD.MOV.U32 R0, RZ, RZ, R24 ;  /* 0x000000ffff007224 */ /* 0x002fe200078e0018 */
[----:B------:R-:W-:Y:S01]  /*19b0*/  IABS R13, R4 ;  /* 0x00000004000d7213 */ /* 0x000fe20000000000 */
[----:B------:R-:W-:Y:S01]  /*19c0*/  IMAD.HI.U32 R26, R28, R12, RZ ;  /* 0x0000000c1c1a7227 */ /* 0x000fe200078e00ff */
[----:B------:R-:W-:-:S03]  /*19d0*/  ISETP.GT.U32.AND P6, PT, R8, R20, PT ;  /* 0x000000140800720c */ /* 0x000fc60003fc4070 */
[----:B------:R-:W-:Y:S01]  /*19e0*/  @!P2 IMAD.MOV R0, RZ, RZ, -R0 ;  /* 0x000000ffff00a224 */ /* 0x000fe200078e0a00 */
[----:B------:R-:W-:Y:S01]  /*19f0*/  ISETP.GT.U32.AND P2, PT, R8, R21, PT ;  /* 0x000000150800720c */ /* 0x000fe20003f44070 */
[----:B------:R-:W-:-:S03]  /*1a00*/  IMAD.HI.U32 R24, R28, R13, RZ ;  /* 0x0000000d1c187227 */ /* 0x000fc600078e00ff */
[----:B------:R1:W-:Y:S01]  /*1a10*/  STL [R1+0x1a0], R0 ;  /* 0x0001a00001007387 */ /* 0x0003e20000100800 */
[----:B------:R-:W-:Y:S02]  /*1a20*/  IMAD.MOV R26, RZ, RZ, -R26 ;  /* 0x000000ffff1a7224 */ /* 0x000fe400078e0a1a */
[----:B------:R-:W-:Y:S02]  /*1a30*/  IMAD.MOV R24, RZ, RZ, -R24 ;  /* 0x000000ffff187224 */ /* 0x000fe400078e0a18 */
[----:B------:R-:W-:Y:S01]  /*1a40*/  @!P4 IMAD.IADD R22, R22, 0x1, -R8 ;  /* 0x000000011616c824 */ /* 0x000fe200078e0a08 */
[C---:B------:R-:W-:Y:S01]  /*1a50*/  ISETP.GT.U32.AND P4, PT, R8.reuse, R15, PT ;  /* 0x0000000f0800720c */ /* 0x040fe20003f84070 */
[C---:B------:R-:W-:Y:S02]  /*1a60*/  IMAD R12, R8.reuse, R26, R12 ;  /* 0x0000001a080c7224 */ /* 0x040fe400078e020c */
[C---:B------:R-:W-:Y:S01]  /*1a70*/  IMAD R16, R8.reuse, R9, R16 ;  /* 0x0000000908107224 */ /* 0x040fe200078e0210 */
[----:B-1----:R-:W-:Y:S01]  /*1a80*/  MOV R0, R23 ;  /* 0x0000001700007202 */ /* 0x002fe20000000f00 */
[----:B------:R-:W-:Y:S01]  /*1a90*/  IMAD R13, R8, R24, R13 ;  /* 0x00000018080d7224 */ /* 0x000fe200078e020d */
[----:B------:R-:W-:Y:S01]  /*1aa0*/  IABS R9, R19 ;  /* 0x0000001300097213 */ /* 0x000fe20000000000 */
[----:B------:R-:W-:Y:S01]  /*1ab0*/  @!P6 IMAD.IADD R20, R20, 0x1, -R8 ;  /* 0x000000011414e824 */ /* 0x000fe200078e0a08 */
[C---:B------:R-:W-:Y:S01]  /*1ac0*/  ISETP.GT.U32.AND P6, PT, R8.reuse, R12, PT ;  /* 0x0000000c0800720c */ /* 0x040fe20003fc4070 */
[----:B------:R-:W-:Y:S01]  /*1ad0*/  @!P1 IMAD.MOV R0, RZ, RZ, -R0 ;  /* 0x000000ffff009224 */ /* 0x000fe200078e0a00 */
[C---:B------:R-:W-:Y:S01]  /*1ae0*/  ISETP.GT.U32.AND P1, PT, R8.reuse, R16, PT ;  /* 0x000000100800720c */ /* 0x040fe20003f24070 */
[--C-:B------:R-:W-:Y:S01]  /*1af0*/  @!P2 IMAD.IADD R21, R21, 0x1, -R8.reuse ;  /* 0x000000011515a824 */ /* 0x100fe200078e0a08 */
[----:B------:R-:W-:Y:S01]  /*1b00*/  ISETP.GT.U32.AND P2, PT, R8, R13, PT ;  /* 0x0000000d0800720c */ /* 0x000fe20003f44070 */
[----:B------:R-:W-:Y:S01]  /*1b10*/  @!P4 IMAD.IADD R15, R15, 0x1, -R8 ;  /* 0x000000010f0fc824 */ /* 0x000fe200078e0a08 */
[----:B------:R1:W-:Y:S01]  /*1b20*/  STL [R1+0x19c], R0 ;  /* 0x00019c0001007387 */ /* 0x0003e20000100800 */
[----:B------:R-:W-:Y:S01]  /*1b30*/  IMAD.HI.U32 R24, R28, R9, RZ ;  /* 0x000000091c187227 */ /* 0x000fe200078e00ff */
[----:B------:R-:W-:-:S03]  /*1b40*/  ISETP.GE.AND P4, PT, R10, RZ, PT ;  /* 0x000000ff0a00720c */ /* 0x000fc60003f86270 */
[----:B------:R-:W-:Y:S02]  /*1b50*/  IMAD.MOV.U32 R27, RZ, RZ, R22 ;  /* 0x000000ffff1b7224 */ /* 0x000fe400078e0016 */
[--C-:B------:R-:W-:Y:S01]  /*1b60*/  @!P6 IMAD.IADD R12, R12, 0x1, -R8.reuse ;  /* 0x000000010c0ce824 */ /* 0x100fe200078e0a08 */
[----:B------:R-:W-:Y:S01]  /*1b70*/  ISETP.GT.U32.AND P6, PT, R8, R15, PT ;  /* 0x0000000f0800720c */ /* 0x000fe20003fc4070 */
[--C-:B------:R-:W-:Y:S01]  /*1b80*/  @!P1 IMAD.IADD R16, R16, 0x1, -R8.reuse ;  /* 0x0000000110109824 */ /* 0x100fe200078e0a08 */
[----:B------:R-:W-:Y:S01]  /*1b90*/  ISETP.GE.AND P1, PT, R11, RZ, PT ;  /* 0x000000ff0b00720c */ /* 0x000fe20003f26270 */
[----:B------:R-:W-:Y:S01]  /*1ba0*/  @!P2 IMAD.IADD R13, R13, 0x1, -R8 ;  /* 0x000000010d0da824 */ /* 0x000fe200078e0a08 */
[----:B------:R-:W-:Y:S01]  /*1bb0*/  LOP3.LUT R11, R25, 0x78, RZ, 0xfc, !PT ;  /* 0x00000078190b7812 */ /* 0x000fe200078efcff */
[----:B-1----:R-:W-:Y:S01]  /*1bc0*/  IMAD.MOV.U32 R0, RZ, RZ, R21 ;  /* 0x000000ffff007224 */ /* 0x002fe200078e0015 */
[----:B------:R-:W-:Y:S01]  /*1bd0*/  ISETP.GT.U32.AND P2, PT, R8, R16, PT ;  /* 0x000000100800720c */ /* 0x000fe20003f44070 */
[----:B------:R-:W-:Y:S01]  /*1be0*/  IMAD.HI.U32 R23, R28, R14, RZ ;  /* 0x0000000e1c177227 */ /* 0x000fe200078e00ff */
[----:B------:R-:W-:-:S03]  /*1bf0*/  IABS R21, R11 ;  /* 0x0000000b00157213 */ /* 0x000fc60000000000 */
[----:B------:R-:W-:Y:S02]  /*1c00*/  IMAD.MOV R24, RZ, RZ, -R24 ;  /* 0x000000ffff187224 */ /* 0x000fe400078e0a18 */
[----:B------:R-:W-:Y:S01]  /*1c10*/  @!P5 IMAD.MOV R27, RZ, RZ, -R27 ;  /* 0x000000ffff1bd224 */ /* 0x000fe200078e0a1b */
[C---:B------:R-:W-:Y:S01]  /*1c20*/  ISETP.GT.U32.AND P5, PT, R8.reuse, R13, PT ;  /* 0x0000000d0800720c */ /* 0x040fe20003fa4070 */
[----:B------:R-:W-:Y:S01]  /*1c30*/  @!P3 IMAD.MOV R0, RZ, RZ, -R0 ;  /* 0x000000ffff00b224 */ /* 0x000fe200078e0a00 */
[C---:B------:R-:W-:Y:S01]  /*1c40*/  ISETP.GT.U32.AND P3, PT, R8.reuse, R12, PT ;  /* 0x0000000c0800720c */ /* 0x040fe20003f64070 */
[----:B------:R-:W-:Y:S01]  /*1c50*/  IMAD.MOV R23, RZ, RZ, -R23 ;  /* 0x000000ffff177224 */ /* 0x000fe200078e0a17 */
[----:B------:R-:W-:Y:S01]  /*1c60*/  STL [R1+0xb8], R27 ;  /* 0x0000b81b01007387 */ /* 0x000fe20000100800 */
[C---:B------:R-:W-:Y:S02]  /*1c70*/  IMAD R9, R8.reuse, R24, R9 ;  /* 0x0000001808097224 */ /* 0x040fe400078e0209 */
[C---:B------:R-:W-:Y:S01]  /*1c80*/  IMAD R10, R8.reuse, R23, R14 ;  /* 0x00000017080a7224 */ /* 0x040fe200078e020e */
[----:B------:R1:W-:Y:S01]  /*1c90*/  STL [R1+0xc4], R0 ;  /* 0x0000c40001007387 */ /* 0x0003e20000100800 */
[----:B------:R-:W-:Y:S01]  /*1ca0*/  LOP3.LUT R14, R25, 0x74, RZ, 0xfc, !PT ;  /* 0x00000074190e7812 */ /* 0x000fe200078efcff */
[--C-:B------:R-:W-:Y:S01]  /*1cb0*/  @!P6 IMAD.IADD R15, R15, 0x1, -R8.reuse ;  /* 0x000000010f0fe824 */ /* 0x100fe200078e0a08 */
[----:B------:R-:W-:Y:S01]  /*1cc0*/  ISETP.GT.U32.AND P6, PT, R8, R9, PT ;  /* 0x000000090800720c */ /* 0x000fe20003fc4070 */
[--C-:B------:R-:W-:Y:S01]  /*1cd0*/  @!P2 IMAD.IADD R16, R16, 0x1, -R8.reuse ;  /* 0x000000011010a824 */ /* 0x100fe200078e0a08 */
[----:B------:R-:W-:Y:S01]  /*1ce0*/  ISETP.GE.AND P2, PT, R4, RZ, PT ;  /* 0x000000ff0400720c */ /* 0x000fe20003f46270 */
[----:B------:R-:W-:Y:S01]  /*1cf0*/  @!P5 IMAD.IADD R13, R13, 0x1, -R8 ;  /* 0x000000010d0dd824 */ /* 0x000fe200078e0a08 */
[----:B------:R-:W-:Y:S01]  /*1d00*/  MOV R4, R21 ;  /* 0x0000001500047202 */ /* 0x000fe20000000f00 */
[----:B------:R-:W-:Y:S01]  /*1d10*/  IMAD.MOV.U32 R22, RZ, RZ, R16 ;  /* 0x000000ffff167224 */ /* 0x000fe200078e0010 */
[----:B------:R-:W-:Y:S01]  /*1d20*/  ISETP.GE.AND P5, PT, R17, RZ, PT ;  /* 0x000000ff1100720c */ /* 0x000fe20003fa6270 */
[----:B-1----:R-:W-:Y:S01]  /*1d30*/  IMAD.MOV.U32 R0, RZ, RZ, R20 ;  /* 0x000000ffff007224 */ /* 0x002fe200078e0014 */
[----:B------:R-:W-:Y:S01]  /*1d40*/  IABS R20, R14 ;  /* 0x0000000e00147213 */ /* 0x000fe20000000000 */
[----:B------:R-:W-:Y:S01]  /*1d50*/  @!P3 IMAD.IADD R12, R12, 0x1, -R8 ;  /* 0x000000010c0cb824 */ /* 0x000fe200078e0a08 */
[----:B------:R-:W-:Y:S01]  /*1d60*/  ISETP.GE.AND P3, PT, R18, RZ, PT ;  /* 0x000000ff1200720c */ /* 0x000fe20003f66270 */
[----:B------:R-:W-:Y:S01]  /*1d70*/  @!P0 IMAD.MOV R0, RZ, RZ, -R0 ;  /* 0x000000ffff008224 */ /* 0x000fe200078e0a00 */
[----:B------:R-:W-:Y:S01]  /*1d80*/  ISETP.GT.U32.AND P0, PT, R8, R10, PT ;  /* 0x0000000a0800720c */ /* 0x000fe20003f04070 */
[----:B------:R-:W-:-:S03]  /*1d90*/  IMAD.HI.U32 R17, R28, R20, RZ ;  /* 0x000000141c117227 */ /* 0x000fc600078e00ff */
[----:B------:R1:W-:Y:S01]  /*1da0*/  STL [R1+0xcc], R0 ;  /* 0x0000cc0001007387 */ /* 0x0003e20000100800 */
[----:B------:R-:W-:-:S04]  /*1db0*/  IMAD.HI.U32 R18, R28, R4, RZ ;  /* 0x000000041c127227 */ /* 0x000fc800078e00ff */
[----:B------:R-:W-:Y:S02]  /*1dc0*/  IMAD.MOV R17, RZ, RZ, -R17 ;  /* 0x000000ffff117224 */ /* 0x000fe400078e0a11 */
[----:B------:R-:W-:Y:S02]  /*1dd0*/  @!P1 IMAD.MOV R22, RZ, RZ, -R22 ;  /* 0x000000ffff169224 */ /* 0x000fe400078e0a16 */
[----:B------:R-:W-:Y:S01]  /*1de0*/  @!P6 IMAD.IADD R9, R9, 0x1, -R8 ;  /* 0x000000010909e824 */ /* 0x000fe200078e0a08 */
[----:B------:R-:W-:Y:S01]  /*1df0*/  ISETP.GE.AND P6, PT, R14, RZ, PT ;  /* 0x000000ff0e00720c */ /* 0x000fe20003fc6270 */
[----:B-1----:R-:W-:Y:S01]  /*1e00*/  IMAD.MOV.U32 R0, RZ, RZ, R15 ;  /* 0x000000ffff007224 */ /* 0x002fe200078e000f */
[----:B------:R-:W-:Y:S01]  /*1e10*/  STL [R1+0xd8], R22 ;  /* 0x0000d81601007387 */ /* 0x000fe20000100800 */
[----:B------:R-:W-:Y:S02]  /*1e20*/  IMAD.MOV R16, RZ, RZ, -R18 ;  /* 0x000000ffff107224 */ /* 0x000fe400078e0a12 */
[----:B------:R-:W-:Y:S01]  /*1e30*/  @!P4 IMAD.MOV R0, RZ, RZ, -R0 ;  /* 0x000000ffff00c224 */ /* 0x000fe200078e0a00 */
[C---:B------:R-:W-:Y:S01]  /*1e40*/  ISETP.GT.U32.AND P4, PT, R8.reuse, R9, PT ;  /* 0x000000090800720c */ /* 0x040fe20003f84070 */
[----:B------:R-:W-:Y:S01]  /*1e50*/  IMAD R14, R8, R17, R20 ;  /* 0x00000011080e7224 */ /* 0x000fe200078e0214 */
[----:B------:R-:W-:Y:S01]  /*1e60*/  LOP3.LUT R17, R25, 0x84, RZ, 0xfc, !PT ;  /* 0x0000008419117812 */ /* 0x000fe200078efcff */
[----:B------:R-:W-:Y:S01]  /*1e70*/  @!P0 IMAD.IADD R10, R10, 0x1, -R8 ;  /* 0x000000010a0a8824 */ /* 0x000fe200078e0a08 */
[----:B------:R1:W-:Y:S01]  /*1e80*/  STL [R1+0xdc], R0 ;  /* 0x0000dc0001007387 */ /* 0x0003e20000100800 */
[C---:B------:R-:W-:Y:S01]  /*1e90*/  IMAD R4, R8.reuse, R16, R4 ;  /* 0x0000001008047224 */ /* 0x040fe200078e0204 */
[----:B------:R-:W-:Y:S01]  /*1ea0*/  ISETP.GE.AND P0, PT, R19, RZ, PT ;  /* 0x000000ff1300720c */ /* 0x000fe20003f06270 */
[----:B------:R-:W-:Y:S01]  /*1eb0*/  @!P2 IMAD.MOV R13, RZ, RZ, -R13 ;  /* 0x000000ffff0da224 */ /* 0x000fe200078e0a0d */
[----:B------:R-:W-:-:S02]  /*1ec0*/  ISETP.GT.U32.AND P2, PT, R8, R14, PT ;  /* 0x0000000e0800720c */ /* 0x000fc40003f44070 */
[C---:B------:R-:W-:Y:S02]  /*1ed0*/  ISETP.GT.U32.AND P1, PT, R8.reuse, R10, PT ;  /* 0x0000000a0800720c */ /* 0x040fe40003f24070 */
[----:B------:R2:W-:Y:S01]  /*1ee0*/  STL [R1+0xe4], R13 ;  /* 0x0000e40d01007387 */ /* 0x0005e20000100800 */
[----:B------:R-:W-:Y:S01]  /*1ef0*/  @!P4 IMAD.IADD R9, R9, 0x1, -R8 ;  /* 0x000000010909c824 */ /* 0x000fe200078e0a08 */
[C---:B------:R-:W-:Y:S01]  /*1f00*/  LOP3.LUT R16, R25.reuse, 0x8c, RZ, 0xfc, !PT ;  /* 0x0000008c19107812 */ /* 0x040fe200078efcff */
[----:B-1----:R-:W-:Y:S01]  /*1f10*/  IMAD.MOV.U32 R0, RZ, RZ, R12 ;  /* 0x000000ffff007224 */ /* 0x002fe200078e000c */
[C---:B------:R-:W-:Y:S02]  /*1f20*/  LOP3.LUT R12, R25.reuse, 0x7c, RZ, 0xfc, !PT ;  /* 0x0000007c190c7812 */ /* 0x040fe400078efcff */
[C---:B------:R-:W-:Y:S01]  /*1f30*/  LOP3.LUT R22, R25.reuse, 0x94, RZ, 0xfc, !PT ;  /* 0x0000009419167812 */ /* 0x040fe200078efcff */
[----:B------:R-:W-:Y:S01]  /*1f40*/  @!P5 IMAD.MOV R0, RZ, RZ, -R0 ;  /* 0x000000ffff00d224 */ /* 0x000fe200078e0a00 */
[----:B------:R-:W-:Y:S01]  /*1f50*/  ISETP.GT.U32.AND P5, PT, R8, R4, PT ;  /* 0x000000040800720c */ /* 0x000fe20003fa4070 */
[--C-:B------:R-:W-:Y:S01]  /*1f60*/  @!P2 IMAD.IADD R14, R14, 0x1, -R8.reuse ;  /* 0x000000010e0ea824 */ /* 0x100fe200078e0a08 */
[----:B------:R-:W-:Y:S01]  /*1f70*/  IABS R15, R12 ;  /* 0x0000000c000f7213 */ /* 0x000fe20000000000 */
[----:B------:R-:W-:Y:S01]  /*1f80*/  @!P1 IMAD.IADD R10, R10, 0x1, -R8 ;  /* 0x000000010a0a9824 */ /* 0x000fe200078e0a08 */
[----:B------:R-:W-:Y:S01]  /*1f90*/  ISETP.GE.AND P4, PT, R12, RZ, PT ;  /* 0x000000ff0c00720c */ /* 0x000fe20003f86270 */
[----:B------:R1:W-:Y:S01]  /*1fa0*/  STL [R1+0xec], R0 ;  /* 0x0000ec0001007387 */ /* 0x0003e20000100800 */
[----:B--2---:R-:W-:Y:S01]  /*1fb0*/  LOP3.LUT R13, R25, 0x80, RZ, 0xfc, !PT ;  /* 0x00000080190d7812 */ /* 0x004fe200078efcff */
[----:B------:R-:W-:Y:S01]  /*1fc0*/  IMAD.MOV.U32 R12, RZ, RZ, R15 ;  /* 0x000000ffff0c7224 */ /* 0x000fe200078e000f */
[----:B------:R-:W-:-:S02]  /*1fd0*/  ISETP.GE.AND P1, PT, R11, RZ, PT ;  /* 0x000000ff0b00720c */ /* 0x000fc40003f26270 */
[----:B------:R-:W-:Y:S02]  /*1fe0*/  IABS R11, R13 ;  /* 0x0000000d000b7213 */ /* 0x000fe40000000000 */
[----:B------:R-:W-:Y:S02]  /*1ff0*/  ISETP.GE.AND P2, PT, R13, RZ, PT ;  /* 0x000000ff0d00720c */ /* 0x000fe40003f46270 */
[----:B------:R-:W-:Y:S01]  /*2000*/  @!P5 IADD3 R4, R4, -R8, RZ ;  /* 0x800000080404d210 */ /* 0x000fe20007ffe0ff */
[----:B-1----:R-:W-:Y:S01]  /*2010*/  IMAD.MOV.U32 R0, RZ, RZ, R10 ;  /* 0x000000ffff007224 */ /* 0x002fe200078e000a */
[----:B------:R-:W-:Y:S01]  /*2020*/  ISETP.GT.U32.AND P5, PT, R8, R14, PT ;  /* 0x0000000e0800720c */ /* 0x000fe20003fa4070 */
[----:B------:R-:W-:Y:S01]  /*2030*/  IMAD.HI.U32 R10, R28, R12, RZ ;  /* 0x0000000c1c0a7227 */ /* 0x000fe200078e00ff */
[----:B------:R-:W-:-:S03]  /*2040*/  LOP3.LUT R19, R25, 0x98, RZ, 0xfc, !PT ;  /* 0x0000009819137812 */ /* 0x000fc600078efcff */
[----:B------:R-:W-:Y:S02]  /*2050*/  IMAD.MOV R10, RZ, RZ, -R10 ;  /* 0x000000ffff0a7224 */ /* 0x000fe400078e0a0a */
[----:B------:R-:W-:Y:S01]  /*2060*/  @!P3 IMAD.MOV R0, RZ, RZ, -R0 ;  /* 0x000000ffff00b224 */ /* 0x000fe200078e0a00 */
[C---:B------:R-:W-:Y:S01]  /*2070*/  ISETP.GT.U32.AND P3, PT, R8.reuse, R4, PT ;  /* 0x000000040800720c */ /* 0x040fe20003f64070 */
[----:B------:R-:W-:Y:S02]  /*2080*/  IMAD R10, R8, R10, R12 ;  /* 0x0000000a080a7224 */ /* 0x000fe400078e020c */
[----:B------:R-:W-:Y:S01]  /*2090*/  IMAD.HI.U32 R13, R28, R11, RZ ;  /* 0x0000000b1c0d7227 */ /* 0x000fe200078e00ff */
[----:B------:R1:W-:Y:S03]  /*20a0*/  STL [R1+0xfc], R0 ;  /* 0x0000fc0001007387 */ /* 0x0003e60000100800 */
[----:B------:R-:W-:Y:S01]  /*20b0*/  @!P5 IMAD.IADD R14, R14, 0x1, -R8 ;  /* 0x000000010e0ed824 */ /* 0x000fe200078e0a08 */
[----:B------:R-:W-:-:S03]  /*20c0*/  ISETP.GT.U32.AND P5, PT, R8, R10, PT ;  /* 0x0000000a0800720c */ /* 0x000fc60003fa4070 */
[----:B------:R-:W-:Y:S02]  /*20d0*/  IMAD.MOV.U32 R15, RZ, RZ, R14 ;  /* 0x000000ffff0f7224 */ /* 0x000fe400078e000e */
[----:B------:R-:W-:Y:S02]  /*20e0*/  @!P3 IMAD.IADD R4, R4, 0x1, -R8 ;  /* 0x000000010404b824 */ /* 0x000fe400078e0a08 */
[----:B-1----:R-:W-:Y:S02]  /*20f0*/  IMAD.MOV.U32 R0, RZ, RZ, R9 ;  /* 0x000000ffff007224 */ /* 0x002fe400078e0009 */
[----:B------:R-:W-:Y:S01]  /*2100*/  IMAD.MOV R9, RZ, RZ, -R13 ;  /* 0x000000ffff097224 */ /* 0x000fe200078e0a0d */
[C---:B------:R-:W-:Y:S01]  /*2110*/  LOP3.LUT R13, R25.reuse, 0x88, RZ, 0xfc, !PT ;  /* 0x00000088190d7812 */ /* 0x040fe200078efcff */
[----:B------:R-:W-:Y:S02]  /*2120*/  @!P6 IMAD.MOV R15, RZ, RZ, -R15 ;  /* 0x000000ffff0fe224 */ /* 0x000fe400078e0a0f */
[----:B------:R-:W-:Y:S01]  /*2130*/  IMAD R11, R8, R9, R11 ;  /* 0x00000009080b7224 */ /* 0x000fe200078e020b */
[----:B------:R-:W-:Y:S01]  /*2140*/  LOP3.LUT R9, R25, 0x90, RZ, 0xfc, !PT ;  /* 0x0000009019097812 */ /* 0x000fe200078efcff */
[----:B------:R-:W-:Y:S01]  /*2150*/  @!P0 IMAD.MOV R0, RZ, RZ, -R0 ;  /* 0x000000ffff008224 */ /* 0x000fe200078e0a00 */
[----:B------:R-:W-:Y:S01]  /*2160*/  ISETP.GE.AND P0, PT, R17, RZ, PT ;  /* 0x000000ff1100720c */ /* 0x000fe20003f06270 */
[----:B------:R-:W-:Y:S01]  /*2170*/  @!P5 IMAD.IADD R10, R10, 0x1, -R8 ;  /* 0x000000010a0ad824 */ /* 0x000fe200078e0a08 */
[----:B------:R-:W-:-:S02]  /*2180*/  ISETP.GT.U32.AND P6, PT, R8, R11, PT ;  /* 0x0000000b0800720c */ /* 0x000fc40003fc4070 */
[----:B------:R-:W-:Y:S01]  /*2190*/  IABS R17, R17 ;  /* 0x0000001100117213 */ /* 0x000fe20000000000 */
[----:B------:R1:W-:Y:S01]  /*21a0*/  STL [R1+0x104], R0 ;  /* 0x0001040001007387 */ /* 0x0003e20000100800 */
[----:B------:R-:W-:Y:S02]  /*21b0*/  ISETP.GT.U32.AND P5, PT, R8, R10, PT ;  /* 0x0000000a0800720c */ /* 0x000fe40003fa4070 */
[----:B------:R-:W-:Y:S01]  /*21c0*/  ISETP.GE.AND P3, PT, R13, RZ, PT ;  /* 0x000000ff0d00720c */ /* 0x000fe20003f66270 */
[----:B------:R-:W-:Y:S01]  /*21d0*/  IMAD.HI.U32 R12, R28, R17, RZ ;  /* 0x000000111c0c7227 */ /* 0x000fe200078e00ff */
[----:B------:R-:W-:Y:S01]  /*21e0*/  IABS R13, R13 ;  /* 0x0000000d000d7213 */ /* 0x000fe20000000000 */
[----:B------:R2:W-:Y:S01]  /*21f0*/  STL [R1+0x10c], R15 ;  /* 0x00010c0f01007387 */ /* 0x0005e20000100800 */
[----:B------:R-:W-:Y:S01]  /*2200*/  IABS R14, R9 ;  /* 0x00000009000e7213 */ /* 0x000fe20000000000 */
[----:B------:R-:W-:Y:S02]  /*2210*/  IMAD.MOV R12, RZ, RZ, -R12 ;  /* 0x000000ffff0c7224 */ /* 0x000fe400078e0a0c */
[----:B-1----:R-:W-:-:S02]  /*2220*/  IMAD.MOV.U32 R0, RZ, RZ, R4 ;  /* 0x000000ffff007224 */ /* 0x002fc400078e0004 */
[----:B------:R-:W-:Y:S02]  /*2230*/  @!P6 IMAD.IADD R11, R11, 0x1, -R8 ;  /* 0x000000010b0be824 */ /* 0x000fe400078e0a08 */
[----:B------:R-:W-:Y:S01]  /*2240*/  @!P1 IMAD.MOV R0, RZ, RZ, -R0 ;  /* 0x000000ffff009224 */ /* 0x000fe200078e0a00 */
[----:B------:R-:W-:Y:S01]  /*2250*/  ISETP.GE.AND P1, PT, R16, RZ, PT ;  /* 0x000000ff1000720c */ /* 0x000fe20003f26270 */
[----:B------:R-:W-:Y:S01]  /*2260*/  IMAD R17, R8, R12, R17 ;  /* 0x0000000c08117224 */ /* 0x000fe200078e0211 */
[----:B------:R-:W-:Y:S01]  /*2270*/  IABS R16, R16 ;  /* 0x0000001000107213 */ /* 0x000fe20000000000 */
[----:B------:R-:W-:Y:S01]  /*2280*/  @!P5 IMAD.IADD R10, R10, 0x1, -R8 ;  /* 0x000000010a0ad824 */ /* 0x000fe200078e0a08 */
[----:B------:R-:W-:Y:S01]  /*2290*/  ISETP.GT.U32.AND P6, PT, R8, R11, PT ;  /* 0x0000000b0800720c */ /* 0x000fe20003fc4070 */
[----:B------:R-:W-:Y:S01]  /*22a0*/  IMAD.HI.U32 R4, R28, R13, RZ ;  /* 0x0000000d1c047227 */ /* 0x000fe200078e00ff */
[----:B------:R-:W-:Y:S01]  /*22b0*/  ISETP.GT.U32.AND P5, PT, R8, R17, PT ;  /* 0x000000110800720c */ /* 0x000fe20003fa4070 */
[----:B------:R1:W-:Y:S02]  /*22c0*/  STL [R1+0x114], R0 ;  /* 0x0001140001007387 */ /* 0x0003e40000100800 */
[----:B--2---:R-:W-:-:S04]  /*22d0*/  IMAD.HI.U32 R15, R28, R16, RZ ;  /* 0x000000101c0f7227 */ /* 0x004fc800078e00ff */
[----:B------:R-:W-:-:S04]  /*22e0*/  IMAD.HI.U32 R12, R28, R14, RZ ;  /* 0x0000000e1c0c7227 */ /* 0x000fc800078e00ff */
[----:B------:R-:W-:Y:S02]  /*22f0*/  IMAD.MOV R15, RZ, RZ, -R15 ;  /* 0x000000ffff0f7224 */ /* 0x000fe400078e0a0f */
[----:B------:R-:W-:Y:S02]  /*2300*/  IMAD.MOV R4, RZ, RZ, -R4 ;  /* 0x000000ffff047224 */ /* 0x000fe400078e0a04 */
[----:B------:R-:W-:Y:S02]  /*2310*/  IMAD.MOV R12, RZ, RZ, -R12 ;  /* 0x000000ffff0c7224 */ /* 0x000fe400078e0a0c */
[C---:B------:R-:W-:Y:S01]  /*2320*/  IMAD R16, R8.reuse, R15, R16 ;  /* 0x0000000f08107224 */ /* 0x040fe200078e0210 */
[----:B------:R-:W-:Y:S01]  /*2330*/  IABS R15, R19 ;  /* 0x00000013000f7213 */ /* 0x000fe20000000000 */
[----:B-1----:R-:W-:Y:S02]  /*2340*/  IMAD.MOV.U32 R0, RZ, RZ, R10 ;  /* 0x000000ffff007224 */ /* 0x002fe400078e000a */
[C---:B------:R-:W-:Y:S01]  /*2350*/  IMAD R13, R8.reuse, R4, R13 ;  /* 0x00000004080d7224 */ /* 0x040fe200078e020d */
[----:B------:R-:W-:Y:S01]  /*2360*/  IABS R4, R22 ;  /* 0x0000001600047213 */ /* 0x000fe20000000000 */
[----:B------:R-:W-:Y:S01]  /*2370*/  IMAD R14, R8, R12, R14 ;  /* 0x0000000c080e7224 */ /* 0x000fe200078e020e */
[----:B------:R-:W-:Y:S01]  /*2380*/  @!P4 IADD3 R0, -R0, RZ, RZ ;  /* 0x000000ff0000c210 */ /* 0x000fe20007ffe1ff */
[--C-:B------:R-:W-:Y:S01]  /*2390*/  @!P6 IMAD.IADD R11, R11, 0x1, -R8.reuse ;  /* 0x000000010b0be824 */ /* 0x100fe200078e0a08 */
[C---:B------:R-:W-:Y:S01]  /*23a0*/  ISETP.GT.U32.AND P6, PT, R8.reuse, R16, PT ;  /* 0x000000100800720c */ /* 0x040fe20003fc4070 */
[----:B------:R-:W-:Y:S01]  /*23b0*/  @!P5 IMAD.IADD R17, R17, 0x1, -R8 ;  /* 0x000000011111d824 */ /* 0x000fe200078e0a08 */
[C---:B------:R-:W-:Y:S01]  /*23c0*/  ISETP.GT.U32.AND P4, PT, R8.reuse, R13, PT ;  /* 0x0000000d0800720c */ /* 0x040fe20003f84070 */
[----:B------:R1:W-:Y:S01]  /*23d0*/  STL [R1+0x11c], R0 ;  /* 0x00011c0001007387 */ /* 0x0003e20000100800 */
[----:B------:R-:W-:Y:S01]  /*23e0*/  ISETP.GT.U32.AND P5, PT, R8, R14, PT ;  /* 0x0000000e0800720c */ /* 0x000fe20003fa4070 */
[----:B------:R-:W-:Y:S01]  /*23f0*/  IMAD.HI.U32 R10, R28, R4, RZ ;  /* 0x000000041c0a7227 */ /* 0x000fe200078e00ff */
[----:B------:R-:W-:-:S03]  /*2400*/  LOP3.LUT R12, R25, 0x9c, RZ, 0xfc, !PT ;  /* 0x0000009c190c7812 */ /* 0x000fc600078efcff */
[----:B------:R-:W-:Y:S01]  /*2410*/  IMAD.MOV R10, RZ, RZ, -R10 ;  /* 0x000000ffff0a7224 */ /* 0x000fe200078e0a0a */
[----:B------:R-:W-:-:S03]  /*2420*/  IABS R21, R12 ;  /* 0x0000000c00157213 */ /* 0x000fc60000000000 */
[--C-:B------:R-:W-:Y:S02]  /*2430*/  @!P6 IMAD.IADD R16, R16, 0x1, -R8.reuse ;  /* 0x000000011010e824 */ /* 0x100fe400078e0a08 */
[--C-:B------:R-:W-:Y:S01]  /*2440*/  @!P4 IMAD.IADD R13, R13, 0x1, -R8.reuse ;  /* 0x000000010d0dc824 */ /* 0x100fe200078e0a08 */
[----:B------:R-:W-:Y:S01]  /*2450*/  ISETP.GT.U32.AND P4, PT, R8, R17, PT ;  /* 0x000000110800720c */ /* 0x000fe20003f84070 */
[----:B------:R-:W-:Y:S01]  /*2460*/  @!P5 IMAD.IADD R14, R14, 0x1, -R8 ;  /* 0x000000010e0ed824 */ /* 0x000fe200078e0a08 */
[C---:B------:R-:W-:Y:S01]  /*2470*/  ISETP.GT.U32.AND P5, PT, R8.reuse, R16, PT ;  /* 0x000000100800720c */ /* 0x040fe20003fa4070 */
[----:B-1----:R-:W-:Y:S01]  /*2480*/  IMAD.MOV.U32 R0, RZ, RZ, R11 ;  /* 0x000000ffff007224 */ /* 0x002fe200078e000b */
[----:B------:R-:W-:Y:S01]  /*2490*/  ISETP.GT.U32.AND P6, PT, R8, R13, PT ;  /* 0x0000000d0800720c */ /* 0x000fe20003fc4070 */
[----:B------:R-:W-:-:S04]  /*24a0*/  IMAD.HI.U32 R11, R28, R15, RZ ;  /* 0x0000000f1c0b7227 */ /* 0x000fc800078e00ff */
[----:B------:R-:W-:Y:S02]  /*24b0*/  IMAD.MOV R11, RZ, RZ, -R11 ;  /* 0x000000ffff0b7224 */ /* 0x000fe400078e0a0b */
[----:B------:R-:W-:Y:S01]  /*24c0*/  @!P2 IMAD.MOV R0, RZ, RZ, -R0 ;  /* 0x000000ffff00a224 */ /* 0x000fe200078e0a00 */
[C---:B------:R-:W-:Y:S01]  /*24d0*/  ISETP.GT.U32.AND P2, PT, R8.reuse, R14, PT ;  /* 0x0000000e0800720c */ /* 0x040fe20003f44070 */
[C---:B------:R-:W-:Y:S01]  /*24e0*/  IMAD R4, R8.reuse, R10, R4 ;  /* 0x0000000a08047224 */ /* 0x040fe200078e0204 */
[C---:B------:R-:W-:Y:S01]  /*24f0*/  LOP3.LUT R10, R25.reuse, 0xa0, RZ, 0xfc, !PT ;  /* 0x000000a0190a7812 */ /* 0x040fe200078efcff */
[C---:B------:R-:W-:Y:S01]  /*2500*/  IMAD R15, R8.reuse, R11, R15 ;  /* 0x0000000b080f7224 */ /* 0x040fe200078e020f */
[----:B------:R-:W-:Y:S01]  /*2510*/  LOP3.LUT R11, R25, 0xa4, RZ, 0xfc, !PT ;  /* 0x000000a4190b7812 */ /* 0x000fe200078efcff */
[--C-:B------:R-:W-:Y:S01]  /*2520*/  @!P4 IMAD.IADD R17, R17, 0x1, -R8.reuse ;  /* 0x000000011111c824 */ /* 0x100fe200078e0a08 */
[----:B------:R-:W-:Y:S01]  /*2530*/  ISETP.GT.U32.AND P4, PT, R8, R4, PT ;  /* 0x000000040800720c */ /* 0x000fe20003f84070 */
[--C-:B------:R-:W-:Y:S01]  /*2540*/  @!P5 IMAD.IADD R16, R16, 0x1, -R8.reuse ;  /* 0x000000011010d824 */ /* 0x100fe200078e0a08 */
[----:B------:R-:W-:Y:S01]  /*2550*/  ISETP.GT.U32.AND P5, PT, R8, R15, PT ;  /* 0x0000000f0800720c */ /* 0x000fe20003fa4070 */
[--C-:B------:R-:W-:Y:S01]  /*2560*/  @!P6 IMAD.IADD R13, R13, 0x1, -R8.reuse ;  /* 0x000000010d0de824 */ /* 0x100fe200078e0a08 */
[----:B------:R-:W-:Y:S01]  /*2570*/  IABS R20, R10 ;  /* 0x0000000a00147213 */ /* 0x000fe20000000000 */
[----:B------:R1:W-:Y:S01]  /*2580*/  STL [R1+0x120], R0 ;  /* 0x0001200001007387 */ /* 0x0003e20000100800 */
[----:B------:R-:W-:Y:S01]  /*2590*/  IMAD.MOV.U32 R23, RZ, RZ, R17 ;  /* 0x000000ffff177224 */ /* 0x000fe200078e0011 */
[----:B------:R-:W-:Y:S01]  /*25a0*/  ISETP.GE.AND P6, PT, R9, RZ, PT ;  /* 0x000000ff0900720c */ /* 0x000fe20003fc6270 */
[----:B------:R-:W-:Y:S01]  /*25b0*/  @!P2 IMAD.IADD R14, R14, 0x1, -R8 ;  /* 0x000000010e0ea824 */ /* 0x000fe200078e0a08 */
[----:B------:R-:W-:Y:S01]  /*25c0*/  ISETP.GE.AND P2, PT, R22, RZ, PT ;  /* 0x000000ff1600720c */ /* 0x000fe20003f46270 */
[----:B------:R-:W-:Y:S01]  /*25d0*/  IMAD.HI.U32 R9, R28, R20, RZ ;  /* 0x000000141c097227 */ /* 0x000fe200078e00ff */
[----:B------:R-:W-:-:S03]  /*25e0*/  IABS R22, R11 ;  /* 0x0000000b00167213 */ /* 0x000fc60000000000 */
[--C-:B------:R-:W-:Y:S01]  /*25f0*/  @!P4 IMAD.IADD R4, R4, 0x1, -R8.reuse ;  /* 0x000000010404c824 */ /* 0x100fe200078e0a08 */
[----:B-1----:R-:W-:Y:S01]  /*2600*/  MOV R0, R13 ;  /* 0x0000000d00007202 */ /* 0x002fe20000000f00 */
[----:B------:R-:W-:Y:S01]  /*2610*/  @!P5 IMAD.IADD R15, R15, 0x1, -R8 ;  /* 0x000000010f0fd824 */ /* 0x000fe200078e0a08 */
[----:B------:R-:W-:Y:S01]  /*2620*/  ISETP.GE.AND P4, PT, R19, RZ, PT ;  /* 0x000000ff1300720c */ /* 0x000fe20003f86270 */
[----:B------:R-:W-:Y:S01]  /*2630*/  @!P0 IMAD.MOV R23, RZ, RZ, -R23 ;  /* 0x000000ffff178224 */ /* 0x000fe200078e0a17 */
[C---:B------:R-:W-:Y:S01]  /*2640*/  ISETP.GT.U32.AND P0, PT, R8.reuse, R4, PT ;  /* 0x000000040800720c */ /* 0x040fe20003f04070 */
[----:B------:R-:W-:Y:S01]  /*2650*/  IMAD.MOV.U32 R19, RZ, RZ, R22 ;  /* 0x000000ffff137224 */ /* 0x000fe200078e0016 */
[----:B------:R-:W-:Y:S01]  /*2660*/  ISETP.GT.U32.AND P5, PT, R8, R15, PT ;  /* 0x0000000f0800720c */ /* 0x000fe20003fa4070 */
[----:B------:R-:W-:Y:S01]  /*2670*/  @!P3 IMAD.MOV R0, RZ, RZ, -R0 ;  /* 0x000000ffff00b224 */ /* 0x000fe200078e0a00 */
[----:B------:R-:W-:Y:S01]  /*2680*/  STL [R1+0x13c], R23 ;  /* 0x00013c1701007387 */ /* 0x000fe20000100800 */
[----:B------:R-:W-:-:S02]  /*2690*/  IMAD.MOV R9, RZ, RZ, -R9 ;  /* 0x000000ffff097224 */ /* 0x000fc400078e0a09 */
[C---:B------:R-:W-:Y:S01]  /*26a0*/  IMAD.HI.U32 R18, R28.reuse, R21, RZ ;  /* 0x000000151c127227 */ /* 0x040fe200078e00ff */
[----:B------:R1:W-:Y:S03]  /*26b0*/  STL [R1+0x140], R0 ;  /* 0x0001400001007387 */ /* 0x0003e60000100800 */
[----:B------:R-:W-:-:S04]  /*26c0*/  IMAD.HI.U32 R17, R28, R19, RZ ;  /* 0x000000131c117227 */ /* 0x000fc800078e00ff */
[C---:B------:R-:W-:Y:S01]  /*26d0*/  IMAD R20, R8.reuse, R9, R20 ;  /* 0x0000000908147224 */ /* 0x040fe200078e0214 */
[----:B------:R-:W-:Y:S01]  /*26e0*/  LOP3.LUT R9, R25, 0xa8, RZ, 0xfc, !PT ;  /* 0x000000a819097812 */ /* 0x000fe200078efcff */
[----:B------:R-:W-:Y:S02]  /*26f0*/  IMAD.MOV R18, RZ, RZ, -R18 ;  /* 0x000000ffff127224 */ /* 0x000fe400078e0a12 */
[----:B-1----:R-:W-:Y:S01]  /*2700*/  IMAD.MOV.U32 R0, RZ, RZ, R14 ;  /* 0x000000ffff007224 */ /* 0x002fe200078e000e */
[----:B------:R-:W-:Y:S01]  /*2710*/  IABS R14, R9 ;  /* 0x00000009000e7213 */ /* 0x000fe20000000000 */
[----:B------:R-:W-:Y:S02]  /*2720*/  IMAD.MOV R13, RZ, RZ, -R17 ;  /* 0x000000ffff0d7224 */ /* 0x000fe400078e0a11 */
[----:B------:R-:W-:Y:S01]  /*2730*/  @!P6 IMAD.MOV R0, RZ, RZ, -R0 ;  /* 0x000000ffff00e224 */ /* 0x000fe200078e0a00 */
[C---:B------:R-:W-:Y:S01]  /*2740*/  ISETP.GT.U32.AND P6, PT, R8.reuse, R20, PT ;  /* 0x000000140800720c */ /* 0x040fe20003fc4070 */
[----:B------:R-:W-:-:S02]  /*2750*/  IMAD R21, R8, R18, R21 ;  /* 0x0000001208157224 */ /* 0x000fc400078e0215 */
[C---:B------:R-:W-:Y:S02]  /*2760*/  IMAD R19, R8.reuse, R13, R19 ;  /* 0x0000000d08137224 */ /* 0x040fe400078e0213 */
[----:B------:R-:W-:Y:S01]  /*2770*/  @!P5 IMAD.IADD R15, R15, 0x1, -R8 ;  /* 0x000000010f0fd824 */ /* 0x000fe200078e0a08 */
[C---:B------:R-:W-:Y:S01]  /*2780*/  ISETP.GT.U32.AND P3, PT, R8.reuse, R21, PT ;  /* 0x000000150800720c */ /* 0x040fe20003f64070 */
[----:B------:R-:W-:Y:S01]  /*2790*/  @!P1 IMAD.MOV R16, RZ, RZ, -R16 ;  /* 0x000000ffff109224 */ /* 0x000fe200078e0a10 */
[----:B------:R-:W-:Y:S01]  /*27a0*/  ISETP.GT.U32.AND P5, PT, R8, R19, PT ;  /* 0x000000130800720c */ /* 0x000fe20003fa4070 */
[----:B------:R-:W-:Y:S01]  /*27b0*/  @!P0 IMAD.IADD R4, R4, 0x1, -R8 ;  /* 0x0000000104048824 */ /* 0x000fe200078e0a08 */
[----:B------:R-:W-:Y:S01]  /*27c0*/  ISETP.GE.AND P0, PT, R10, RZ, PT ;  /* 0x000000ff0a00720c */ /* 0x000fe20003f06270 */
[----:B------:R-:W-:Y:S01]  /*27d0*/  IMAD.HI.U32 R13, R28, R14, RZ ;  /* 0x0000000e1c0d7227 */ /* 0x000fe200078e00ff */
[----:B------:R-:W-:Y:S01]  /*27e0*/  STL [R1+0x150], R16 ;  /* 0x0001501001007387 */ /* 0x000fe20000100800 */
[----:B------:R-:W-:-:S02]  /*27f0*/  LOP3.LUT R10, R25, 0xac, RZ, 0xfc, !PT ;  /* 0x000000ac190a7812 */ /* 0x000fc400078efcff */
[--C-:B------:R-:W-:Y:S01]  /*2800*/  @!P6 IMAD.IADD R20, R20, 0x1, -R8.reuse ;  /* 0x000000011414e824 */ /* 0x100fe200078e0a08 */
[----:B------:R1:W-:Y:S01]  /*2810*/  STL [R1+0x154], R0 ;  /* 0x0001540001007387 */ /* 0x0003e20000100800 */
[----:B------:R-:W-:Y:S01]  /*2820*/  IMAD.MOV R13, RZ, RZ, -R13 ;  /* 0x000000ffff0d7224 */ /* 0x000fe200078e0a0d */
[----:B------:R-:W-:Y:S01]  /*2830*/  ISETP.GE.AND P1, PT, R12, RZ, PT ;  /* 0x000000ff0c00720c */ /* 0x000fe20003f26270 */
[--C-:B------:R-:W-:Y:S01]  /*2840*/  @!P3 IMAD.IADD R21, R21, 0x1, -R8.reuse ;  /* 0x000000011515b824 */ /* 0x100fe200078e0a08 */
[----:B------:R-:W-:Y:S01]  /*2850*/  ISETP.GE.AND P3, PT, R11, RZ, PT ;  /* 0x000000ff0b00720c */ /* 0x000fe20003f66270 */
[----:B------:R-:W-:Y:S01]  /*2860*/  @!P5 IMAD.IADD R19, R19, 0x1, -R8 ;  /* 0x000000011313d824 */ /* 0x000fe200078e0a08 */
[----:B------:R-:W-:Y:S01]  /*2870*/  IABS R11, R10 ;  /* 0x0000000a000b7213 */ /* 0x000fe20000000000 */
[C---:B------:R-:W-:Y:S01]  /*2880*/  IMAD R14, R8.reuse, R13, R14 ;  /* 0x0000000d080e7224 */ /* 0x040fe200078e020e */
[C---:B------:R-:W-:Y:S01]  /*2890*/  ISETP.GT.U32.AND P6, PT, R8.reuse, R21, PT ;  /* 0x000000150800720c */ /* 0x040fe20003fc4070 */
[----:B------:R-:W-:Y:S01]  /*28a0*/  IMAD.MOV.U32 R23, RZ, RZ, R15 ;  /* 0x000000ffff177224 */ /* 0x000fe200078e000f */
[----:B------:R-:W-:Y:S01]  /*28b0*/  ISETP.GT.U32.AND P5, PT, R8, R19, PT ;  /* 0x000000130800720c */ /* 0x000fe20003fa4070 */
[----:B-1----:R-:W-:Y:S01]  /*28c0*/  IMAD.MOV.U32 R0, RZ, RZ, R4 ;  /* 0x000000ffff007224 */ /* 0x002fe200078e0004 */
[C---:B------:R-:W-:Y:S01]  /*28d0*/  LOP3.LUT R12, R25.reuse, 0xb0, RZ, 0xfc, !PT ;  /* 0x000000b0190c7812 */ /* 0x040fe200078efcff */
[----:B------:R-:W-:Y:S01]  /*28e0*/  IMAD.HI.U32 R16, R28, R11, RZ ;  /* 0x0000000b1c107227 */ /* 0x000fe200078e00ff */
[----:B------:R-:W-:-:S02]  /*28f0*/  LOP3.LUT R4, R25, 0xb4, RZ, 0xfc, !PT ;  /* 0x000000b419047812 */ /* 0x000fc400078efcff */
[----:B------:R-:W-:Y:S01]  /*2900*/  IABS R18, R12 ;  /* 0x0000000c00127213 */ /* 0x000fe20000000000 */
[----:B------:R-:W-:Y:S01]  /*2910*/  @!P2 IMAD.MOV R0, RZ, RZ, -R0 ;  /* 0x000000ffff00a224 */ /* 0x000fe200078e0a00 */
[C---:B------:R-:W-:Y:S01]  /*2920*/  ISETP.GT.U32.AND P2, PT, R8.reuse, R20, PT ;  /* 0x000000140800720c */ /* 0x040fe20003f44070 */
[----:B------:R-:W-:Y:S01]  /*2930*/  IMAD.MOV R16, RZ, RZ, -R16 ;  /* 0x000000ffff107224 */ /* 0x000fe200078e0a10 */
[----:B------:R-:W-:Y:S01]  /*2940*/  IABS R13, R4 ;  /* 0x00000004000d7213 */ /* 0x000fe20000000000 */
[--C-:B------:R-:W-:Y:S01]  /*2950*/  @!P6 IMAD.IADD R21, R21, 0x1, -R8.reuse ;  /* 0x000000011515e824 */ /* 0x100fe200078e0a08 */
[----:B------:R-:W-:Y:S01]  /*2960*/  ISETP.GT.U32.AND P6, PT, R8, R14, PT ;  /* 0x0000000e0800720c */ /* 0x000fe20003fc4070 */
[----:B------:R-:W-:Y:S01]  /*2970*/  @!P5 IMAD.IADD R19, R19, 0x1, -R8 ;  /* 0x000000011313d824 */ /* 0x000fe200078e0a08 */
[----:B------:R1:W-:Y:S01]  /*2980*/  STL [R1+0x160], R0 ;  /* 0x0001600001007387 */ /* 0x0003e20000100800 */
[----:B------:R-:W-:-:S04]  /*2990*/  IMAD.HI.U32 R22, R28, R18, RZ ;  /* 0x000000121c167227 */ /* 0x000fc800078e00ff */
[----:B------:R-:W-:Y:S02]  /*29a0*/  @!P4 IMAD.MOV R23, RZ, RZ, -R23 ;  /* 0x000000ffff17c224 */ /* 0x000fe400078e0a17 */
[--C-:B------:R-:W-:Y:S01]  /*29b0*/  @!P2 IMAD.IADD R20, R20, 0x1, -R8.reuse ;  /* 0x000000011414a824 */ /* 0x100fe200078e0a08 */
[----:B------:R-:W-:Y:S01]  /*29c0*/  ISETP.GE.AND P2, PT, R9, RZ, PT ;  /* 0x000000ff0900720c */ /* 0x000fe20003f46270 */
[----:B------:R-:W-:Y:S01]  /*29d0*/  IMAD R9, R8, R16, R11 ;  /* 0x0000001008097224 */ /* 0x000fe200078e020b */
[----:B------:R-:W-:Y:S01]  /*29e0*/  LOP3.LUT R11, R25, 0xb8, RZ, 0xfc, !PT ;  /* 0x000000b8190b7812 */ /* 0x000fe200078efcff */
[----:B------:R-:W-:Y:S01]  /*29f0*/  @!P6 IMAD.IADD R14, R14, 0x1, -R8 ;  /* 0x000000010e0ee824 */ /* 0x000fe200078e0a08 */
[----:B------:R-:W-:Y:S01]  /*2a00*/  STL [R1+0x15c], R23 ;  /* 0x00015c1701007387 */ /* 0x000fe20000100800 */
[----:B-1----:R-:W-:Y:S01]  /*2a10*/  IMAD.MOV.U32 R0, RZ, RZ, R21 ;  /* 0x000000ffff007224 */ /* 0x002fe200078e0015 */
[----:B------:R-:W-:Y:S01]  /*2a20*/  ISETP.GT.U32.AND P5, PT, R8, R9, PT ;  /* 0x000000090800720c */ /* 0x000fe20003fa4070 */
[----:B------:R-:W-:Y:S01]  /*2a30*/  IMAD.HI.U32 R16, R28, R13, RZ ;  /* 0x0000000d1c107227 */ /* 0x000fe200078e00ff */
[----:B------:R-:W-:-:S02]  /*2a40*/  IABS R17, R11 ;  /* 0x0000000b00117213 */ /* 0x000fc40000000000 */
[----:B------:R-:W-:Y:S01]  /*2a50*/  ISETP.GT.U32.AND P4, PT, R8, R14, PT ;  /* 0x0000000e0800720c */ /* 0x000fe20003f84070 */
[----:B------:R-:W-:Y:S01]  /*2a60*/  @!P1 IMAD.MOV R0, RZ, RZ, -R0 ;  /* 0x000000ffff009224 */ /* 0x000fe200078e0a00 */
[----:B------:R-:W-:Y:S01]  /*2a70*/  IADD3 R16, -R16, RZ, RZ ;  /* 0x000000ff10107210 */ /* 0x000fe20007ffe1ff */
[----:B------:R-:W-:Y:S01]  /*2a80*/  IMAD.HI.U32 R15, R28, R17, RZ ;  /* 0x000000111c0f7227 */ /* 0x000fe200078e00ff */
[----:B------:R-:W-:Y:S02]  /*2a90*/  ISETP.GE.AND P6, PT, R10, RZ, PT ;  /* 0x000000ff0a00720c */ /* 0x000fe40003fc6270 */
[----:B------:R1:W-:Y:S01]  /*2aa0*/  STL [R1+0x16c], R0 ;  /* 0x00016c0001007387 */ /* 0x0003e20000100800 */
[----:B------:R-:W-:Y:S01]  /*2ab0*/  IMAD.MOV R15, RZ, RZ, -R15 ;  /* 0x000000ffff0f7224 */ /* 0x000fe200078e0a0f */
[----:B------:R-:W-:Y:S01]  /*2ac0*/  LOP3.LUT R10, R25, 0xbc, RZ, 0xfc, !PT ;  /* 0x000000bc190a7812 */ /* 0x000fe200078efcff */
[----:B------:R-:W-:Y:S02]  /*2ad0*/  @!P5 IMAD.IADD R9, R9, 0x1, -R8 ;  /* 0x000000010909d824 */ /* 0x000fe400078e0a08 */
[----:B------:R-:W-:-:S02]  /*2ae0*/  IMAD.MOV R22, RZ, RZ, -R22 ;  /* 0x000000ffff167224 */ /* 0x000fc400078e0a16 */
[C---:B------:R-:W-:Y:S01]  /*2af0*/  IMAD R17, R8.reuse, R15, R17 ;  /* 0x0000000f08117224 */ /* 0x040fe200078e0211 */
[C---:B------:R-:W-:Y:S01]  /*2b00*/  ISETP.GT.U32.AND P5, PT, R8.reuse, R9, PT ;  /* 0x000000090800720c */ /* 0x040fe20003fa4070 */
[C---:B------:R-:W-:Y:S01]  /*2b10*/  IMAD R18, R8.reuse, R22, R18 ;  /* 0x0000001608127224 */ /* 0x040fe200078e0212 */
[----:B------:R-:W-:Y:S01]  /*2b20*/  LOP3.LUT R22, R25, 0x110, RZ, 0xfc, !PT ;  /* 0x0000011019167812 */ /* 0x000fe200078efcff */
[----:B-1----:R-:W-:Y:S02]  /*2b30*/  IMAD.MOV.U32 R0, RZ, RZ, R19 ;  /* 0x000000ffff007224 */ /* 0x002fe400078e0013 */
[C---:B------:R-:W-:Y:S01]  /*2b40*/  IMAD R13, R8.reuse, R16, R13 ;  /* 0x00000010080d7224 */ /* 0x040fe200078e020d */
[C---:B------:R-:W-:Y:S01]  /*2b50*/  ISETP.GT.U32.AND P1, PT, R8.reuse, R18, PT ;  /* 0x000000120800720c */ /* 0x040fe20003f24070 */
[----:B------:R-:W-:Y:S01]  /*2b60*/  @!P0 IMAD.MOV R20, RZ, RZ, -R20 ;  /* 0x000000ffff148224 */ /* 0x000fe200078e0a14 */
[----:B------:R-:W-:Y:S01]  /*2b70*/  IABS R16, R10 ;  /* 0x0000000a00107213 */ /* 0x000fe20000000000 */
[----:B------:R-:W-:Y:S01]  /*2b80*/  @!P3 IMAD.MOV R0, RZ, RZ, -R0 ;  /* 0x000000ffff00b224 */ /* 0x000fe200078e0a00 */
[----:B------:R-:W-:Y:S01]  /*2b90*/  ISETP.GT.U32.AND P3, PT, R8, R13, PT ;  /* 0x0000000d0800720c */ /* 0x000fe20003f64070 */
[--C-:B------:R-:W-:Y:S01]  /*2ba0*/  @!P4 IMAD.IADD R14, R14, 0x1, -R8.reuse ;  /* 0x000000010e0ec824 */ /* 0x100fe200078e0a08 */
[----:B------:R-:W-:Y:S01]  /*2bb0*/  STL [R1+0x178], R20 ;  /* 0x0001781401007387 */ /* 0x000fe20000100800 */
[----:B------:R-:W-:Y:S01]  /*2bc0*/  @!P5 IMAD.IADD R9, R9, 0x1, -R8 ;  /* 0x000000010909d824 */ /* 0x000fe200078e0a08 */
[----:B------:R-:W-:-:S02]  /*2bd0*/  ISETP.GT.U32.AND P5, PT, R8, R17, PT ;  /* 0x000000110800720c */ /* 0x000fc40003fa4070 */
[----:B------:R1:W-:Y:S01]  /*2be0*/  STL [R1+0x184], R0 ;  /* 0x0001840001007387 */ /* 0x0003e20000100800 */
[----:B------:R-:W-:Y:S02]  /*2bf0*/  ISETP.GE.AND P4, PT, R4, RZ, PT ;  /* 0x000000ff0400720c */ /* 0x000fe40003f86270 */
[----:B------:R-:W-:Y:S01]  /*2c00*/  LOP3.LUT R4, R25, 0xc0, RZ, 0xfc, !PT ;  /* 0x000000c019047812 */ /* 0x000fe200078efcff */
[----:B------:R-:W-:Y:S01]  /*2c10*/  @!P1 IMAD.IADD R18, R18, 0x1, -R8 ;  /* 0x0000000112129824 */ /* 0x000fe200078e0a08 */
[----:B------:R-:W-:Y:S01]  /*2c20*/  ISETP.GE.AND P0, PT, R12, RZ, PT ;  /* 0x000000ff0c00720c */ /* 0x000fe20003f06270 */
[----:B------:R-:W-:Y:S01]  /*2c30*/  IMAD.HI.U32 R12, R28, R16, RZ ;  /* 0x000000101c0c7227 */ /* 0x000fe200078e00ff */
[----:B------:R-:W-:Y:S02]  /*2c40*/  IABS R15, R4 ;  /* 0x00000004000f7213 */ /* 0x000fe40000000000 */
[----:B------:R-:W-:Y:S01]  /*2c50*/  ISETP.GE.AND P1, PT, R11, RZ, PT ;  /* 0x000000ff0b00720c */ /* 0x000fe20003f26270 */
[----:B-1----:R-:W-:Y:S01]  /*2c60*/  IMAD.MOV.U32 R0, RZ, RZ, R14 ;  /* 0x000000ffff007224 */ /* 0x002fe200078e000e */
[----:B------:R-:W-:Y:S01]  /*2c70*/  LOP3.LUT R11, R25, 0xc4, RZ, 0xfc, !PT ;  /* 0x000000c4190b7812 */ /* 0x000fe200078efcff */
[----:B------:R-:W-:Y:S01]  /*2c80*/  @!P5 IMAD.IADD R17, R17, 0x1, -R8 ;  /* 0x000000011111d824 */ /* 0x000fe200078e0a08 */
[----:B------:R-:W-:Y:S01]  /*2c90*/  IABS R23, R22 ;  /* 0x0000001600177213 */ /* 0x000fe20000000000 */
[----:B------:R-:W-:Y:S01]  /*2ca0*/  @!P2 IMAD.MOV R0, RZ, RZ, -R0 ;  /* 0x000000ffff00a224 */ /* 0x000fe200078e0a00 */
[----:B------:R-:W-:Y:S01]  /*2cb0*/  IABS R14, R11 ;  /* 0x0000000b000e7213 */ /* 0x000fe20000000000 */
[----:B------:R-:W-:Y:S01]  /*2cc0*/  @!P3 IMAD.IADD R13, R13, 0x1, -R8 ;  /* 0x000000010d0db824 */ /* 0x000fe200078e0a08 */
[C---:B------:R-:W-:Y:S01]  /*2cd0*/  ISETP.GT.U32.AND P5, PT, R8.reuse, R17, PT ;  /* 0x000000110800720c */ /* 0x040fe20003fa4070 */
[----:B------:R-:W-:Y:S01]  /*2ce0*/  IMAD.MOV R12, RZ, RZ, -R12 ;  /* 0x000000ffff0c7224 */ /* 0x000fe200078e0a0c */
[----:B------:R1:W-:Y:S01]  /*2cf0*/  STL [R1+0x188], R0 ;  /* 0x0001880001007387 */ /* 0x0003e20000100800 */
[----:B------:R-:W-:Y:S01]  /*2d00*/  ISETP.GT.U32.AND P3, PT, R8, R18, PT ;  /* 0x000000120800720c */ /* 0x000fe20003f64070 */
[----:B------:R-:W-:Y:S01]  /*2d10*/  IMAD.HI.U32 R19, R28, R14, RZ ;  /* 0x0000000e1c137227 */ /* 0x000fe200078e00ff */
[----:B------:R-:W-:-:S03]  /*2d20*/  ISETP.GT.U32.AND P2, PT, R8, R13, PT ;  /* 0x0000000d0800720c */ /* 0x000fc60003f44070 */
[----:B------:R-:W-:Y:S02]  /*2d30*/  IMAD R16, R8, R12, R16 ;  /* 0x0000000c08107224 */ /* 0x000fe400078e0210 */
[----:B------:R-:W-:Y:S02]  /*2d40*/  IMAD.MOV R19, RZ, RZ, -R19 ;  /* 0x000000ffff137224 */ /* 0x000fe400078e0a13 */
[----:B-1----:R-:W-:Y:S02]  /*2d50*/  IMAD.MOV.U32 R0, RZ, RZ, R9 ;  /* 0x000000ffff007224 */ /* 0x002fe400078e0009 */
[----:B------:R-:W-:-:S03]  /*2d60*/  IMAD.HI.U32 R9, R28, R15, RZ ;  /* 0x0000000f1c097227 */ /* 0x000fc600078e00ff */
[----:B------:R-:W-:Y:S01]  /*2d70*/  @!P6 IADD3 R0, -R0, RZ, RZ ;  /* 0x000000ff0000e210 */ /* 0x000fe20007ffe1ff */
[----:B------:R-:W-:Y:S01]  /*2d80*/  IMAD.MOV R9, RZ, RZ, -R9 ;  /* 0x000000ffff097224 */ /* 0x000fe200078e0a09 */
[----:B------:R-:W-:Y:S01]  /*2d90*/  ISETP.GE.AND P6, PT, R10, RZ, PT ;  /* 0x000000ff0a00720c */ /* 0x000fe20003fc6270 */
[--C-:B------:R-:W-:Y:S01]  /*2da0*/  @!P5 IMAD.IADD R17, R17, 0x1, -R8.reuse ;  /* 0x000000011111d824 */ /* 0x100fe200078e0a08 */
[C---:B------:R-:W-:Y:S01]  /*2db0*/  LOP3.LUT R10, R25.reuse, 0xcc, RZ, 0xfc, !PT ;  /* 0x000000cc190a7812 */ /* 0x040fe200078efcff */
[----:B------:R-:W-:Y:S01]  /*2dc0*/  IMAD R15, R8, R9, R15 ;  /* 0x00000009080f7224 */ /* 0x000fe200078e020f */
[----:B------:R-:W-:Y:S01]  /*2dd0*/  LOP3.LUT R9, R25, 0xc8, RZ, 0xfc, !PT ;  /* 0x000000c819097812 */ /* 0x000fe200078efcff */
[--C-:B------:R-:W-:Y:S01]  /*2de0*/  @!P3 IMAD.IADD R18, R18, 0x1, -R8.reuse ;  /* 0x000000011212b824 */ /* 0x100fe200078e0a08 */
[C---:B------:R-:W-:Y:S01]  /*2df0*/  ISETP.GT.U32.AND P3, PT, R8.reuse, R16, PT ;  /* 0x000000100800720c */ /* 0x040fe20003f64070 */
[----:B------:R-:W-:Y:S01]  /*2e00*/  @!P2 IMAD.IADD R13, R13, 0x1, -R8 ;  /* 0x000000010d0da824 */ /* 0x000fe200078e0a08 */
[----:B------:R-:W-:Y:S01]  /*2e10*/  ISETP.GT.U32.AND P5, PT, R8, R15, PT ;  /* 0x0000000f0800720c */ /* 0x000fe20003fa4070 */
[----:B------:R1:W-:Y:S01]  /*2e20*/  STL [R1+0x190], R0 ;  /* 0x0001900001007387 */ /* 0x0003e20000100800 */
[----:B------:R-:W-:Y:S01]  /*2e30*/  ISETP.GE.AND P2, PT, R4, RZ, PT ;  /* 0x000000ff0400720c */ /* 0x000fe20003f46270 */
[----:B------:R-:W-:Y:S01]  /*2e40*/  IMAD R14, R8, R19, R14 ;  /* 0x00000013080e7224 */ /* 0x000fe200078e020e */
[----:B------:R-:W-:Y:S01]  /*2e50*/  IABS R4, R9 ;  /* 0x0000000900047213 */ /* 0x000fe20000000000 */
[----:B------:R-:W-:Y:S01]  /*2e60*/  IMAD.HI.U32 R27, R28, R23, RZ ;  /* 0x000000171c1b7227 */ /* 0x000fe200078e00ff */
[----:B------:R-:W-:-:S02]  /*2e70*/  IABS R12, R10 ;  /* 0x0000000a000c7213 */ /* 0x000fc40000000000 */
[----:B------:R-:W-:Y:S01]  /*2e80*/  LOP3.LUT R19, R25, 0xdc, RZ, 0xfc, !PT ;  /* 0x000000dc19137812 */ /* 0x000fe200078efcff */
[----:B------:R-:W-:Y:S02]  /*2e90*/  IMAD.MOV R27, RZ, RZ, -R27 ;  /* 0x000000ffff1b7224 */ /* 0x000fe400078e0a1b */
[----:B-1----:R-:W-:Y:S02]  /*2ea0*/  IMAD.MOV.U32 R0, RZ, RZ, R18 ;  /* 0x000000ffff007224 */ /* 0x002fe400078e0012 */
[--C-:B------:R-:W-:Y:S02]  /*2eb0*/  @!P5 IMAD.IADD R15, R15, 0x1, -R8.reuse ;  /* 0x000000010f0fd824 */ /* 0x100fe400078e0a08 */
[----:B------:R-:W-:Y:S01]  /*2ec0*/  @!P3 IMAD.IADD R16, R16, 0x1, -R8 ;  /* 0x000000011010b824 */ /* 0x000fe200078e0a08 */
[----:B------:R-:W-:Y:S01]  /*2ed0*/  ISETP.GE.AND P3, PT, R11, RZ, PT ;  /* 0x000000ff0b00720c */ /* 0x000fe20003f66270 */
[----:B------:R-:W-:Y:S01]  /*2ee0*/  IMAD.MOV.U32 R18, RZ, RZ, R13 ;  /* 0x000000ffff127224 */ /* 0x000fe200078e000d */
[C---:B------:R-:W-:Y:S01]  /*2ef0*/  ISETP.GT.U32.AND P5, PT, R8.reuse, R15, PT ;  /* 0x0000000f0800720c */ /* 0x040fe20003fa4070 */
[----:B------:R-:W-:Y:S01]  /*2f00*/  @!P0 IMAD.MOV R0, RZ, RZ, -R0 ;  /* 0x000000ffff008224 */ /* 0x000fe200078e0a00 */
[----:B------:R-:W-:Y:S01]  /*2f10*/  ISETP.GT.U32.AND P0, PT, R8, R16, PT ;  /* 0x000000100800720c */ /* 0x000fe20003f04070 */
[----:B------:R-:W-:-:S03]  /*2f20*/  IMAD.HI.U32 R11, R28, R4, RZ ;  /* 0x000000041c0b7227 */ /* 0x000fc600078e00ff */
[----:B------:R1:W-:Y:S01]  /*2f30*/  STL [R1+0x18c], R0 ;  /* 0x00018c0001007387 */ /* 0x0003e20000100800 */
[----:B------:R-:W-:Y:S01]  /*2f40*/  @!P4 IMAD.MOV R18, RZ, RZ, -R18 ;  /* 0x000000ffff12c224 */ /* 0x000fe200078e0a12 */
[----:B------:R-:W-:Y:S01]  /*2f50*/  ISETP.GT.U32.AND P4, PT, R8, R14, PT ;  /* 0x0000000e0800720c */ /* 0x000fe20003f84070 */
[----:B------:R-:W-:Y:S02]  /*2f60*/  IMAD.MOV R11, RZ, RZ, -R11 ;  /* 0x000000ffff0b7224 */ /* 0x000fe400078e0a0b */
[----:B------:R-:W-:Y:S01]  /*2f70*/  IMAD.HI.U32 R13, R28, R12, RZ ;  /* 0x0000000c1c0d7227 */ /* 0x000fe200078e00ff */
[----:B------:R2:W-:Y:S03]  /*2f80*/  STL [R1+0x180], R18 ;  /* 0x0001801201007387 */ /* 0x0005e60000100800 */
[----:B------:R-:W-:Y:S02]  /*2f90*/  IMAD R4, R8, R11, R4 ;  /* 0x0000000b08047224 */ /* 0x000fe400078e0204 */
[----:B-1----:R-:W-:-:S02]  /*2fa0*/  IMAD.MOV.U32 R0, RZ, RZ, R17 ;  /* 0x000000ffff007224 */ /* 0x002fc400078e0011 */
[----:B------:R-:W-:Y:S01]  /*2fb0*/  @!P5 IMAD.IADD R15, R15, 0x1, -R8 ;  /* 0x000000010f0fd824 */ /* 0x000fe200078e0a08 */
[----:B------:R-:W-:Y:S01]  /*2fc0*/  ISETP.GT.U32.AND P5, PT, R8, R4, PT ;  /* 0x000000040800720c */ /* 0x000fe20003fa4070 */
[----:B------:R-:W-:Y:S01]  /*2fd0*/  @!P1 IMAD.MOV R0, RZ, RZ, -R0 ;  /* 0x000000ffff009224 */ /* 0x000fe200078e0a00 */
[----:B------:R-:W-:Y:S01]  /*2fe0*/  ISETP.GE.AND P1, PT, R9, RZ, PT ;  /* 0x000000ff0900720c */ /* 0x000fe20003f26270 */
[----:B------:R-:W-:Y:S01]  /*2ff0*/  IMAD.MOV R9, RZ, RZ, -R13 ;  /* 0x000000ffff097224 */ /* 0x000fe200078e0a0d */
[C---:B------:R-:W-:Y:S01]  /*3000*/  LOP3.LUT R13, R25.reuse, 0xd0, RZ, 0xfc, !PT ;  /* 0x000000d0190d7812 */ /* 0x040fe200078efcff */
[--C-:B------:R-:W-:Y:S01]  /*3010*/  @!P0 IMAD.IADD R16, R16, 0x1, -R8.reuse ;  /* 0x0000000110108824 */ /* 0x100fe200078e0a08 */
[----:B------:R1:W-:Y:S01]  /*3020*/  STL [R1+0x17c], R0 ;  /* 0x00017c0001007387 */ /* 0x0003e20000100800 */
[----:B------:R-:W-:Y:S01]  /*3030*/  @!P4 IMAD.IADD R14, R14, 0x1, -R8 ;  /* 0x000000010e0ec824 */ /* 0x000fe200078e0a08 */
[----:B------:R-:W-:Y:S01]  /*3040*/  ISETP.GE.AND P0, PT, R10, RZ, PT ;  /* 0x000000ff0a00720c */ /* 0x000fe20003f06270 */
[C---:B------:R-:W-:Y:S01]  /*3050*/  IMAD R12, R8.reuse, R9, R12 ;  /* 0x00000009080c7224 */ /* 0x040fe200078e020c */
[C---:B------:R-:W-:Y:S01]  /*3060*/  LOP3.LUT R10, R25.reuse, 0xd4, RZ, 0xfc, !PT ;  /* 0x000000d4190a7812 */ /* 0x040fe200078efcff */
[----:B--2---:R-:W-:Y:S01]  /*3070*/  IMAD.MOV.U32 R18, RZ, RZ, R16 ;  /* 0x000000ffff127224 */ /* 0x004fe200078e0010 */
[----:B------:R-:W-:Y:S01]  /*3080*/  ISETP.GT.U32.AND P4, PT, R8, R14, PT ;  /* 0x0000000e0800720c */ /* 0x000fe20003f84070 */
[----:B------:R-:W-:Y:S01]  /*3090*/  @!P5 IMAD.IADD R4, R4, 0x1, -R8 ;  /* 0x000000010404d824 */ /* 0x000fe200078e0a08 */
[----:B------:R-:W-:Y:S01]  /*30a0*/  IABS R11, R13 ;  /* 0x0000000d000b7213 */ /* 0x000fe20000000000 */
[----:B------:R-:W-:Y:S01]  /*30b0*/  @!P6 IMAD.MOV R18, RZ, RZ, -R18 ;  /* 0x000000ffff12e224 */ /* 0x000fe200078e0a12 */
[C---:B------:R-:W-:Y:S01]  /*30c0*/  ISETP.GT.U32.AND P6, PT, R8.reuse, R12, PT ;  /* 0x0000000c0800720c */ /* 0x040fe20003fc4070 */
[----:B------:R-:W-:Y:S01]  /*30d0*/  IMAD R23, R8, R27, R23 ;  /* 0x0000001b08177224 */ /* 0x000fe200078e0217 */
[----:B-1----:R-:W-:Y:S01]  /*30e0*/  MOV R0, R15 ;  /* 0x0000000f00007202 */ /* 0x002fe20000000f00 */
[----:B------:R-:W-:Y:S01]  /*30f0*/  IMAD.HI.U32 R15, R28, R11, RZ ;  /* 0x0000000b1c0f7227 */ /* 0x000fe200078e00ff */
[----:B------:R-:W-:Y:S01]  /*3100*/  ISETP.GT.U32.AND P5, PT, R8, R4, PT ;  /* 0x000000040800720c */ /* 0x000fe20003fa4070 */
[----:B------:R-:W-:Y:S01]  /*3110*/  STL [R1+0x174], R18 ;  /* 0x0001741201007387 */ /* 0x000fe20000100800 */
[----:B------:R-:W-:Y:S01]  /*3120*/  IABS R17, R10 ;  /* 0x0000000a00117213 */ /* 0x000fe20000000000 */
[----:B------:R-:W-:Y:S01]  /*3130*/  @!P2 IMAD.MOV R0, RZ, RZ, -R0 ;  /* 0x000000ffff00a224 */ /* 0x000fe200078e0a00 */
[----:B------:R-:W-:Y:S01]  /*3140*/  LOP3.LUT R9, R25, 0xd8, RZ, 0xfc, !PT ;  /* 0x000000d819097812 */ /* 0x000fe200078efcff */
[----:B------:R-:W-:Y:S01]  /*3150*/  @!P4 IMAD.IADD R14, R14, 0x1, -R8 ;  /* 0x000000010e0ec824 */ /* 0x000fe200078e0a08 */
[----:B------:R-:W-:Y:S01]  /*3160*/  ISETP.GE.AND P4, PT, R10, RZ, PT ;  /* 0x000000ff0a00720c */ /* 0x000fe20003f86270 */
[----:B------:R-:W-:Y:S01]  /*3170*/  IMAD.HI.U32 R10, R28, R17, RZ ;  /* 0x000000111c0a7227 */ /* 0x000fe200078e00ff */
[----:B------:R1:W-:Y:S01]  /*3180*/  STL [R1+0x170], R0 ;  /* 0x0001700001007387 */ /* 0x0003e20000100800 */
[----:B------:R-:W-:-:S02]  /*3190*/  IABS R16, R9 ;  /* 0x0000000900107213 */ /* 0x000fc40000000000 */
[----:B------:R-:W-:Y:S01]  /*31a0*/  @!P6 IMAD.IADD R12, R12, 0x1, -R8 ;  /* 0x000000010c0ce824 */ /* 0x000fe200078e0a08 */
[----:B------:R-:W-:Y:S01]  /*31b0*/  ISETP.GE.AND P2, PT, R13, RZ, PT ;  /* 0x000000ff0d00720c */ /* 0x000fe20003f46270 */
[----:B------:R-:W-:Y:S02]  /*31c0*/  IMAD.MOV R15, RZ, RZ, -R15 ;  /* 0x000000ffff0f7224 */ /* 0x000fe400078e0a0f */
[----:B------:R-:W-:Y:S01]  /*31d0*/  IMAD.MOV R10, RZ, RZ, -R10 ;  /* 0x000000ffff0a7224 */ /* 0x000fe200078e0a0a */
[----:B------:R-:W-:Y:S01]  /*31e0*/  ISETP.GT.U32.AND P6, PT, R8, R12, PT ;  /* 0x0000000c0800720c */ /* 0x000fe20003fc4070 */
[----:B------:R-:W-:Y:S02]  /*31f0*/  @!P5 IMAD.IADD R4, R4, 0x1, -R8 ;  /* 0x000000010404d824 */ /* 0x000fe400078e0a08 */
[----:B-1----:R-:W-:Y:S01]  /*3200*/  IMAD.MOV.U32 R0, RZ, RZ, R14 ;  /* 0x000000ffff007224 */ /* 0x002fe200078e000e */
[----:B------:R-:W-:Y:S01]  /*3210*/  LOP3.LUT R14, R25, 0xe0, RZ, 0xfc, !PT ;  /* 0x000000e0190e7812 */ /* 0x000fe200078efcff */
[----:B------:R-:W-:-:S02]  /*3220*/  IMAD R11, R8, R15, R11 ;  /* 0x0000000f080b7224 */ /* 0x000fc400078e020b */
[----:B------:R-:W-:Y:S01]  /*3230*/  @!P3 IMAD.MOV R0, RZ, RZ, -R0 ;  /* 0x000000ffff00b224 */ /* 0x000fe200078e0a00 */
[----:B------:R-:W-:Y:S01]  /*3240*/  IABS R15, R14 ;  /* 0x0000000e000f7213 */ /* 0x000fe20000000000 */
[C---:B------:R-:W-:Y:S01]  /*3250*/  IMAD R17, R8.reuse, R10, R17 ;  /* 0x0000000a08117224 */ /* 0x040fe200078e0211 */
[----:B------:R-:W-:Y:S01]  /*3260*/  ISETP.GT.U32.AND P5, PT, R8, R11, PT ;  /* 0x0000000b0800720c */ /* 0x000fe20003fa4070 */
[----:B------:R-:W-:Y:S01]  /*3270*/  IMAD.HI.U32 R13, R28, R16, RZ ;  /* 0x000000101c0d7227 */ /* 0x000fe200078e00ff */
[----:B------:R1:W-:Y:S01]  /*3280*/  STL [R1+0x168], R0 ;  /* 0x0001680001007387 */ /* 0x0003e20000100800 */
[----:B------:R-:W-:Y:S02]  /*3290*/  LOP3.LUT R10, R25, 0xe4, RZ, 0xfc, !PT ;  /* 0x000000e4190a7812 */ /* 0x000fe400078efcff */
[----:B------:R-:W-:Y:S01]  /*32a0*/  IMAD.MOV R13, RZ, RZ, -R13 ;  /* 0x000000ffff0d7224 */ /* 0x000fe200078e0a0d */
[----:B------:R-:W-:Y:S01]  /*32b0*/  ISETP.GE.AND P3, PT, R9, RZ, PT ;  /* 0x000000ff0900720c */ /* 0x000fe20003f66270 */
[----:B------:R-:W-:Y:S01]  /*32c0*/  @!P6 IMAD.IADD R12, R12, 0x1, -R8 ;  /* 0x000000010c0ce824 */ /* 0x000fe200078e0a08 */
[----:B------:R-:W-:Y:S01]  /*32d0*/  ISETP.GE.AND P6, PT, R19, RZ, PT ;  /* 0x000000ff1300720c */ /* 0x000fe20003fc6270 */
[----:B------:R-:W-:Y:S01]  /*32e0*/  IMAD R16, R8, R13, R16 ;  /* 0x0000000d08107224 */ /* 0x000fe200078e0210 */
[----:B------:R-:W-:Y:S01]  /*32f0*/  IABS R19, R19 ;  /* 0x0000001300137213 */ /* 0x000fe20000000000 */
[----:B------:R-:W-:Y:S01]  /*3300*/  IMAD.HI.U32 R18, R28, R15, RZ ;  /* 0x0000000f1c127227 */ /* 0x000fe200078e00ff */
[----:B------:R-:W-:-:S02]  /*3310*/  LOP3.LUT R13, R25, 0xe8, RZ, 0xfc, !PT ;  /* 0x000000e8190d7812 */ /* 0x000fc400078efcff */
[----:B------:R-:W-:Y:S01]  /*3320*/  IABS R9, R10 ;  /* 0x0000000a00097213 */ /* 0x000fe20000000000 */
[----:B-1----:R-:W-:Y:S01]  /*3330*/  IMAD.MOV.U32 R0, RZ, RZ, R4 ;  /* 0x000000ffff007224 */ /* 0x002fe200078e0004 */
[----:B------:R-:W-:Y:S01]  /*3340*/  IADD3 R18, -R18, RZ, RZ ;  /* 0x000000ff12127210 */ /* 0x000fe20007ffe1ff */
[----:B------:R-:W-:Y:S01]  /*3350*/  @!P5 IMAD.IADD R11, R11, 0x1, -R8 ;  /* 0x000000010b0bd824 */ /* 0x000fe200078e0a08 */
[----:B------:R-:W-:Y:S01]  /*3360*/  IABS R4, R13 ;  /* 0x0000000d00047213 */ /* 0x000fe20000000000 */
[----:B------:R-:W-:Y:S01]  /*3370*/  @!P1 IMAD.MOV R0, RZ, RZ, -R0 ;  /* 0x000000ffff009224 */ /* 0x000fe200078e0a00 */
[----:B------:R-:W-:Y:S01]  /*3380*/  ISETP.GT.U32.AND P1, PT, R8, R17, PT ;  /* 0x000000110800720c */ /* 0x000fe20003f24070 */
[----:B------:R-:W-:Y:S01]  /*3390*/  IMAD.HI.U32 R20, R28, R19, RZ ;  /* 0x000000131c147227 */ /* 0x000fe200078e00ff */
[----:B------:R-:W-:Y:S02]  /*33a0*/  ISETP.GT.U32.AND P5, PT, R8, R11, PT ;  /* 0x0000000b0800720c */ /* 0x000fe40003fa4070 */
[----:B------:R1:W-:Y:S01]  /*33b0*/  STL [R1+0x164], R0 ;  /* 0x0001640001007387 */ /* 0x0003e20000100800 */
[----:B------:R-:W-:-:S02]  /*33c0*/  IMAD.MOV R20, RZ, RZ, -R20 ;  /* 0x000000ffff147224 */ /* 0x000fc400078e0a14 */
[----:B------:R-:W-:Y:S02]  /*33d0*/  IMAD R15, R8, R18, R15 ;  /* 0x00000012080f7224 */ /* 0x000fe400078e020f */
[----:B------:R-:W-:-:S04]  /*33e0*/  IMAD.HI.U32 R18, R28, R4, RZ ;  /* 0x000000041c127227 */ /* 0x000fc800078e00ff */
[----:B------:R-:W-:Y:S02]  /*33f0*/  @!P1 IMAD.IADD R17, R17, 0x1, -R8 ;  /* 0x0000000111119824 */ /* 0x000fe400078e0a08 */
[----:B-1----:R-:W-:Y:S02]  /*3400*/  IMAD.MOV.U32 R0, RZ, RZ, R12 ;  /* 0x000000ffff007224 */ /* 0x002fe400078e000c */
[----:B------:R-:W-:Y:S01]  /*3410*/  @!P5 IMAD.IADD R11, R11, 0x1, -R8 ;  /* 0x000000010b0bd824 */ /* 0x000fe200078e0a08 */
[C---:B------:R-:W-:Y:S01]  /*3420*/  ISETP.GT.U32.AND P1, PT, R8.reuse, R17, PT ;  /* 0x000000110800720c */ /* 0x040fe20003f24070 */
[----:B------:R-:W-:Y:S01]  /*3430*/  @!P0 IMAD.MOV R0, RZ, RZ, -R0 ;  /* 0x000000ffff008224 */ /* 0x000fe200078e0a00 */
[----:B------:R-:W-:Y:S01]  /*3440*/  ISETP.GT.U32.AND P0, PT, R8, R16, PT ;  /* 0x000000100800720c */ /* 0x000fe20003f04070 */
[----:B------:R-:W-:Y:S01]  /*3450*/  IMAD.MOV.U32 R21, RZ, RZ, R11 ;  /* 0x000000ffff157224 */ /* 0x000fe200078e000b */
[----:B------:R-:W-:Y:S01]  /*3460*/  ISETP.GE.AND P5, PT, R14, RZ, PT ;  /* 0x000000ff0e00720c */ /* 0x000fe20003fa6270 */
[----:B------:R-:W-:Y:S01]  /*3470*/  IMAD R14, R8, R20, R19 ;  /* 0x00000014080e7224 */ /* 0x000fe200078e0213 */
[----:B------:R1:W-:Y:S01]  /*3480*/  STL [R1+0x158], R0 ;  /* 0x0001580001007387 */ /* 0x0003e20000100800 */
[----:B------:R-:W-:-:S04]  /*3490*/  IMAD.HI.U32 R12, R28, R9, RZ ;  /* 0x000000091c0c7227 */ /* 0x000fc800078e00ff */
[----:B------:R-:W-:Y:S01]  /*34a0*/  @!P2 IMAD.MOV R21, RZ, RZ, -R21 ;  /* 0x000000ffff15a224 */ /* 0x000fe200078e0a15 */
[C---:B------:R-:W-:Y:S01]  /*34b0*/  ISETP.GT.U32.AND P2, PT, R8.reuse, R15, PT ;  /* 0x0000000f0800720c */ /* 0x040fe20003f44070 */
[--C-:B------:R-:W-:Y:S01]  /*34c0*/  @!P1 IMAD.IADD R17, R17, 0x1, -R8.reuse ;  /* 0x0000000111119824 */ /* 0x100fe200078e0a08 */
[----:B------:R-:W-:Y:S01]  /*34d0*/  ISETP.GT.U32.AND P1, PT, R8, R14, PT ;  /* 0x0000000e0800720c */ /* 0x000fe20003f24070 */
[----:B------:R-:W-:Y:S01]  /*34e0*/  @!P0 IMAD.IADD R16, R16, 0x1, -R8 ;  /* 0x0000000110108824 */ /* 0x000fe200078e0a08 */
[----:B------:R-:W-:Y:S01]  /*34f0*/  STL [R1+0x14c], R21 ;  /* 0x00014c1501007387 */ /* 0x000fe20000100800 */
[----:B-1----:R-:W-:Y:S02]  /*3500*/  IMAD.MOV.U32 R0, RZ, RZ, R17 ;  /* 0x000000ffff007224 */ /* 0x002fe400078e0011 */
[----:B------:R-:W-:Y:S01]  /*3510*/  IMAD.MOV R11, RZ, RZ, -R18 ;  /* 0x000000ffff0b7224 */ /* 0x000fe200078e0a12 */
[----:B------:R-:W-:Y:S01]  /*3520*/  ISETP.GT.U32.AND P0, PT, R8, R16, PT ;  /* 0x000000100800720c */ /* 0x000fe20003f04070 */
[----:B------:R-:W-:Y:S01]  /*3530*/  @!P4 IMAD.MOV R0, RZ, RZ, -R0 ;  /* 0x000000ffff00c224 */ /* 0x000fe200078e0a00 */
[----:B------:R-:W-:Y:S01]  /*3540*/  ISETP.GE.AND P4, PT, R10, RZ, PT ;  /* 0x000000ff0a00720c */ /* 0x000fe20003f86270 */
[----:B------:R-:W-:Y:S01]  /*3550*/  IMAD.MOV R12, RZ, RZ, -R12 ;  /* 0x000000ffff0c7224 */ /* 0x000fe200078e0a0c */
[C---:B------:R-:W-:Y:S01]  /*3560*/  LOP3.LUT R10, R25.reuse, 0xec, RZ, 0xfc, !PT ;  /* 0x000000ec190a7812 */ /* 0x040fe200078efcff */
[C---:B------:R-:W-:Y:S01]  /*3570*/  IMAD R4, R8.reuse, R11, R4 ;  /* 0x0000000b08047224 */ /* 0x040fe200078e0204 */
[----:B------:R1:W-:Y:S01]  /*3580*/  STL [R1+0x148], R0 ;  /* 0x0001480001007387 */ /* 0x0003e20000100800 */
[----:B------:R-:W-:Y:S01]  /*3590*/  IMAD R9, R8, R12, R9 ;  /* 0x0000000c08097224 */ /* 0x000fe200078e0209 */
[----:B------:R-:W-:Y:S01]  /*35a0*/  LOP3.LUT R11, R25, 0xf0, RZ, 0xfc, !PT ;  /* 0x000000f0190b7812 */ /* 0x000fe200078efcff */
[--C-:B------:R-:W-:Y:S01]  /*35b0*/  @!P1 IMAD.IADD R14, R14, 0x1, -R8.reuse ;  /* 0x000000010e0e9824 */ /* 0x100fe200078e0a08 */
[----:B------:R-:W-:Y:S01]  /*35c0*/  IABS R17, R10 ;  /* 0x0000000a00117213 */ /* 0x000fe20000000000 */
[--C-:B------:R-:W-:Y:S01]  /*35d0*/  @!P2 IMAD.IADD R15, R15, 0x1, -R8.reuse ;  /* 0x000000010f0fa824 */ /* 0x100fe200078e0a08 */
[----:B------:R-:W-:Y:S01]  /*35e0*/  LOP3.LUT R12, R25, 0xf4, RZ, 0xfc, !PT ;  /* 0x000000f4190c7812 */ /* 0x000fe200078efcff */
[----:B------:R-:W-:Y:S01]  /*35f0*/  @!P0 IMAD.IADD R16, R16, 0x1, -R8 ;  /* 0x0000000110108824 */ /* 0x000fe200078e0a08 */
[----:B------:R-:W-:Y:S01]  /*3600*/  ISETP.GT.U32.AND P0, PT, R8, R9, PT ;  /* 0x000000090800720c */ /* 0x000fe20003f04070 */
[----:B------:R-:W-:Y:S01]  /*3610*/  IMAD.HI.U32 R18, R28, R17, RZ ;  /* 0x000000111c127227 */ /* 0x000fe200078e00ff */
[----:B------:R-:W-:-:S02]  /*3620*/  ISETP.GT.U32.AND P1, PT, R8, R14, PT ;  /* 0x0000000e0800720c */ /* 0x000fc40003f24070 */
[C---:B------:R-:W-:Y:S01]  /*3630*/  ISETP.GT.U32.AND P2, PT, R8.reuse, R15, PT ;  /* 0x0000000f0800720c */ /* 0x040fe20003f44070 */
[----:B-1----:R-:W-:Y:S01]  /*3640*/  IMAD.MOV.U32 R0, RZ, RZ, R16 ;  /* 0x000000ffff007224 */ /* 0x002fe200078e0010 */
[----:B------:R-:W-:Y:S01]  /*3650*/  IABS R16, R11 ;  /* 0x0000000b00107213 */ /* 0x000fe20000000000 */
[----:B------:R-:W-:Y:S01]  /*3660*/  IMAD.MOV R18, RZ, RZ, -R18 ;  /* 0x000000ffff127224 */ /* 0x000fe200078e0a12 */
[----:B------:R-:W-:Y:S01]  /*3670*/  IABS R20, R12 ;  /* 0x0000000c00147213 */ /* 0x000fe20000000000 */
[----:B------:R-:W-:Y:S01]  /*3680*/  @!P3 IMAD.MOV R0, RZ, RZ, -R0 ;  /* 0x000000ffff00b224 */ /* 0x000fe200078e0a00 */
[C---:B------:R-:W-:Y:S01]  /*3690*/  ISETP.GT.U32.AND P3, PT, R8.reuse, R4, PT ;  /* 0x000000040800720c */ /* 0x040fe20003f64070 */
[----:B------:R-:W-:Y:S02]  /*36a0*/  IMAD R17, R8, R18, R17 ;  /* 0x0000001208117224 */ /* 0x000fe400078e0211 */
[--C-:B------:R-:W-:Y:S01]  /*36b0*/  @!P0 IMAD.IADD R9, R9, 0x1, -R8.reuse ;  /* 0x0000000109098824 */ /* 0x100fe200078e0a08 */
[----:B------:R1:W-:Y:S01]  /*36c0*/  STL [R1+0x144], R0 ;  /* 0x0001440001007387 */ /* 0x0003e20000100800 */
[----:B------:R-:W-:Y:S01]  /*36d0*/  @!P1 IMAD.IADD R14, R14, 0x1, -R8 ;  /* 0x000000010e0e9824 */ /* 0x000fe200078e0a08 */
[----:B------:R-:W-:Y:S01]  /*36e0*/  ISETP.GE.AND P1, PT, R13, RZ, PT ;  /* 0x000000ff0d00720c */ /* 0x000fe20003f26270 */
[----:B------:R-:W-:Y:S01]  /*36f0*/  IMAD.HI.U32 R13, R28, R16, RZ ;  /* 0x000000101c0d7227 */ /* 0x000fe200078e00ff */
[----:B------:R-:W-:-:S02]  /*3700*/  ISETP.GT.U32.AND P0, PT, R8, R9, PT ;  /* 0x000000090800720c */ /* 0x000fc40003f04070 */
[----:B------:R-:W-:Y:S01]  /*3710*/  MOV R19, R14 ;  /* 0x0000000e00137202 */ /* 0x000fe20000000f00 */
[----:B------:R-:W-:Y:S02]  /*3720*/  IMAD.MOV R13, RZ, RZ, -R13 ;  /* 0x000000ffff0d7224 */ /* 0x000fe400078e0a0d */
[--C-:B------:R-:W-:Y:S02]  /*3730*/  @!P3 IMAD.IADD R4, R4, 0x1, -R8.reuse ;  /* 0x000000010404b824 */ /* 0x100fe400078e0a08 */
[----:B------:R-:W-:Y:S01]  /*3740*/  @!P2 IMAD.IADD R15, R15, 0x1, -R8 ;  /* 0x000000010f0fa824 */ /* 0x000fe200078e0a08 */
[C---:B------:R-:W-:Y:S01]  /*3750*/  ISETP.GT.U32.AND P2, PT, R8.reuse, R17, PT ;  /* 0x000000110800720c */ /* 0x040fe20003f44070 */
[C---:B------:R-:W-:Y:S01]  /*3760*/  IMAD R16, R8.reuse, R13, R16 ;  /* 0x0000000d08107224 */ /* 0x040fe200078e0210 */
[----:B------:R-:W-:Y:S01]  /*3770*/  ISETP.GT.U32.AND P3, PT, R8, R4, PT ;  /* 0x000000040800720c */ /* 0x000fe20003f64070 */
[----:B-1----:R-:W-:Y:S02]  /*3780*/  IMAD.MOV.U32 R0, RZ, RZ, R15 ;  /* 0x000000ffff007224 */ /* 0x002fe400078e000f */
[----:B------:R-:W-:Y:S01]  /*3790*/  @!P0 IMAD.IADD R9, R9, 0x1, -R8 ;  /* 0x0000000109098824 */ /* 0x000fe200078e0a08 */
[----:B------:R-:W-:Y:S01]  /*37a0*/  ISETP.GE.AND P0, PT, R12, RZ, PT ;  /* 0x000000ff0c00720c */ /* 0x000fe20003f06270 */
[----:B------:R-:W-:Y:S01]  /*37b0*/  @!P6 IMAD.MOV R19, RZ, RZ, -R19 ;  /* 0x000000ffff13e224 */ /* 0x000fe200078e0a13 */
[----:B------:R-:W-:Y:S01]  /*37c0*/  ISETP.GE.AND P6, PT, R10, RZ, PT ;  /* 0x000000ff0a00720c */ /* 0x000fe20003fc6270 */
[----:B------:R-:W-:Y:S01]  /*37d0*/  @!P5 IMAD.MOV R0, RZ, RZ, -R0 ;  /* 0x000000ffff00d224 */ /* 0x000fe200078e0a00 */
[C---:B------:R-:W-:Y:S01]  /*37e0*/  LOP3.LUT R10, R25.reuse, 0xf8, RZ, 0xfc, !PT ;  /* 0x000000f8190a7812 */ /* 0x040fe200078efcff */
[----:B------:R-:W-:Y:S01]  /*37f0*/  IMAD.MOV.U32 R15, RZ, RZ, R9 ;  /* 0x000000ffff0f7224 */ /* 0x000fe200078e0009 */
[----:B------:R-:W-:Y:S01]  /*3800*/  STL [R1+0x138], R19 ;  /* 0x0001381301007387 */ /* 0x000fe20000100800 */
[----:B------:R-:W-:Y:S01]  /*3810*/  IMAD.HI.U32 R14, R28, R20, RZ ;  /* 0x000000141c0e7227 */ /* 0x000fe200078e00ff */
[----:B------:R-:W-:-:S02]  /*3820*/  LOP3.LUT R9, R25, 0xfc, RZ, 0xfc, !PT ;  /* 0x000000fc19097812 */ /* 0x000fc400078efcff */
[----:B------:R1:W-:Y:S01]  /*3830*/  STL [R1+0x134], R0 ;  /* 0x0001340001007387 */ /* 0x0003e20000100800 */
[--C-:B------:R-:W-:Y:S01]  /*3840*/  @!P3 IMAD.IADD R4, R4, 0x1, -R8.reuse ;  /* 0x000000010404b824 */ /* 0x100fe200078e0a08 */
[----:B------:R-:W-:Y:S01]  /*3850*/  ISETP.GT.U32.AND P3, PT, R8, R16, PT ;  /* 0x000000100800720c */ /* 0x000fe20003f64070 */
[----:B------:R-:W-:Y:S01]  /*3860*/  @!P4 IMAD.MOV R15, RZ, RZ, -R15 ;  /* 0x000000ffff0fc224 */ /* 0x000fe200078e0a0f */
[----:B------:R-:W-:Y:S01]  /*3870*/  ISETP.GE.AND P4, PT, R10, RZ, PT ;  /* 0x000000ff0a00720c */ /* 0x000fe20003f86270 */
[----:B------:R-:W-:Y:S01]  /*3880*/  @!P2 IMAD.IADD R17, R17, 0x1, -R8 ;  /* 0x000000011111a824 */ /* 0x000fe200078e0a08 */
[----:B------:R-:W-:Y:S01]  /*3890*/  IABS R10, R10 ;  /* 0x0000000a000a7213 */ /* 0x000fe20000000000 */
[----:B------:R-:W-:Y:S01]  /*38a0*/  IMAD.MOV R14, RZ, RZ, -R14 ;  /* 0x000000ffff0e7224 */ /* 0x000fe200078e0a0e */
[----:B------:R-:W-:Y:S01]  /*38b0*/  IABS R13, R9 ;  /* 0x00000009000d7213 */ /* 0x000fe20000000000 */
[----:B------:R2:W-:Y:S01]  /*38c0*/  STL [R1+0x130], R15 ;  /* 0x0001300f01007387 */ /* 0x0005e20000100800 */
[----:B-1----:R-:W-:Y:S01]  /*38d0*/  IMAD.MOV.U32 R0, RZ, RZ, R4 ;  /* 0x000000ffff007224 */ /* 0x002fe200078e0004 */
[C---:B------:R-:W-:Y:S01]  /*38e0*/  ISETP.GT.U32.AND P2, PT, R8.reuse, R17, PT ;  /* 0x000000110800720c */ /* 0x040fe20003f44070 */
[----:B------:R-:W-:Y:S01]  /*38f0*/  IMAD R20, R8, R14, R20 ;  /* 0x0000000e08147224 */ /* 0x000fe200078e0214 */
[----:B------:R-:W-:Y:S01]  /*3900*/  LOP3.LUT R4, R25, 0x100, RZ, 0xfc, !PT ;  /* 0x0000010019047812 */ /* 0x000fe200078efcff */
[----:B------:R-:W-:Y:S01]  /*3910*/  @!P1 IMAD.MOV R0, RZ, RZ, -R0 ;  /* 0x000000ffff009224 */ /* 0x000fe200078e0a00 */
[----:B------:R-:W-:Y:S01]  /*3920*/  ISETP.GE.AND P1, PT, R9, RZ, PT ;  /* 0x000000ff0900720c */ /* 0x000fe20003f26270 */
[----:B------:R-:W-:Y:S01]  /*3930*/  @!P3 IMAD.IADD R16, R16, 0x1, -R8 ;  /* 0x000000011010b824 */ /* 0x000fe200078e0a08 */
[----:B------:R-:W-:Y:S01]  /*3940*/  ISETP.GE.AND P5, PT, R11, RZ, PT ;  /* 0x000000ff0b00720c */ /* 0x000fe20003fa6270 */
[----:B------:R-:W-:Y:S01]  /*3950*/  IMAD.MOV.U32 R9, RZ, RZ, R10 ;  /* 0x000000ffff097224 */ /* 0x000fe200078e000a */
[----:B------:R-:W-:Y:S01]  /*3960*/  IABS R11, R4 ;  /* 0x00000004000b7213 */ /* 0x000fe20000000000 */
[----:B------:R-:W-:Y:S01]  /*3970*/  IMAD.HI.U32 R10, R28, R13, RZ ;  /* 0x0000000d1c0a7227 */ /* 0x000fe200078e00ff */
[----:B------:R-:W-:Y:S01]  /*3980*/  ISETP.GT.U32.AND P3, PT, R8, R16, PT ;  /* 0x000000100800720c */ /* 0x000fe20003f64070 */
[----:B------:R1:W-:Y:S01]  /*3990*/  STL [R1+0x12c], R0 ;  /* 0x00012c0001007387 */ /* 0x0003e20000100800 */
[C---:B------:R-:W-:Y:S01]  /*39a0*/  LOP3.LUT R12, R25.reuse, 0x104, RZ, 0xfc, !PT ;  /* 0x00000104190c7812 */ /* 0x040fe200078efcff */
[----:B------:R-:W-:Y:S01]  /*39b0*/  IMAD.HI.U32 R14, R28, R9, RZ ;  /* 0x000000091c0e7227 */ /* 0x000fe200078e00ff */
[----:B------:R-:W-:-:S02]  /*39c0*/  LOP3.LUT R19, R25, 0x114, RZ, 0xfc, !PT ;  /* 0x0000011419137812 */ /* 0x000fc400078efcff */
[----:B--2---:R-:W-:Y:S01]  /*39d0*/  IABS R15, R12 ;  /* 0x0000000c000f7213 */ /* 0x004fe20000000000 */
[----:B------:R-:W-:Y:S02]  /*39e0*/  IMAD.MOV R14, RZ, RZ, -R14 ;  /* 0x000000ffff0e7224 */ /* 0x000fe400078e0a0e */
[--C-:B------:R-:W-:Y:S01]  /*39f0*/  @!P2 IMAD.IADD R17, R17, 0x1, -R8.reuse ;  /* 0x000000011111a824 */ /* 0x100fe200078e0a08 */
[C---:B------:R-:W-:Y:S01]  /*3a00*/  ISETP.GT.U32.AND P2, PT, R8.reuse, R20, PT ;  /* 0x000000140800720c */ /* 0x040fe20003f44070 */
[----:B------:R-:W-:Y:S02]  /*3a10*/  IMAD R9, R8, R14, R9 ;  /* 0x0000000e08097224 */ /* 0x000fe400078e0209 */
[----:B------:R-:W-:Y:S01]  /*3a20*/  @!P3 IMAD.IADD R16, R16, 0x1, -R8 ;  /* 0x000000011010b824 */ /* 0x000fe200078e0a08 */
[----:B------:R-:W-:Y:S01]  /*3a30*/  MOV R18, R17 ;  /* 0x0000001100127202 */ /* 0x000fe20000000f00 */
[----:B------:R-:W-:Y:S01]  /*3a40*/  IMAD.MOV R10, RZ, RZ, -R10 ;  /* 0x000000ffff0a7224 */ /* 0x000fe200078e0a0a */
[----:B------:R-:W-:Y:S01]  /*3a50*/  ISETP.GT.U32.AND P3, PT, R8, R9, PT ;  /* 0x000000090800720c */ /* 0x000fe20003f64070 */
[----:B------:R-:W-:-:S04]  /*3a60*/  IMAD.HI.U32 R14, R28, R11, RZ ;  /* 0x0000000b1c0e7227 */ /* 0x000fc800078e00ff */
[----:B------:R-:W-:Y:S02]  /*3a70*/  IMAD R13, R8, R10, R13 ;  /* 0x0000000a080d7224 */ /* 0x000fe400078e020d */
[----:B------:R-:W-:Y:S02]  /*3a80*/  @!P6 IMAD.MOV R18, RZ, RZ, -R18 ;  /* 0x000000ffff12e224 */ /* 0x000fe400078e0a12 */
[----:B------:R-:W-:Y:S01]  /*3a90*/  @!P2 IMAD.IADD R20, R20, 0x1, -R8 ;  /* 0x000000011414a824 */ /* 0x000fe200078e0a08 */
[C---:B------:R-:W-:Y:S01]  /*3aa0*/  ISETP.GT.U32.AND P6, PT, R8.reuse, R13, PT ;  /* 0x0000000d0800720c */ /* 0x040fe20003fc4070 */
[----:B-1----:R-:W-:Y:S01]  /*3ab0*/  IMAD.MOV.U32 R0, RZ, RZ, R16 ;  /* 0x000000ffff007224 */ /* 0x002fe200078e0010 */
[----:B------:R1:W-:Y:S01]  /*3ac0*/  STL [R1+0x128], R18 ;  /* 0x0001281201007387 */ /* 0x0003e20000100800 */
[----:B------:R-:W-:Y:S01]  /*3ad0*/  @!P3 IMAD.IADD R9, R9, 0x1, -R8 ;  /* 0x000000010909b824 */ /* 0x000fe200078e0a08 */
[C---:B------:R-:W-:Y:S01]  /*3ae0*/  ISETP.GT.U32.AND P2, PT, R8.reuse, R20, PT ;  /* 0x000000140800720c */ /* 0x040fe20003f44070 */
[----:B------:R-:W-:Y:S01]  /*3af0*/  IMAD.MOV R14, RZ, RZ, -R14 ;  /* 0x000000ffff0e7224 */ /* 0x000fe200078e0a0e */
[----:B------:R-:W-:Y:S01]  /*3b00*/  LOP3.LUT R16, R25, 0x10c, RZ, 0xfc, !PT ;  /* 0x0000010c19107812 */ /* 0x000fe200078efcff */
[----:B------:R-:W-:Y:S01]  /*3b10*/  @!P5 IMAD.MOV R0, RZ, RZ, -R0 ;  /* 0x000000ffff00d224 */ /* 0x000fe200078e0a00 */
[----:B------:R-:W-:Y:S01]  /*3b20*/  ISETP.GT.U32.AND P3, PT, R8, R9, PT ;  /* 0x000000090800720c */ /* 0x000fe20003f64070 */
[----:B------:R-:W-:Y:S01]  /*3b30*/  IMAD.HI.U32 R10, R28, R15, RZ ;  /* 0x0000000f1c0a7227 */ /* 0x000fe200078e00ff */
[----:B------:R-:W-:-:S02]  /*3b40*/  ISETP.GE.AND P5, PT, R4, RZ, PT ;  /* 0x000000ff0400720c */ /* 0x000fc40003fa6270 */
[----:B------:R-:W-:Y:S01]  /*3b50*/  IABS R26, R16 ;  /* 0x00000010001a7213 */ /* 0x000fe20000000000 */
[----:B------:R-:W-:Y:S01]  /*3b60*/  IMAD R4, R8, R14, R11 ;  /* 0x0000000e08047224 */ /* 0x000fe200078e020b */
[----:B------:R-:W-:Y:S01]  /*3b70*/  LOP3.LUT R14, R25, 0x108, RZ, 0xfc, !PT ;  /* 0x00000108190e7812 */ /* 0x000fe200078efcff */
[--C-:B------:R-:W-:Y:S01]  /*3b80*/  @!P6 IMAD.IADD R13, R13, 0x1, -R8.reuse ;  /* 0x000000010d0de824 */ /* 0x100fe200078e0a08 */
[----:B------:R2:W-:Y:S01]  /*3b90*/  STL [R1+0x124], R0 ;  /* 0x0001240001007387 */ /* 0x0005e20000100800 */
[----:B------:R-:W-:Y:S01]  /*3ba0*/  @!P2 IMAD.IADD R20, R20, 0x1, -R8 ;  /* 0x000000011414a824 */ /* 0x000fe200078e0a08 */
[----:B-1----:R-:W-:Y:S01]  /*3bb0*/  IABS R18, R14 ;  /* 0x0000000e00127213 */ /* 0x002fe20000000000 */
[----:B------:R-:W-:Y:S01]  /*3bc0*/  IMAD.MOV R10, RZ, RZ, -R10 ;  /* 0x000000ffff0a7224 */ /* 0x000fe200078e0a0a */
[----:B------:R-:W-:Y:S01]  /*3bd0*/  ISETP.GT.U32.AND P6, PT, R8, R13, PT ;  /* 0x0000000d0800720c */ /* 0x000fe20003fc4070 */
[----:B------:R-:W-:Y:S01]  /*3be0*/  @!P3 IMAD.IADD R9, R9, 0x1, -R8 ;  /* 0x000000010909b824 */ /* 0x000fe200078e0a08 */
[----:B------:R-:W-:Y:S01]  /*3bf0*/  ISETP.GE.AND P2, PT, R12, RZ, PT ;  /* 0x000000ff0c00720c */ /* 0x000fe20003f46270 */
[----:B------:R-:W-:Y:S01]  /*3c00*/  IMAD.HI.U32 R12, R28, R18, RZ ;  /* 0x000000121c0c7227 */ /* 0x000fe200078e00ff */
[----:B------:R-:W-:-:S02]  /*3c10*/  ISETP.GT.U32.AND P3, PT, R8, R4, PT ;  /* 0x000000040800720c */ /* 0x000fc40003f64070 */
[----:B------:R-:W-:Y:S01]  /*3c20*/  LOP3.LUT R11, R25, 0x118, RZ, 0xfc, !PT ;  /* 0x00000118190b7812 */ /* 0x000fe200078efcff */
[----:B------:R-:W-:Y:S01]  /*3c30*/  IMAD R15, R8, R10, R15 ;  /* 0x0000000a080f7224 */ /* 0x000fe200078e020f */
[----:B------:R-:W-:Y:S01]  /*3c40*/  IABS R10, R19 ;  /* 0x00000013000a7213 */ /* 0x000fe20000000000 */
[----:B------:R-:W-:Y:S01]  /*3c50*/  IMAD.MOV R12, RZ, RZ, -R12 ;  /* 0x000000ffff0c7224 */ /* 0x000fe200078e0a0c */
[----:B------:R-:W-:Y:S01]  /*3c60*/  IABS R17, R11 ;  /* 0x0000000b00117213 */ /* 0x000fe20000000000 */
[----:B------:R-:W-:-:S04]  /*3c70*/  IMAD.HI.U32 R24, R28, R26, RZ ;  /* 0x0000001a1c187227 */ /* 0x000fc800078e00ff */
[----:B------:R-:W-:Y:S01]  /*3c80*/  @!P6 IMAD.IADD R13, R13, 0x1, -R8 ;  /* 0x000000010d0de824 */ /* 0x000fe200078e0a08 */
[C---:B------:R-:W-:Y:S01]  /*3c90*/  ISETP.GT.U32.AND P6, PT, R8.reuse, R15, PT ;  /* 0x0000000f0800720c */ /* 0x040fe20003fc4070 */
[----:B------:R-:W-:Y:S02]  /*3ca0*/  IMAD R18, R8, R12, R18 ;  /* 0x0000000c08127224 */ /* 0x000fe400078e0212 */
[----:B------:R-:W-:Y:S02]  /*3cb0*/  @!P3 IMAD.IADD R4, R4, 0x1, -R8 ;  /* 0x000000010404b824 */ /* 0x000fe400078e0a08 */
[----:B------:R-:W-:Y:S01]  /*3cc0*/  IMAD.MOV R24, RZ, RZ, -R24 ;  /* 0x000000ffff187224 */ /* 0x000fe200078e0a18 */
[C---:B------:R-:W-:Y:S01]  /*3cd0*/  ISETP.GT.U32.AND P3, PT, R8.reuse, R18, PT ;  /* 0x000000120800720c */ /* 0x040fe20003f64070 */
[----:B--2---:R-:W-:Y:S02]  /*3ce0*/  IMAD.MOV.U32 R0, RZ, RZ, R20 ;  /* 0x000000ffff007224 */ /* 0x004fe400078e0014 */
[----:B------:R-:W-:-:S02]  /*3cf0*/  IMAD R24, R8, R24, R26 ;  /* 0x0000001808187224 */ /* 0x000fc400078e021a */
[----:B------:R-:W-:Y:S01]  /*3d00*/  IMAD.HI.U32 R21, R28, R10, RZ ;  /* 0x0000000a1c157227 */ /* 0x000fe200078e00ff */
[----:B------:R-:W-:-:S03]  /*3d10*/  @!P0 IADD3 R0, -R0, RZ, RZ ;  /* 0x000000ff00008210 */ /* 0x000fc60007ffe1ff */
[--C-:B------:R-:W-:Y:S01]  /*3d20*/  @!P6 IMAD.IADD R15, R15, 0x1, -R8.reuse ;  /* 0x000000010f0fe824 */ /* 0x100fe200078e0a08 */
[----:B------:R-:W-:Y:S01]  /*3d30*/  ISETP.GT.U32.AND P6, PT, R8, R24, PT ;  /* 0x000000180800720c */ /* 0x000fe20003fc4070 */
[----:B------:R1:W-:Y:S01]  /*3d40*/  STL [R1+0x118], R0 ;  /* 0x0001180001007387 */ /* 0x0003e20000100800 */
[----:B------:R-:W-:Y:S02]  /*3d50*/  IMAD.MOV R21, RZ, RZ, -R21 ;  /* 0x000000ffff157224 */ /* 0x000fe400078e0a15 */
[----:B------:R-:W-:Y:S01]  /*3d60*/  @!P3 IMAD.IADD R18, R18, 0x1, -R8 ;  /* 0x000000011212b824 */ /* 0x000fe200078e0a08 */
[C---:B------:R-:W-:Y:S01]  /*3d70*/  ISETP.GT.U32.AND P3, PT, R8.reuse, R4, PT ;  /* 0x000000040800720c */ /* 0x040fe20003f64070 */
[C---:B------:R-:W-:Y:S01]  /*3d80*/  IMAD R10, R8.reuse, R21, R10 ;  /* 0x00000015080a7224 */ /* 0x040fe200078e020a */
[----:B------:R-:W-:Y:S01]  /*3d90*/  ISETP.GT.U32.AND P0, PT, R8, R15, PT ;  /* 0x0000000f0800720c */ /* 0x000fe20003f04070 */
[----:B------:R-:W-:Y:S01]  /*3da0*/  IMAD.HI.U32 R12, R28, R17, RZ ;  /* 0x000000111c0c7227 */ /* 0x000fe200078e00ff */
[----:B------:R-:W-:-:S03]  /*3db0*/  LOP3.LUT R21, R25, 0x11c, RZ, 0xfc, !PT ;  /* 0x0000011c19157812 */ /* 0x000fc600078efcff */
[----:B-1----:R-:W-:Y:S01]  /*3dc0*/  IMAD.MOV.U32 R0, RZ, RZ, R9 ;  /* 0x000000ffff007224 */ /* 0x002fe200078e0009 */
[----:B------:R-:W-:Y:S01]  /*3dd0*/  IABS R20, R21 ;  /* 0x0000001500147213 */ /* 0x000fe20000000000 */
[----:B------:R-:W-:Y:S01]  /*3de0*/  @!P6 IMAD.IADD R24, R24, 0x1, -R8 ;  /* 0x000000011818e824 */ /* 0x000fe200078e0a08 */
[----:B------:R-:W-:Y:S01]  /*3df0*/  ISETP.GT.U32.AND P6, PT, R8, R18, PT ;  /* 0x000000120800720c */ /* 0x000fe20003fc4070 */
[----:B------:R-:W-:Y:S02]  /*3e00*/  @!P4 IMAD.MOV R0, RZ, RZ, -R0 ;  /* 0x000000ffff00c224 */ /* 0x000fe400078e0a00 */
[----:B------:R-:W-:Y:S01]  /*3e10*/  @!P3 IMAD.IADD R4, R4, 0x1, -R8 ;  /* 0x000000010404b824 */ /* 0x000fe200078e0a08 */
[C---:B------:R-:W-:Y:S01]  /*3e20*/  ISETP.GT.U32.AND P3, PT, R8.reuse, R10, PT ;  /* 0x0000000a0800720c */ /* 0x040fe20003f64070 */
[----:B------:R-:W-:Y:S01]  /*3e30*/  IMAD.MOV R12, RZ, RZ, -R12 ;  /* 0x000000ffff0c7224 */ /* 0x000fe200078e0a0c */
[----:B------:R1:W-:Y:S01]  /*3e40*/  STL [R1+0x110], R0 ;  /* 0x0001100001007387 */ /* 0x0003e20000100800 */
[----:B------:R-:W-:Y:S01]  /*3e50*/  ISETP.GT.U32.AND P4, PT, R8, R24, PT ;  /* 0x000000180800720c */ /* 0x000fe20003f84070 */
[----:B------:R-:W-:Y:S01]  /*3e60*/  @!P0 IMAD.IADD R15, R15, 0x1, -R8 ;  /* 0x000000010f0f8824 */ /* 0x000fe200078e0a08 */
[----:B------:R-:W-:Y:S01]  /*3e70*/  ISETP.GE.AND P0, PT, R14, RZ, PT ;  /* 0x000000ff0e00720c */ /* 0x000fe20003f06270 */
[----:B------:R-:W-:Y:S01]  /*3e80*/  IMAD R17, R8, R12, R17 ;  /* 0x0000000c08117224 */ /* 0x000fe200078e0211 */
[C---:B------:R-:W-:Y:S01]  /*3e90*/  LOP3.LUT R12, R25.reuse, 0x120, RZ, 0xfc, !PT ;  /* 0x00000120190c7812 */ /* 0x040fe200078efcff */
[----:B------:R-:W-:Y:S01]  /*3ea0*/  IMAD.MOV.U32 R26, RZ, RZ, R4 ;  /* 0x000000ffff1a7224 */ /* 0x000fe200078e0004 */
[----:B------:R-:W-:Y:S01]  /*3eb0*/  LOP3.LUT R4, R25, 0x124, RZ, 0xfc, !PT ;  /* 0x0000012419047812 */ /* 0x000fe200078efcff */
[--C-:B------:R-:W-:Y:S01]  /*3ec0*/  @!P6 IMAD.IADD R18, R18, 0x1, -R8.reuse ;  /* 0x000000011212e824 */ /* 0x100fe200078e0a08 */
[----:B------:R-:W-:Y:S01]  /*3ed0*/  ISETP.GT.U32.AND P6, PT, R8, R17, PT ;  /* 0x000000110800720c */ /* 0x000fe20003fc4070 */
        /* <DEDUP_REMOVED lines=8> */
[----:B------:R-:W-:Y:S01]  /*3f60*/  @!P4 IMAD.IADD R24, R24, 0x1, -R8 ;  /* 0x000000011818c824 */ /* 0x000fe200078e0a08 */
[----:B------:R-:W-:Y:S01]  /*3f70*/  ISETP.GE.AND P4, PT, R16, RZ, PT ;  /* 0x000000ff1000720c */ /* 0x000fe20003f86270 */
[----:B------:R-:W-:Y:S02]  /*3f80*/  @!P5 IMAD.MOV R26, RZ, RZ, -R26 ;  /* 0x000000ffff1ad224 */ /* 0x000fe400078e0a1a */
[----:B------:R-:W-:-:S03]  /*3f90*/  IMAD.HI.U32 R13, R28, R9, RZ ;  /* 0x000000091c0d7227 */ /* 0x000fc600078e00ff */
[----:B------:R-:W-:Y:S01]  /*3fa0*/  STL [R1+0x100], R26 ;  /* 0x0001001a01007387 */ /* 0x000fe20000100800 */
[----:B------:R-:W-:Y:S01]  /*3fb0*/  @!P1 IMAD.IADD R23, R23, 0x1, -R8 ;  /* 0x0000000117179824 */ /* 0x000fe200078e0a08 */
[----:B------:R-:W-:Y:S01]  /*3fc0*/  ISETP.GE.AND P1, PT, R22, RZ, PT ;  /* 0x000000ff1600720c */ /* 0x000fe20003f26270 */
[----:B-1----:R-:W-:Y:S02]  /*3fd0*/  IMAD.MOV.U32 R0, RZ, RZ, R15 ;  /* 0x000000ffff007224 */ /* 0x002fe400078e000f */
[----:B------:R-:W-:Y:S01]  /*3fe0*/  IMAD.MOV R14, RZ, RZ, -R14 ;  /* 0x000000ffff0e7224 */ /* 0x000fe200078e0a0e */
[C---:B------:R-:W-:Y:S01]  /*3ff0*/  ISETP.GT.U32.AND P5, PT, R8.reuse, R23, PT ;  /* 0x000000170800720c */ /* 0x040fe20003fa4070 */
[----:B------:R-:W-:Y:S01]  /*4000*/  @!P2 IMAD.MOV R0, RZ, RZ, -R0 ;  /* 0x000000ffff00a224 */ /* 0x000fe200078e0a00 */
[C---:B------:R-:W-:Y:S01]  /*4010*/  ISETP.GT.U32.AND P2, PT, R8.reuse, R10, PT ;  /* 0x0000000a0800720c */ /* 0x040fe20003f44070 */
[----:B------:R-:W-:Y:S02]  /*4020*/  IMAD.MOV R16, RZ, RZ, -R13 ;  /* 0x000000ffff107224 */ /* 0x000fe400078e0a0d */
[C---:B------:R-:W-:Y:S01]  /*4030*/  IMAD R13, R8.reuse, R14, R20 ;  /* 0x0000000e080d7224 */ /* 0x040fe200078e0214 */
[----:B------:R1:W-:Y:S01]  /*4040*/  STL [R1+0xf8], R0 ;  /* 0x0000f80001007387 */ /* 0x0003e20000100800 */
[----:B------:R-:W-:Y:S01]  /*4050*/  IMAD.MOV.U32 R15, RZ, RZ, R18 ;  /* 0x000000ffff0f7224 */ /* 0x000fe200078e0012 */
[----:B------:R-:W-:Y:S01]  /*4060*/  LOP3.LUT R14, R25, 0x128, RZ, 0xfc, !PT ;  /* 0x00000128190e7812 */ /* 0x000fe200078efcff */
[--C-:B------:R-:W-:Y:S01]  /*4070*/  @!P6 IMAD.IADD R17, R17, 0x1, -R8.reuse ;  /* 0x000000011111e824 */ /* 0x100fe200078e0a08 */
[----:B------:R-:W-:Y:S01]  /*4080*/  LOP3.LUT R18, R25, 0x13c, RZ, 0xfc, !PT ;  /* 0x0000013c19127812 */ /* 0x000fe200078efcff */
[----:B------:R-:W-:Y:S01]  /*4090*/  @!P0 IMAD.MOV R15, RZ, RZ, -R15 ;  /* 0x000000ffff0f8224 */ /* 0x000fe200078e0a0f */
[C---:B------:R-:W-:Y:S01]  /*40a0*/  ISETP.GT.U32.AND P0, PT, R8.reuse, R13, PT ;  /* 0x0000000d0800720c */ /* 0x040fe20003f04070 */
[C---:B------:R-:W-:Y:S01]  /*40b0*/  IMAD R9, R8.reuse, R16, R9 ;  /* 0x0000001008097224 */ /* 0x040fe200078e0209 */
[----:B------:R-:W-:Y:S01]  /*40c0*/  ISETP.GT.U32.AND P6, PT, R8, R17, PT ;  /* 0x000000110800720c */ /* 0x000fe20003fc4070 */
[--C-:B------:R-:W-:Y:S01]  /*40d0*/  @!P5 IMAD.IADD R23, R23, 0x1, -R8.reuse ;  /* 0x000000011717d824 */ /* 0x100fe200078e0a08 */
[----:B-1----:R-:W-:Y:S01]  /*40e0*/  MOV R0, R24 ;  /* 0x0000001800007202 */ /* 0x002fe20000000f00 */
[----:B------:R-:W-:Y:S01]  /*40f0*/  @!P2 IMAD.IADD R10, R10, 0x1, -R8 ;  /* 0x000000010a0aa824 */ /* 0x000fe200078e0a08 */
[----:B------:R-:W-:Y:S01]  /*4100*/  IABS R16, R4 ;  /* 0x0000000400107213 */ /* 0x000fe20000000000 */
[----:B------:R1:W-:Y:S01]  /*4110*/  STL [R1+0xf4], R15 ;  /* 0x0000f40f01007387 */ /* 0x0003e20000100800 */
[----:B------:R-:W-:Y:S01]  /*4120*/  ISETP.GT.U32.AND P5, PT, R8, R9, PT ;  /* 0x000000090800720c */ /* 0x000fe20003fa4070 */
[----:B------:R-:W-:Y:S01]  /*4130*/  @!P4 IMAD.MOV R0, RZ, RZ, -R0 ;  /* 0x000000ffff00c224 */ /* 0x000fe200078e0a00 */
[----:B------:R-:W-:Y:S01]  /*4140*/  ISETP.GE.AND P4, PT, R11, RZ, PT ;  /* 0x000000ff0b00720c */ /* 0x000fe20003f86270 */
[----:B------:R-:W-:Y:S01]  /*4150*/  IMAD.HI.U32 R11, R28, R16, RZ ;  /* 0x000000101c0b7227 */ /* 0x000fe200078e00ff */
[----:B------:R-:W-:-:S02]  /*4160*/  IABS R19, R14 ;  /* 0x0000000e00137213 */ /* 0x000fc40000000000 */
[----:B------:R2:W-:Y:S01]  /*4170*/  STL [R1+0xf0], R0 ;  /* 0x0000f00001007387 */ /* 0x0005e20000100800 */
[--C-:B------:R-:W-:Y:S01]  /*4180*/  @!P0 IMAD.IADD R13, R13, 0x1, -R8.reuse ;  /* 0x000000010d0d8824 */ /* 0x100fe200078e0a08 */
[----:B------:R-:W-:Y:S01]  /*4190*/  ISETP.GE.AND P0, PT, R4, RZ, PT ;  /* 0x000000ff0400720c */ /* 0x000fe20003f06270 */
[----:B-1----:R-:W-:Y:S01]  /*41a0*/  IMAD.MOV.U32 R15, RZ, RZ, R23 ;  /* 0x000000ffff0f7224 */ /* 0x002fe200078e0017 */
[----:B------:R-:W-:Y:S01]  /*41b0*/  ISETP.GE.AND P2, PT, R21, RZ, PT ;  /* 0x000000ff1500720c */ /* 0x000fe20003f46270 */
[----:B------:R-:W-:Y:S01]  /*41c0*/  @!P6 IMAD.IADD R17, R17, 0x1, -R8 ;  /* 0x000000011111e824 */ /* 0x000fe200078e0a08 */
[----:B------:R-:W-:Y:S01]  /*41d0*/  ISETP.GE.AND P6, PT, R12, RZ, PT ;  /* 0x000000ff0c00720c */ /* 0x000fe20003fc6270 */
[----:B------:R-:W-:Y:S01]  /*41e0*/  @!P1 IMAD.MOV R15, RZ, RZ, -R15 ;  /* 0x000000ffff0f9224 */ /* 0x000fe200078e0a0f */
[----:B------:R-:W-:Y:S01]  /*41f0*/  ISETP.GT.U32.AND P1, PT, R8, R13, PT ;  /* 0x0000000d0800720c */ /* 0x000fe20003f24070 */
[----:B------:R-:W-:Y:S01]  /*4200*/  IMAD.MOV R11, RZ, RZ, -R11 ;  /* 0x000000ffff0b7224 */ /* 0x000fe200078e0a0b */
[----:B------:R-:W-:Y:S01]  /*4210*/  IABS R20, R18 ;  /* 0x0000001200147213 */ /* 0x000fe20000000000 */
[----:B--2---:R-:W-:Y:S01]  /*4220*/  IMAD.MOV.U32 R0, RZ, RZ, R10 ;  /* 0x000000ffff007224 */ /* 0x004fe200078e000a */
[----:B------:R-:W-:Y:S01]  /*4230*/  STL [R1+0xe8], R15 ;  /* 0x0000e80f01007387 */ /* 0x000fe20000100800 */
[----:B------:R-:W-:Y:S01]  /*4240*/  @!P5 IMAD.IADD R9, R9, 0x1, -R8 ;  /* 0x000000010909d824 */ /* 0x000fe200078e0a08 */
[----:B------:R-:W-:Y:S01]  /*4250*/  ISETP.GE.AND P5, PT, R14, RZ, PT ;  /* 0x000000ff0e00720c */ /* 0x000fe20003fa6270 */
[----:B------:R-:W-:-:S02]  /*4260*/  @!P3 IMAD.MOV R0, RZ, RZ, -R0 ;  /* 0x000000ffff00b224 */ /* 0x000fc400078e0a00 */
[C---:B------:R-:W-:Y:S01]  /*4270*/  IMAD R16, R8.reuse, R11, R16 ;  /* 0x0000000b08107224 */ /* 0x040fe200078e0210 */
[----:B------:R-:W-:Y:S01]  /*4280*/  ISETP.GT.U32.AND P3, PT, R8, R9, PT ;  /* 0x000000090800720c */ /* 0x000fe20003f64070 */
[----:B------:R-:W-:Y:S01]  /*4290*/  IMAD.HI.U32 R4, R28, R19, RZ ;  /* 0x000000131c047227 */ /* 0x000fe200078e00ff */
[----:B------:R1:W-:Y:S01]  /*42a0*/  STL [R1+0xe0], R0 ;  /* 0x0000e00001007387 */ /* 0x0003e20000100800 */
[----:B------:R-:W-:Y:S02]  /*42b0*/  LOP3.LUT R11, R25, 0x130, RZ, 0xfc, !PT ;  /* 0x00000130190b7812 */ /* 0x000fe400078efcff */
[----:B------:R-:W-:Y:S02]  /*42c0*/  IMAD.MOV R4, RZ, RZ, -R4 ;  /* 0x000000ffff047224 */ /* 0x000fe400078e0a04 */
[--C-:B------:R-:W-:Y:S01]  /*42d0*/  @!P1 IMAD.IADD R13, R13, 0x1, -R8.reuse ;  /* 0x000000010d0d9824 */ /* 0x100fe200078e0a08 */
[----:B------:R-:W-:Y:S01]  /*42e0*/  IABS R10, R11 ;  /* 0x0000000b000a7213 */ /* 0x000fe20000000000 */
[C---:B------:R-:W-:Y:S01]  /*42f0*/  IMAD R19, R8.reuse, R4, R19 ;  /* 0x0000000408137224 */ /* 0x040fe200078e0213 */
[C---:B------:R-:W-:Y:S01]  /*4300*/  LOP3.LUT R4, R25.reuse, 0x134, RZ, 0xfc, !PT ;  /* 0x0000013419047812 */ /* 0x040fe200078efcff */
[----:B-1----:R-:W-:Y:S01]  /*4310*/  IMAD.MOV.U32 R0, RZ, RZ, R17 ;  /* 0x000000ffff007224 */ /* 0x002fe200078e0011 */
[----:B------:R-:W-:Y:S01]  /*4320*/  LOP3.LUT R17, R25, 0x12c, RZ, 0xfc, !PT ;  /* 0x0000012c19117812 */ /* 0x000fe200078efcff */
[----:B------:R-:W-:Y:S01]  /*4330*/  @!P3 IMAD.IADD R9, R9, 0x1, -R8 ;  /* 0x000000010909b824 */ /* 0x000fe200078e0a08 */
[C---:B------:R-:W-:Y:S01]  /*4340*/  ISETP.GT.U32.AND P3, PT, R8.reuse, R19, PT ;  /* 0x000000130800720c */ /* 0x040fe20003f64070 */
[----:B------:R-:W-:Y:S01]  /*4350*/  @!P4 IMAD.MOV R0, RZ, RZ, -R0 ;  /* 0x000000ffff00c224 */ /* 0x000fe200078e0a00 */
[----:B------:R-:W-:Y:S01]  /*4360*/  ISETP.GT.U32.AND P4, PT, R8, R16, PT ;  /* 0x000000100800720c */ /* 0x000fe20003f84070 */
[----:B------:R-:W-:Y:S01]  /*4370*/  IMAD.HI.U32 R12, R28, R10, RZ ;  /* 0x0000000a1c0c7227 */ /* 0x000fe200078e00ff */
[----:B------:R-:W-:-:S02]  /*4380*/  ISETP.GE.AND P1, PT, R17, RZ, PT ;  /* 0x000000ff1100720c */ /* 0x000fc40003f26270 */
[----:B------:R1:W-:Y:S01]  /*4390*/  STL [R1+0xd4], R0 ;  /* 0x0000d40001007387 */ /* 0x0003e20000100800 */
[----:B------:R-:W-:Y:S01]  /*43a0*/  IABS R17, R17 ;  /* 0x0000001100117213 */ /* 0x000fe20000000000 */
[----:B------:R-:W-:Y:S01]  /*43b0*/  IMAD.MOV R12, RZ, RZ, -R12 ;  /* 0x000000ffff0c7224 */ /* 0x000fe200078e0a0c */
[----:B------:R-:W-:-:S03]  /*43c0*/  IABS R15, R4 ;  /* 0x00000004000f7213 */ /* 0x000fc60000000000 */
[----:B------:R-:W-:Y:S02]  /*43d0*/  IMAD R10, R8, R12, R10 ;  /* 0x0000000c080a7224 */ /* 0x000fe400078e020a */
[--C-:B------:R-:W-:Y:S02]  /*43e0*/  @!P3 IMAD.IADD R19, R19, 0x1, -R8.reuse ;  /* 0x000000011313b824 */ /* 0x100fe400078e0a08 */
[----:B-1----:R-:W-:Y:S02]  /*43f0*/  IMAD.MOV.U32 R0, RZ, RZ, R13 ;  /* 0x000000ffff007224 */ /* 0x002fe400078e000d */
[----:B------:R-:W-:Y:S01]  /*4400*/  @!P4 IMAD.IADD R16, R16, 0x1, -R8 ;  /* 0x000000011010c824 */ /* 0x000fe200078e0a08 */
[----:B------:R-:W-:Y:S01]  /*4410*/  ISETP.GE.AND P4, PT, R11, RZ, PT ;  /* 0x000000ff0b00720c */ /* 0x000fe20003f86270 */
[----:B------:R-:W-:Y:S01]  /*4420*/  IMAD.HI.U32 R13, R28, R17, RZ ;  /* 0x000000111c0d7227 */ /* 0x000fe200078e00ff */
[----:B------:R-:W-:Y:S02]  /*4430*/  @!P2 IADD3 R0, -R0, RZ, RZ ;  /* 0x000000ff0000a210 */ /* 0x000fe40007ffe1ff */
[C---:B------:R-:W-:Y:S01]  /*4440*/  ISETP.GT.U32.AND P2, PT, R8.reuse, R16, PT ;  /* 0x000000100800720c */ /* 0x040fe20003f44070 */
[----:B------:R-:W-:Y:S01]  /*4450*/  IMAD.MOV R13, RZ, RZ, -R13 ;  /* 0x000000ffff0d7224 */ /* 0x000fe200078e0a0d */
[----:B------:R-:W-:Y:S01]  /*4460*/  ISETP.GT.U32.AND P3, PT, R8, R19, PT ;  /* 0x000000130800720c */ /* 0x000fe20003f64070 */
[----:B------:R1:W-:Y:S01]  /*4470*/  STL [R1+0xd0], R0 ;  /* 0x0000d00001007387 */ /* 0x0003e20000100800 */
[----:B------:R-:W-:-:S04]  /*4480*/  IMAD.HI.U32 R11, R28, R15, RZ ;  /* 0x0000000f1c0b7227 */ /* 0x000fc800078e00ff */
[----:B------:R-:W-:Y:S01]  /*4490*/  IMAD R17, R8, R13, R17 ;  /* 0x0000000d08117224 */ /* 0x000fe200078e0211 */
[C---:B------:R-:W-:Y:S01]  /*44a0*/  LOP3.LUT R13, R25.reuse, 0x140, RZ, 0xfc, !PT ;  /* 0x00000140190d7812 */ /* 0x040fe200078efcff */
[----:B------:R-:W-:Y:S02]  /*44b0*/  IMAD.MOV R11, RZ, RZ, -R11 ;  /* 0x000000ffff0b7224 */ /* 0x000fe400078e0a0b */
[----:B-1----:R-:W-:Y:S01]  /*44c0*/  IMAD.MOV.U32 R0, RZ, RZ, R9 ;  /* 0x000000ffff007224 */ /* 0x002fe200078e0009 */
[C---:B------:R-:W-:Y:S01]  /*44d0*/  LOP3.LUT R9, R25.reuse, 0x144, RZ, 0xfc, !PT ;  /* 0x0000014419097812 */ /* 0x040fe200078efcff */
[----:B------:R-:W-:Y:S01]  /*44e0*/  @!P2 IMAD.IADD R16, R16, 0x1, -R8 ;  /* 0x000000011010a824 */ /* 0x000fe200078e0a08 */
[----:B------:R-:W-:Y:S01]  /*44f0*/  ISETP.GT.U32.AND P2, PT, R8, R17, PT ;  /* 0x000000110800720c */ /* 0x000fe20003f44070 */
[----:B------:R-:W-:Y:S01]  /*4500*/  @!P6 IMAD.MOV R0, RZ, RZ, -R0 ;  /* 0x000000ffff00e224 */ /* 0x000fe200078e0a00 */
[----:B------:R-:W-:Y:S01]  /*4510*/  ISETP.GE.AND P6, PT, R4, RZ, PT ;  /* 0x000000ff0400720c */ /* 0x000fe20003fc6270 */
[C---:B------:R-:W-:Y:S01]  /*4520*/  IMAD R15, R8.reuse, R11, R15 ;  /* 0x0000000b080f7224 */ /* 0x040fe200078e020f */
[----:B------:R-:W-:Y:S01]  /*4530*/  LOP3.LUT R4, R25, 0x138, RZ, 0xfc, !PT ;  /* 0x0000013819047812 */ /* 0x000fe200078efcff */
[----:B------:R-:W-:Y:S01]  /*4540*/  @!P3 IMAD.IADD R19, R19, 0x1, -R8 ;  /* 0x000000011313b824 */ /* 0x000fe200078e0a08 */
[----:B------:R1:W-:Y:S01]  /*4550*/  STL [R1+0xc8], R0 ;  /* 0x0000c80001007387 */ /* 0x0003e20000100800 */
[----:B------:R-:W-:-:S02]  /*4560*/  ISETP.GT.U32.AND P3, PT, R8, R10, PT ;  /* 0x0000000a0800720c */ /* 0x000fc40003f64070 */
[----:B------:R-:W-:Y:S02]  /*4570*/  IABS R11, R4 ;  /* 0x00000004000b7213 */ /* 0x000fe40000000000 */
[----:B------:R-:W-:Y:S02]  /*4580*/  IABS R14, R13 ;  /* 0x0000000d000e7213 */ /* 0x000fe40000000000 */
[----:B------:R-:W-:Y:S01]  /*4590*/  @!P2 IMAD.IADD R17, R17, 0x1, -R8 ;  /* 0x000000011111a824 */ /* 0x000fe200078e0a08 */
[----:B------:R-:W-:Y:S01]  /*45a0*/  IABS R12, R9 ;  /* 0x00000009000c7213 */ /* 0x000fe20000000000 */
[----:B-1----:R-:W-:-:S03]  /*45b0*/  IMAD.MOV.U32 R0, RZ, RZ, R16 ;  /* 0x000000ffff007224 */ /* 0x002fc600078e0010 */
[----:B------:R-:W-:Y:S01]  /*45c0*/  ISETP.GT.U32.AND P2, PT, R8, R17, PT ;  /* 0x000000110800720c */ /* 0x000fe20003f44070 */
[----:B------:R-:W-:-:S04]  /*45d0*/  IMAD.HI.U32 R16, R28, R11, RZ ;  /* 0x0000000b1c107227 */ /* 0x000fc800078e00ff */
[----:B------:R-:W-:Y:S01]  /*45e0*/  @!P0 IMAD.MOV R0, RZ, RZ, -R0 ;  /* 0x000000ffff008224 */ /* 0x000fe200078e0a00 */
[----:B------:R-:W-:Y:S01]  /*45f0*/  ISETP.GT.U32.AND P0, PT, R8, R15, PT ;  /* 0x0000000f0800720c */ /* 0x000fe20003f04070 */
[----:B------:R-:W-:Y:S02]  /*4600*/  @!P3 IMAD.IADD R10, R10, 0x1, -R8 ;  /* 0x000000010a0ab824 */ /* 0x000fe400078e0a08 */
[----:B------:R-:W-:Y:S01]  /*4610*/  IMAD.MOV R16, RZ, RZ, -R16 ;  /* 0x000000ffff107224 */ /* 0x000fe200078e0a10 */
[----:B------:R1:W-:Y:S02]  /*4620*/  STL [R1+0xc0], R0 ;  /* 0x0000c00001007387 */ /* 0x0003e40000100800 */
[----:B------:R-:W-:Y:S01]  /*4630*/  ISETP.GT.U32.AND P3, PT, R8, R10, PT ;  /* 0x0000000a0800720c */ /* 0x000fe20003f64070 */
[----:B------:R-:W-:-:S06]  /*4640*/  @!P2 IMAD.IADD R17, R17, 0x1, -R8 ;  /* 0x000000011111a824 */ /* 0x000fcc00078e0a08 */
[----:B------:R-:W-:Y:S02]  /*4650*/  @!P0 IMAD.IADD R15, R15, 0x1, -R8 ;  /* 0x000000010f0f8824 */ /* 0x000fe400078e0a08 */
[----:B-1----:R-:W-:Y:S02]  /*4660*/  IMAD.MOV.U32 R0, RZ, RZ, R19 ;  /* 0x000000ffff007224 */ /* 0x002fe400078e0013 */
[----:B------:R-:W-:Y:S01]  /*4670*/  IMAD.HI.U32 R19, R28, R20, RZ ;  /* 0x000000141c137227 */ /* 0x000fe200078e00ff */
[----:B------:R-:W-:Y:S02]  /*4680*/  ISETP.GT.U32.AND P0, PT, R8, R15, PT ;  /* 0x0000000f0800720c */ /* 0x000fe40003f04070 */
[----:B------:R-:W-:Y:S01]  /*4690*/  @!P3 IADD3 R10, R10, -R8, RZ ;  /* 0x800000080a0ab210 */ /* 0x000fe20007ffe0ff */
[----:B------:R-:W-:Y:S01]  /*46a0*/  @!P5 IMAD.MOV R0, RZ, RZ, -R0 ;  /* 0x000000ffff00d224 */ /* 0x000fe200078e0a00 */
[----:B------:R-:W-:Y:S01]  /*46b0*/  ISETP.GE.AND P5, PT, R4, RZ, PT ;  /* 0x000000ff0400720c */ /* 0x000fe20003fa6270 */
[----:B------:R-:W-:Y:S01]  /*46c0*/  IMAD R4, R8, R16, R11 ;  /* 0x0000001008047224 */ /* 0x000fe200078e020b */
[----:B------:R-:W-:Y:S01]  /*46d0*/  ISETP.GE.AND P3, PT, R18, RZ, PT ;  /* 0x000000ff1200720c */ /* 0x000fe20003f66270 */
[----:B------:R-:W-:Y:S01]  /*46e0*/  IMAD.HI.U32 R11, R28, R14, RZ ;  /* 0x0000000e1c0b7227 */ /* 0x000fe200078e00ff */
[----:B------:R1:W-:Y:S02]  /*46f0*/  STL [R1+0xbc], R0 ;  /* 0x0000bc0001007387 */ /* 0x0003e40000100800 */
[----:B------:R-:W-:Y:S01]  /*4700*/  ISETP.GT.U32.AND P2, PT, R8, R4, PT ;  /* 0x000000040800720c */ /* 0x000fe20003f44070 */
[----:B------:R-:W-:-:S04]  /*4710*/  IMAD.HI.U32 R16, R28, R12, RZ ;  /* 0x0000000c1c107227 */ /* 0x000fc800078e00ff */
[----:B------:R-:W-:Y:S02]  /*4720*/  IMAD.MOV R11, RZ, RZ, -R11 ;  /* 0x000000ffff0b7224 */ /* 0x000fe400078e0a0b */
[----:B------:R-:W-:Y:S02]  /*4730*/  IMAD.MOV R19, RZ, RZ, -R19 ;  /* 0x000000ffff137224 */ /* 0x000fe400078e0a13 */
[----:B-1----:R-:W-:Y:S02]  /*4740*/  IMAD.MOV.U32 R0, RZ, RZ, R17 ;  /* 0x000000ffff007224 */ /* 0x002fe400078e0011 */
[----:B------:R-:W-:Y:S02]  /*4750*/  IMAD.MOV R16, RZ, RZ, -R16 ;  /* 0x000000ffff107224 */ /* 0x000fe400078e0a10 */
[----:B------:R-:W-:Y:S02]  /*4760*/  @!P1 IMAD.MOV R0, RZ, RZ, -R0 ;  /* 0x000000ffff009224 */ /* 0x000fe400078e0a00 */
[C---:B------:R-:W-:Y:S01]  /*4770*/  IMAD R14, R8.reuse, R11, R14 ;  /* 0x0000000b080e7224 */ /* 0x040fe200078e020e */
[----:B------:R-:W-:Y:S01]  /*4780*/  LOP3.LUT R11, R25, 0x148, RZ, 0xfc, !PT ;  /* 0x00000148190b7812 */ /* 0x000fe200078efcff */
[----:B------:R-:W-:Y:S01]  /*4790*/  @!P0 IMAD.IADD R15, R15, 0x1, -R8 ;  /* 0x000000010f0f8824 */ /* 0x000fe200078e0a08 */
[----:B------:R1:W-:Y:S01]  /*47a0*/  STL [R1+0xb4], R0 ;  /* 0x0000b40001007387 */ /* 0x0003e20000100800 */
[C---:B------:R-:W-:Y:S01]  /*47b0*/  IMAD R20, R8.reuse, R19, R20 ;  /* 0x0000001308147224 */ /* 0x040fe200078e0214 */
[C---:B------:R-:W-:Y:S01]  /*47c0*/  ISETP.GT.U32.AND P0, PT, R8.reuse, R14, PT ;  /* 0x0000000e0800720c */ /* 0x040fe20003f04070 */
[C---:B------:R-:W-:Y:S01]  /*47d0*/  IMAD R12, R8.reuse, R16, R12 ;  /* 0x00000010080c7224 */ /* 0x040fe200078e020c */
[----:B------:R-:W-:Y:S01]  /*47e0*/  IABS R16, R11 ;  /* 0x0000000b00107213 */ /* 0x000fe20000000000 */
[----:B------:R-:W-:Y:S01]  /*47f0*/  IMAD.MOV.U32 R17, RZ, RZ, R10 ;  /* 0x000000ffff117224 */ /* 0x000fe200078e000a */
[----:B------:R-:W-:Y:S01]  /*4800*/  ISETP.GT.U32.AND P1, PT, R8, R20, PT ;  /* 0x000000140800720c */ /* 0x000fe20003f24070 */
[----:B------:R-:W-:-:S02]  /*4810*/  @!P2 IMAD.IADD R4, R4, 0x1, -R8 ;  /* 0x000000010404a824 */ /* 0x000fc400078e0a08 */
[----:B------:R-:W-:Y:S02]  /*4820*/  IMAD.MOV.U32 R10, RZ, RZ, R16 ;  /* 0x000000ffff0a7224 */ /* 0x000fe400078e0010 */
[----:B-1----:R-:W-:Y:S01]  /*4830*/  IMAD.MOV.U32 R0, RZ, RZ, R15 ;  /* 0x000000ffff007224 */ /* 0x002fe200078e000f */
[C---:B------:R-:W-:Y:S01]  /*4840*/  ISETP.GT.U32.AND P2, PT, R8.reuse, R4, PT ;  /* 0x000000040800720c */ /* 0x040fe20003f44070 */
[----:B------:R-:W-:Y:S01]  /*4850*/  @!P4 IMAD.MOV R17, RZ, RZ, -R17 ;  /* 0x000000ffff11c224 */ /* 0x000fe200078e0a11 */
[----:B------:R-:W-:Y:S01]  /*4860*/  ISETP.GE.AND P4, PT, R13, RZ, PT ;  /* 0x000000ff0d00720c */ /* 0x000fe20003f86270 */
[----:B------:R-:W-:Y:S01]  /*4870*/  @!P6 IMAD.MOV R0, RZ, RZ, -R0 ;  /* 0x000000ffff00e224 */ /* 0x000fe200078e0a00 */
[----:B------:R-:W-:Y:S01]  /*4880*/  ISETP.GT.U32.AND P6, PT, R8, R12, PT ;  /* 0x0000000c0800720c */ /* 0x000fe20003fc4070 */
[----:B------:R-:W-:Y:S01]  /*4890*/  IMAD.HI.U32 R15, R28, R10, RZ ;  /* 0x0000000a1c0f7227 */ /* 0x000fe200078e00ff */
[----:B------:R-:W-:Y:S01]  /*48a0*/  LOP3.LUT R13, R25, 0x14c, RZ, 0xfc, !PT ;  /* 0x0000014c190d7812 */ /* 0x000fe200078efcff */
[----:B------:R-:W-:Y:S02]  /*48b0*/  STL [R1+0xb0], R17 ;  /* 0x0000b01101007387 */ /* 0x000fe40000100800 */
[--C-:B------:R-:W-:Y:S01]  /*48c0*/  @!P0 IMAD.IADD R14, R14, 0x1, -R8.reuse ;  /* 0x000000010e0e8824 */ /* 0x100fe200078e0a08 */
[----:B------:R-:W-:Y:S01]  /*48d0*/  IABS R19, R13 ;  /* 0x0000000d00137213 */ /* 0x000fe20000000000 */
[----:B------:R-:W-:Y:S01]  /*48e0*/  IMAD.MOV R15, RZ, RZ, -R15 ;  /* 0x000000ffff0f7224 */ /* 0x000fe200078e0a0f */
[----:B------:R1:W-:Y:S01]  /*48f0*/  STL [R1+0xac], R0 ;  /* 0x0000ac0001007387 */ /* 0x0003e20000100800 */
[----:B------:R-:W-:Y:S01]  /*4900*/  @!P1 IMAD.IADD R20, R20, 0x1, -R8 ;  /* 0x0000000114149824 */ /* 0x000fe200078e0a08 */
[----:B------:R-:W-:Y:S01]  /*4910*/  ISETP.GE.AND P1, PT, R11, RZ, PT ;  /* 0x000000ff0b00720c */ /* 0x000fe20003f26270 */
[----:B------:R-:W-:Y:S01]  /*4920*/  IMAD R10, R8, R15, R10 ;  /* 0x0000000f080a7224 */ /* 0x000fe200078e020a */
[----:B------:R-:W-:Y:S01]  /*4930*/  LOP3.LUT R11, R25, 0x150, RZ, 0xfc, !PT ;  /* 0x00000150190b7812 */ /* 0x000fe200078efcff */
[----:B------:R-:W-:Y:S01]  /*4940*/  @!P6 IMAD.IADD R12, R12, 0x1, -R8 ;  /* 0x000000010c0ce824 */ /* 0x000fe200078e0a08 */
[----:B------:R-:W-:Y:S01]  /*4950*/  ISETP.GT.U32.AND P6, PT, R8, R14, PT ;  /* 0x0000000e0800720c */ /* 0x000fe20003fc4070 */
[----:B------:R-:W-:Y:S01]  /*4960*/  IMAD.HI.U32 R15, R28, R19, RZ ;  /* 0x000000131c0f7227 */ /* 0x000fe200078e00ff */
[----:B------:R-:W-:-:S02]  /*4970*/  ISETP.GT.U32.AND P0, PT, R8, R20, PT ;  /* 0x000000140800720c */ /* 0x000fc40003f04070 */
[----:B------:R-:W-:Y:S01]  /*4980*/  IABS R18, R11 ;  /* 0x0000000b00127213 */ /* 0x000fe20000000000 */
[----:B------:R-:W-:Y:S01]  /*4990*/  @!P2 IMAD.IADD R4, R4, 0x1, -R8 ;  /* 0x000000010404a824 */ /* 0x000fe200078e0a08 */
[----:B------:R-:W-:Y:S01]  /*49a0*/  ISETP.GE.AND P2, PT, R9, RZ, PT ;  /* 0x000000ff0900720c */ /* 0x000fe20003f46270 */
[----:B------:R-:W-:Y:S01]  /*49b0*/  IMAD.MOV R15, RZ, RZ, -R15 ;  /* 0x000000ffff0f7224 */ /* 0x000fe200078e0a0f */
[C---:B------:R-:W-:Y:S01]  /*49c0*/  LOP3.LUT R9, R25.reuse, 0x154, RZ, 0xfc, !PT ;  /* 0x0000015419097812 */ /* 0x040fe200078efcff */
[----:B-1----:R-:W-:Y:S01]  /*49d0*/  IMAD.MOV.U32 R0, RZ, RZ, R4 ;  /* 0x000000ffff007224 */ /* 0x002fe200078e0004 */
[----:B------:R-:W-:Y:S01]  /*49e0*/  LOP3.LUT R4, R25, 0x158, RZ, 0xfc, !PT ;  /* 0x0000015819047812 */ /* 0x000fe200078efcff */
[----:B------:R-:W-:Y:S01]  /*49f0*/  IMAD R19, R8, R15, R19 ;  /* 0x0000000f08137224 */ /* 0x000fe200078e0213 */
[----:B------:R-:W-:Y:S01]  /*4a00*/  IABS R17, R9 ;  /* 0x0000000900117213 */ /* 0x000fe20000000000 */
[----:B------:R-:W-:Y:S01]  /*4a10*/  @!P5 IMAD.MOV R0, RZ, RZ, -R0 ;  /* 0x000000ffff00d224 */ /* 0x000fe200078e0a00 */
[----:B------:R-:W-:Y:S01]  /*4a20*/  @!P6 IADD3 R14, R14, -R8, RZ ;  /* 0x800000080e0ee210 */ /* 0x000fe20007ffe0ff */
[----:B------:R-:W-:Y:S01]  /*4a30*/  @!P0 IMAD.IADD R20, R20, 0x1, -R8 ;  /* 0x0000000114148824 */ /* 0x000fe200078e0a08 */
[----:B------:R-:W-:Y:S01]  /*4a40*/  ISETP.GT.U32.AND P5, PT, R8, R12, PT ;  /* 0x0000000c0800720c */ /* 0x000fe20003fa4070 */
[----:B------:R-:W-:Y:S01]  /*4a50*/  IMAD.HI.U32 R15, R28, R18, RZ ;  /* 0x000000121c0f7227 */ /* 0x000fe200078e00ff */
[C---:B------:R-:W-:Y:S01]  /*4a60*/  ISETP.GT.U32.AND P6, PT, R8.reuse, R19, PT ;  /* 0x000000130800720c */ /* 0x040fe20003fc4070 */
[----:B------:R1:W-:Y:S01]  /*4a70*/  STL [R1+0xa8], R0 ;  /* 0x0000a80001007387 */ /* 0x0003e20000100800 */
[----:B------:R-:W-:Y:S01]  /*4a80*/  ISETP.GT.U32.AND P0, PT, R8, R10, PT ;  /* 0x0000000a0800720c */ /* 0x000fe20003f04070 */
[----:B------:R-:W-:Y:S01]  /*4a90*/  IMAD.MOV R15, RZ, RZ, -R15 ;  /* 0x000000ffff0f7224 */ /* 0x000fe200078e0a0f */
[----:B------:R-:W-:Y:S01]  /*4aa0*/  IABS R16, R4 ;  /* 0x0000000400107213 */ /* 0x000fe20000000000 */
[----:B------:R-:W-:-:S02]  /*4ab0*/  @!P4 IMAD.MOV R14, RZ, RZ, -R14 ;  /* 0x000000ffff0ec224 */ /* 0x000fc400078e0a0e */
[----:B------:R-:W-:Y:S01]  /*4ac0*/  IMAD R18, R8, R15, R18 ;  /* 0x0000000f08127224 */ /* 0x000fe200078e0212 */
[----:B------:R-:W-:-:S03]  /*4ad0*/  LOP3.LUT R15, R25, 0x15c, RZ, 0xfc, !PT ;  /* 0x0000015c190f7812 */ /* 0x000fc600078efcff */
[----:B------:R-:W-:Y:S01]  /*4ae0*/  @!P5 IMAD.IADD R12, R12, 0x1, -R8 ;  /* 0x000000010c0cd824 */ /* 0x000fe200078e0a08 */
[----:B------:R-:W-:Y:S01]  /*4af0*/  ISETP.GE.AND P5, PT, R13, RZ, PT ;  /* 0x000000ff0d00720c */ /* 0x000fe20003fa6270 */
[----:B-1----:R-:W-:Y:S01]  /*4b00*/  IMAD.MOV.U32 R0, RZ, RZ, R20 ;  /* 0x000000ffff007224 */ /* 0x002fe200078e0014 */
[----:B------:R-:W-:Y:S01]  /*4b10*/  ISETP.GT.U32.AND P4, PT, R8, R18, PT ;  /* 0x000000120800720c */ /* 0x000fe20003f84070 */
[----:B------:R-:W-:Y:S02]  /*4b20*/  @!P6 IMAD.IADD R19, R19, 0x1, -R8 ;  /* 0x000000011313e824 */ /* 0x000fe400078e0a08 */
[----:B------:R-:W-:-:S03]  /*4b30*/  IMAD.HI.U32 R13, R28, R17, RZ ;  /* 0x000000111c0d7227 */ /* 0x000fc600078e00ff */
[----:B------:R-:W-:Y:S01]  /*4b40*/  ISETP.GT.U32.AND P6, PT, R8, R19, PT ;  /* 0x000000130800720c */ /* 0x000fe20003fc4070 */
[----:B------:R-:W-:Y:S01]  /*4b50*/  @!P0 IMAD.IADD R10, R10, 0x1, -R8 ;  /* 0x000000010a0a8824 */ /* 0x000fe200078e0a08 */
[----:B------:R-:W-:Y:S01]  /*4b60*/  ISETP.GE.AND P0, PT, R11, RZ, PT ;  /* 0x000000ff0b00720c */ /* 0x000fe20003f06270 */
[----:B------:R-:W-:Y:S02]  /*4b70*/  @!P3 IMAD.MOV R0, RZ, RZ, -R0 ;  /* 0x000000ffff00b224 */ /* 0x000fe400078e0a00 */
[----:B------:R-:W-:Y:S01]  /*4b80*/  IMAD.HI.U32 R11, R28, R16, RZ ;  /* 0x000000101c0b7227 */ /* 0x000fe200078e00ff */
[C---:B------:R-:W-:Y:S02]  /*4b90*/  ISETP.GT.U32.AND P3, PT, R8.reuse, R10, PT ;  /* 0x0000000a0800720c */ /* 0x040fe40003f64070 */
[----:B------:R1:W-:Y:S01]  /*4ba0*/  STL [R1+0xa0], R0 ;  /* 0x0000a00001007387 */ /* 0x0003e20000100800 */
[----:B------:R-:W-:Y:S02]  /*4bb0*/  IMAD.MOV R13, RZ, RZ, -R13 ;  /* 0x000000ffff0d7224 */ /* 0x000fe400078e0a0d */
[----:B------:R-:W-:Y:S01]  /*4bc0*/  IMAD.MOV R11, RZ, RZ, -R11 ;  /* 0x000000ffff0b7224 */ /* 0x000fe200078e0a0b */
[----:B------:R2:W-:Y:S01]  /*4bd0*/  STL [R1+0x98], R14 ;  /* 0x0000980e01007387 */ /* 0x0005e20000100800 */
[----:B------:R-:W-:-:S02]  /*4be0*/  IMAD R17, R8, R13, R17 ;  /* 0x0000000d08117224 */ /* 0x000fc400078e0211 */
[C---:B------:R-:W-:Y:S01]  /*4bf0*/  IMAD R16, R8.reuse, R11, R16 ;  /* 0x0000000b08107224 */ /* 0x040fe200078e0210 */
[----:B------:R-:W-:Y:S01]  /*4c00*/  IABS R11, R15 ;  /* 0x0000000f000b7213 */ /* 0x000fe20000000000 */
[----:B------:R-:W-:Y:S02]  /*4c10*/  @!P6 IMAD.IADD R19, R19, 0x1, -R8 ;  /* 0x000000011313e824 */ /* 0x000fe400078e0a08 */
[----:B-1----:R-:W-:Y:S01]  /*4c20*/  IMAD.MOV.U32 R0, RZ, RZ, R12 ;  /* 0x000000ffff007224 */ /* 0x002fe200078e000c */
[----:B------:R-:W-:Y:S01]  /*4c30*/  ISETP.GT.U32.AND P6, PT, R8, R16, PT ;  /* 0x000000100800720c */ /* 0x000fe20003fc4070 */
[----:B------:R-:W-:Y:S01]  /*4c40*/  @!P4 IMAD.IADD R18, R18, 0x1, -R8 ;  /* 0x000000011212c824 */ /* 0x000fe200078e0a08 */
[----:B------:R-:W-:Y:S01]  /*4c50*/  LOP3.LUT R12, R25, 0x160, RZ, 0xfc, !PT ;  /* 0x00000160190c7812 */ /* 0x000fe200078efcff */
[----:B------:R-:W-:Y:S01]  /*4c60*/  @!P2 IMAD.MOV R0, RZ, RZ, -R0 ;  /* 0x000000ffff00a224 */ /* 0x000fe200078e0a00 */
[----:B------:R-:W-:Y:S01]  /*4c70*/  ISETP.GT.U32.AND P2, PT, R8, R17, PT ;  /* 0x000000110800720c */ /* 0x000fe20003f44070 */
[----:B------:R-:W-:Y:S01]  /*4c80*/  @!P3 IMAD.IADD R10, R10, 0x1, -R8 ;  /* 0x000000010a0ab824 */ /* 0x000fe200078e0a08 */
[----:B--2---:R-:W-:Y:S01]  /*4c90*/  IABS R14, R12 ;  /* 0x0000000c000e7213 */ /* 0x004fe20000000000 */
[----:B------:R-:W-:Y:S01]  /*4ca0*/  @!P5 IMAD.MOV R19, RZ, RZ, -R19 ;  /* 0x000000ffff13d224 */ /* 0x000fe200078e0a13 */
[----:B------:R-:W-:Y:S01]  /*4cb0*/  ISETP.GE.AND P4, PT, R4, RZ, PT ;  /* 0x000000ff0400720c */ /* 0x000fe20003f86270 */
[----:B------:R1:W-:Y:S01]  /*4cc0*/  STL [R1+0x94], R0 ;  /* 0x0000940001007387 */ /* 0x0003e20000100800 */
[----:B------:R-:W-:Y:S01]  /*4cd0*/  IMAD.HI.U32 R4, R28, R11, RZ ;  /* 0x0000000b1c047227 */ /* 0x000fe200078e00ff */
[----:B------:R-:W-:-:S02]  /*4ce0*/  ISETP.GE.AND P3, PT, R9, RZ, PT ;  /* 0x000000ff0900720c */ /* 0x000fc40003f66270 */
[----:B------:R-:W-:Y:S01]  /*4cf0*/  LOP3.LUT R9, R25, 0x164, RZ, 0xfc, !PT ;  /* 0x0000016419097812 */ /* 0x000fe200078efcff */
[----:B------:R-:W-:Y:S02]  /*4d00*/  @!P6 IMAD.IADD R16, R16, 0x1, -R8 ;  /* 0x000000011010e824 */ /* 0x000fe400078e0a08 */
[----:B------:R-:W-:Y:S01]  /*4d10*/  IMAD.MOV R4, RZ, RZ, -R4 ;  /* 0x000000ffff047224 */ /* 0x000fe200078e0a04 */
[----:B------:R-:W-:Y:S01]  /*4d20*/  IABS R20, R9 ;  /* 0x0000000900147213 */ /* 0x000fe20000000000 */
[----:B------:R-:W-:Y:S01]  /*4d30*/  @!P2 IMAD.IADD R17, R17, 0x1, -R8 ;  /* 0x000000011111a824 */ /* 0x000fe200078e0a08 */
[----:B------:R-:W-:Y:S01]  /*4d40*/  ISETP.GT.U32.AND P2, PT, R8, R18, PT ;  /* 0x000000120800720c */ /* 0x000fe20003f44070 */
[----:B-1----:R-:W-:Y:S02]  /*4d50*/  IMAD.MOV.U32 R0, RZ, RZ, R10 ;  /* 0x000000ffff007224 */ /* 0x002fe400078e000a */
[----:B------:R-:W-:Y:S01]  /*4d60*/  IMAD.HI.U32 R10, R28, R14, RZ ;  /* 0x0000000e1c0a7227 */ /* 0x000fe200078e00ff */
[----:B------:R-:W-:-:S03]  /*4d70*/  ISETP.GT.U32.AND P6, PT, R8, R17, PT ;  /* 0x000000110800720c */ /* 0x000fc60003fc4070 */
[----:B------:R-:W-:Y:S01]  /*4d80*/  IMAD R11, R8, R4, R11 ;  /* 0x00000004080b7224 */ /* 0x000fe200078e020b */
[----:B------:R-:W-:Y:S01]  /*4d90*/  IADD3 R10, -R10, RZ, RZ ;  /* 0x000000ff0a0a7210 */ /* 0x000fe20007ffe1ff */
[----:B------:R-:W-:Y:S01]  /*4da0*/  @!P1 IMAD.MOV R0, RZ, RZ, -R0 ;  /* 0x000000ffff009224 */ /* 0x000fe200078e0a00 */
[----:B------:R-:W-:Y:S01]  /*4db0*/  ISETP.GT.U32.AND P1, PT, R8, R16, PT ;  /* 0x000000100800720c */ /* 0x000fe20003f24070 */
[----:B------:R-:W-:Y:S01]  /*4dc0*/  IMAD.HI.U32 R21, R28, R20, RZ ;  /* 0x000000141c157227 */ /* 0x000fe200078e00ff */
[----:B------:R-:W-:Y:S02]  /*4dd0*/  LOP3.LUT R4, R25, 0x168, RZ, 0xfc, !PT ;  /* 0x0000016819047812 */ /* 0x000fe400078efcff */
[----:B------:R1:W-:Y:S01]  /*4de0*/  STL [R1+0x90], R0 ;  /* 0x0000900001007387 */ /* 0x0003e20000100800 */
[----:B------:R-:W-:Y:S01]  /*4df0*/  @!P2 IMAD.IADD R18, R18, 0x1, -R8 ;  /* 0x000000011212a824 */ /* 0x000fe200078e0a08 */
[C---:B------:R-:W-:Y:S01]  /*4e00*/  ISETP.GT.U32.AND P2, PT, R8.reuse, R11, PT ;  /* 0x0000000b0800720c */ /* 0x040fe20003f44070 */
[C---:B------:R-:W-:Y:S01]  /*4e10*/  IMAD R14, R8.reuse, R10, R14 ;  /* 0x0000000a080e7224 */ /* 0x040fe200078e020e */
[----:B------:R-:W-:Y:S01]  /*4e20*/  IABS R13, R4 ;  /* 0x00000004000d7213 */ /* 0x000fe20000000000 */
[--C-:B------:R-:W-:Y:S01]  /*4e30*/  @!P6 IMAD.IADD R17, R17, 0x1, -R8.reuse ;  /* 0x000000011111e824 */ /* 0x100fe200078e0a08 */
[----:B------:R-:W-:Y:S01]  /*4e40*/  STL [R1+0x8c], R19 ;  /* 0x00008c1301007387 */ /* 0x000fe20000100800 */
[----:B------:R-:W-:Y:S01]  /*4e50*/  IMAD.MOV R21, RZ, RZ, -R21 ;  /* 0x000000ffff157224 */ /* 0x000fe200078e0a15 */
[----:B------:R-:W-:Y:S01]  /*4e60*/  ISETP.GT.U32.AND P6, PT, R8, R14, PT ;  /* 0x0000000e0800720c */ /* 0x000fe20003fc4070 */
[----:B------:R-:W-:Y:S01]  /*4e70*/  @!P1 IMAD.IADD R16, R16, 0x1, -R8 ;  /* 0x0000000110109824 */ /* 0x000fe200078e0a08 */
[----:B------:R-:W-:Y:S01]  /*4e80*/  ISETP.GE.AND P1, PT, R15, RZ, PT ;  /* 0x000000ff0f00720c */ /* 0x000fe20003f26270 */
[----:B------:R-:W-:Y:S01]  /*4e90*/  IMAD.HI.U32 R15, R28, R13, RZ ;  /* 0x0000000d1c0f7227 */ /* 0x000fe200078e00ff */
[----:B------:R-:W-:-:S03]  /*4ea0*/  LOP3.LUT R10, R25, 0x16c, RZ, 0xfc, !PT ;  /* 0x0000016c190a7812 */ /* 0x000fc600078efcff */
[----:B------:R-:W-:Y:S01]  /*4eb0*/  @!P2 IMAD.IADD R11, R11, 0x1, -R8 ;  /* 0x000000010b0ba824 */ /* 0x000fe200078e0a08 */
[----:B------:R-:W-:Y:S01]  /*4ec0*/  ISETP.GE.AND P2, PT, R12, RZ, PT ;  /* 0x000000ff0c00720c */ /* 0x000fe20003f46270 */
[----:B-1----:R-:W-:Y:S01]  /*4ed0*/  IMAD.MOV.U32 R0, RZ, RZ, R18 ;  /* 0x000000ffff007224 */ /* 0x002fe200078e0012 */
[----:B------:R-:W-:Y:S01]  /*4ee0*/  IABS R22, R10 ;  /* 0x0000000a00167213 */ /* 0x000fe20000000000 */
[----:B------:R-:W-:Y:S01]  /*4ef0*/  IMAD R12, R8, R21, R20 ;  /* 0x00000015080c7224 */ /* 0x000fe200078e0214 */
[----:B------:R-:W-:Y:S01]  /*4f00*/  LOP3.LUT R18, R25, 0x188, RZ, 0xfc, !PT ;  /* 0x0000018819127812 */ /* 0x000fe200078efcff */
[----:B------:R-:W-:Y:S01]  /*4f10*/  @!P6 IMAD.IADD R14, R14, 0x1, -R8 ;  /* 0x000000010e0ee824 */ /* 0x000fe200078e0a08 */
[C---:B------:R-:W-:Y:S01]  /*4f20*/  ISETP.GT.U32.AND P6, PT, R8.reuse, R11, PT ;  /* 0x0000000b0800720c */ /* 0x040fe20003fc4070 */
[----:B------:R-:W-:Y:S01]  /*4f30*/  IMAD.MOV R15, RZ, RZ, -R15 ;  /* 0x000000ffff0f7224 */ /* 0x000fe200078e0a0f */
[C---:B------:R-:W-:Y:S01]  /*4f40*/  ISETP.GT.U32.AND P5, PT, R8.reuse, R12, PT ;  /* 0x0000000c0800720c */ /* 0x040fe20003fa4070 */
[----:B------:R-:W-:Y:S01]  /*4f50*/  @!P0 IMAD.MOV R0, RZ, RZ, -R0 ;  /* 0x000000ffff008224 */ /* 0x000fe200078e0a00 */
[C---:B------:R-:W-:Y:S01]  /*4f60*/  ISETP.GT.U32.AND P0, PT, R8.reuse, R14, PT ;  /* 0x0000000e0800720c */ /* 0x040fe20003f04070 */
[----:B------:R-:W-:Y:S01]  /*4f70*/  @!P3 IMAD.MOV R17, RZ, RZ, -R17 ;  /* 0x000000ffff11b224 */ /* 0x000fe200078e0a11 */
[----:B------:R-:W-:Y:S01]  /*4f80*/  ISETP.GE.AND P3, PT, R9, RZ, PT ;  /* 0x000000ff0900720c */ /* 0x000fe20003f66270 */
[----:B------:R-:W-:Y:S01]  /*4f90*/  IMAD R9, R8, R15, R13 ;  /* 0x0000000f08097224 */ /* 0x000fe200078e020d */
[----:B------:R1:W-:Y:S01]  /*4fa0*/  STL [R1+0x88], R0 ;  /* 0x0000880001007387 */ /* 0x0003e20000100800 */
[----:B------:R-:W-:-:S02]  /*4fb0*/  LOP3.LUT R13, R25, 0x178, RZ, 0xfc, !PT ;  /* 0x00000178190d7812 */ /* 0x000fc400078efcff */
[----:B------:R-:W-:Y:S01]  /*4fc0*/  IABS R15, R18 ;  /* 0x00000012000f7213 */ /* 0x000fe20000000000 */
[----:B------:R2:W-:Y:S01]  /*4fd0*/  STL [R1+0x84], R17 ;  /* 0x0000841101007387 */ /* 0x0005e20000100800 */
[--C-:B------:R-:W-:Y:S01]  /*4fe0*/  @!P6 IMAD.IADD R11, R11, 0x1, -R8.reuse ;  /* 0x000000010b0be824 */ /* 0x100fe200078e0a08 */
[----:B------:R-:W-:Y:S01]  /*4ff0*/  ISETP.GT.U32.AND P6, PT, R8, R9, PT ;  /* 0x000000090800720c */ /* 0x000fe20003fc4070 */
[--C-:B------:R-:W-:Y:S02]  /*5000*/  @!P5 IMAD.IADD R12, R12, 0x1, -R8.reuse ;  /* 0x000000010c0cd824 */ /* 0x100fe400078e0a08 */
[----:B------:R-:W-:Y:S01]  /*5010*/  @!P0 IMAD.IADD R14, R14, 0x1, -R8 ;  /* 0x000000010e0e8824 */ /* 0x000fe200078e0a08 */
[----:B------:R-:W-:Y:S01]  /*5020*/  ISETP.GE.AND P0, PT, R10, RZ, PT ;  /* 0x000000ff0a00720c */ /* 0x000fe20003f06270 */
[----:B-1----:R-:W-:Y:S01]  /*5030*/  IMAD.MOV.U32 R0, RZ, RZ, R16 ;  /* 0x000000ffff007224 */ /* 0x002fe200078e0010 */
[----:B------:R-:W-:Y:S01]  /*5040*/  LOP3.LUT R10, R25, 0x174, RZ, 0xfc, !PT ;  /* 0x00000174190a7812 */ /* 0x000fe200078efcff */
[----:B------:R-:W-:Y:S01]  /*5050*/  IMAD.HI.U32 R16, R28, R22, RZ ;  /* 0x000000161c107227 */ /* 0x000fe200078e00ff */
[----:B--2---:R-:W-:-:S02]  /*5060*/  IABS R17, R13 ;  /* 0x0000000d00117213 */ /* 0x004fc40000000000 */
[----:B------:R-:W-:Y:S01]  /*5070*/  IABS R20, R10 ;  /* 0x0000000a00147213 */ /* 0x000fe20000000000 */
[----:B------:R-:W-:Y:S01]  /*5080*/  @!P4 IMAD.MOV R0, RZ, RZ, -R0 ;  /* 0x000000ffff00c224 */ /* 0x000fe200078e0a00 */
[----:B------:R-:W-:Y:S01]  /*5090*/  ISETP.GE.AND P4, PT, R4, RZ, PT ;  /* 0x000000ff0400720c */ /* 0x000fe20003f86270 */
[----:B------:R-:W-:Y:S01]  /*50a0*/  @!P6 IMAD.IADD R9, R9, 0x1, -R8 ;  /* 0x000000010909e824 */ /* 0x000fe200078e0a08 */
[----:B------:R-:W-:Y:S01]  /*50b0*/  LOP3.LUT R4, R25, 0x170, RZ, 0xfc, !PT ;  /* 0x0000017019047812 */ /* 0x000fe200078efcff */
[----:B------:R-:W-:Y:S01]  /*50c0*/  IMAD.MOV R16, RZ, RZ, -R16 ;  /* 0x000000ffff107224 */ /* 0x000fe200078e0a10 */
[----:B------:R1:W-:Y:S01]  /*50d0*/  STL [R1+0x80], R0 ;  /* 0x0000800001007387 */ /* 0x0003e20000100800 */
[C---:B------:R-:W-:Y:S02]  /*50e0*/  ISETP.GT.U32.AND P6, PT, R8.reuse, R12, PT ;  /* 0x0000000c0800720c */ /* 0x040fe40003fc4070 */
[----:B------:R-:W-:Y:S01]  /*50f0*/  IABS R21, R4 ;  /* 0x0000000400157213 */ /* 0x000fe20000000000 */
[----:B------:R-:W-:Y:S01]  /*5100*/  IMAD R22, R8, R16, R22 ;  /* 0x0000001008167224 */ /* 0x000fe200078e0216 */
[----:B------:R-:W-:-:S02]  /*5110*/  ISETP.GE.AND P5, PT, R4, RZ, PT ;  /* 0x000000ff0400720c */ /* 0x000fc40003fa6270 */
[----:B------:R-:W-:Y:S01]  /*5120*/  LOP3.LUT R4, R25, 0x17c, RZ, 0xfc, !PT ;  /* 0x0000017c19047812 */ /* 0x000fe200078efcff */
[----:B-1----:R-:W-:-:S03]  /*5130*/  IMAD.MOV.U32 R0, RZ, RZ, R11 ;  /* 0x000000ffff007224 */ /* 0x002fc600078e000b */
[----:B------:R-:W-:Y:S01]  /*5140*/  IABS R19, R4 ;  /* 0x0000000400137213 */ /* 0x000fe20000000000 */
[----:B------:R-:W-:Y:S01]  /*5150*/  IMAD.HI.U32 R11, R28, R21, RZ ;  /* 0x000000151c0b7227 */ /* 0x000fe200078e00ff */
[----:B------:R-:W-:-:S03]  /*5160*/  @!P1 IADD3 R0, -R0, RZ, RZ ;  /* 0x000000ff00009210 */ /* 0x000fc60007ffe1ff */
[----:B------:R-:W-:Y:S01]  /*5170*/  IMAD.MOV R11, RZ, RZ, -R11 ;  /* 0x000000ffff0b7224 */ /* 0x000fe200078e0a0b */
[----:B------:R-:W-:Y:S01]  /*5180*/  ISETP.GT.U32.AND P1, PT, R8, R9, PT ;  /* 0x000000090800720c */ /* 0x000fe20003f24070 */
[----:B------:R-:W-:Y:S01]  /*5190*/  @!P6 IMAD.IADD R12, R12, 0x1, -R8 ;  /* 0x000000010c0ce824 */ /* 0x000fe200078e0a08 */
[----:B------:R1:W-:Y:S01]  /*51a0*/  STL [R1+0x7c], R0 ;  /* 0x00007c0001007387 */ /* 0x0003e20000100800 */
[----:B------:R-:W-:Y:S02]  /*51b0*/  IMAD R21, R8, R11, R21 ;  /* 0x0000000b08157224 */ /* 0x000fe400078e0215 */
[----:B------:R-:W-:-:S03]  /*51c0*/  IMAD.HI.U32 R11, R28, R17, RZ ;  /* 0x000000111c0b7227 */ /* 0x000fc600078e00ff */
[----:B------:R-:W-:Y:S01]  /*51d0*/  ISETP.GT.U32.AND P6, PT, R8, R21, PT ;  /* 0x000000150800720c */ /* 0x000fe20003fc4070 */
[----:B------:R-:W-:Y:S02]  /*51e0*/  IMAD.MOV R11, RZ, RZ, -R11 ;  /* 0x000000ffff0b7224 */ /* 0x000fe400078e0a0b */
[----:B-1----:R-:W-:Y:S02]  /*51f0*/  IMAD.MOV.U32 R0, RZ, RZ, R14 ;  /* 0x000000ffff007224 */ /* 0x002fe400078e000e */
[----:B------:R-:W-:-:S04]  /*5200*/  IMAD.HI.U32 R14, R28, R20, RZ ;  /* 0x000000141c0e7227 */ /* 0x000fc800078e00ff */
[----:B------:R-:W-:Y:S01]  /*5210*/  @!P2 IMAD.MOV R0, RZ, RZ, -R0 ;  /* 0x000000ffff00a224 */ /* 0x000fe200078e0a00 */
[----:B------:R-:W-:Y:S01]  /*5220*/  ISETP.GT.U32.AND P2, PT, R8, R22, PT ;  /* 0x000000160800720c */ /* 0x000fe20003f44070 */
[--C-:B------:R-:W-:Y:S01]  /*5230*/  @!P1 IMAD.IADD R9, R9, 0x1, -R8.reuse ;  /* 0x0000000109099824 */ /* 0x100fe200078e0a08 */
[----:B------:R-:W-:Y:S01]  /*5240*/  ISETP.GE.AND P1, PT, R10, RZ, PT ;  /* 0x000000ff0a00720c */ /* 0x000fe20003f26270 */
[----:B------:R-:W-:Y:S01]  /*5250*/  @!P6 IMAD.IADD R21, R21, 0x1, -R8 ;  /* 0x000000011515e824 */ /* 0x000fe200078e0a08 */
[----:B------:R1:W-:Y:S01]  /*5260*/  STL [R1+0x78], R0 ;  /* 0x0000780001007387 */ /* 0x0003e20000100800 */
[----:B------:R-:W-:Y:S02]  /*5270*/  IMAD.MOV R14, RZ, RZ, -R14 ;  /* 0x000000ffff0e7224 */ /* 0x000fe400078e0a0e */
[----:B------:R-:W-:-:S04]  /*5280*/  IMAD.HI.U32 R10, R28, R19, RZ ;  /* 0x000000131c0a7227 */ /* 0x000fc800078e00ff */
[----:B------:R-:W-:Y:S02]  /*5290*/  IMAD R20, R8, R14, R20 ;  /* 0x0000000e08147224 */ /* 0x000fe400078e0214 */
[----:B------:R-:W-:Y:S01]  /*52a0*/  @!P2 IMAD.IADD R22, R22, 0x1, -R8 ;  /* 0x000000011616a824 */ /* 0x000fe200078e0a08 */
[----:B------:R-:W-:Y:S01]  /*52b0*/  ISETP.GE.AND P2, PT, R13, RZ, PT ;  /* 0x000000ff0d00720c */ /* 0x000fe20003f46270 */
[----:B-1----:R-:W-:Y:S02]  /*52c0*/  IMAD.MOV.U32 R0, RZ, RZ, R12 ;  /* 0x000000ffff007224 */ /* 0x002fe400078e000c */
[----:B------:R-:W-:Y:S01]  /*52d0*/  IMAD.MOV R10, RZ, RZ, -R10 ;  /* 0x000000ffff0a7224 */ /* 0x000fe200078e0a0a */
[C---:B------:R-:W-:Y:S01]  /*52e0*/  ISETP.GT.U32.AND P6, PT, R8.reuse, R22, PT ;  /* 0x000000160800720c */ /* 0x040fe20003fc4070 */
[----:B------:R-:W-:Y:S01]  /*52f0*/  @!P3 IMAD.MOV R0, RZ, RZ, -R0 ;  /* 0x000000ffff00b224 */ /* 0x000fe200078e0a00 */
[C---:B------:R-:W-:Y:S01]  /*5300*/  ISETP.GT.U32.AND P3, PT, R8.reuse, R21, PT ;  /* 0x000000150800720c */ /* 0x040fe20003f64070 */
[C---:B------:R-:W-:Y:S01]  /*5310*/  IMAD R17, R8.reuse, R11, R17 ;  /* 0x0000000b08117224 */ /* 0x040fe200078e0211 */
[C---:B------:R-:W-:Y:S01]  /*5320*/  LOP3.LUT R11, R25.reuse, 0x184, RZ, 0xfc, !PT ;  /* 0x00000184190b7812 */ /* 0x040fe200078efcff */
[----:B------:R-:W-:Y:S01]  /*5330*/  IMAD R19, R8, R10, R19 ;  /* 0x0000000a08137224 */ /* 0x000fe200078e0213 */
[----:B------:R1:W-:Y:S01]  /*5340*/  STL [R1+0x74], R0 ;  /* 0x0000740001007387 */ /* 0x0003e20000100800 */
[----:B------:R-:W-:-:S02]  /*5350*/  LOP3.LUT R10, R25, 0x180, RZ, 0xfc, !PT ;  /* 0x00000180190a7812 */ /* 0x000fc400078efcff */
[----:B------:R-:W-:Y:S02]  /*5360*/  IABS R13, R11 ;  /* 0x0000000b000d7213 */ /* 0x000fe40000000000 */
[----:B------:R-:W-:Y:S02]  /*5370*/  IABS R14, R10 ;  /* 0x0000000a000e7213 */ /* 0x000fe40000000000 */
[--C-:B------:R-:W-:Y:S01]  /*5380*/  @!P6 IMAD.IADD R22, R22, 0x1, -R8.reuse ;  /* 0x000000011616e824 */ /* 0x100fe200078e0a08 */
[C---:B------:R-:W-:Y:S01]  /*5390*/  ISETP.GT.U32.AND P6, PT, R8.reuse, R17, PT ;  /* 0x000000110800720c */ /* 0x040fe20003fc4070 */
[----:B------:R-:W-:Y:S01]  /*53a0*/  @!P3 IMAD.IADD R21, R21, 0x1, -R8 ;  /* 0x000000011515b824 */ /* 0x000fe200078e0a08 */
[----:B------:R-:W-:Y:S01]  /*53b0*/  ISETP.GT.U32.AND P3, PT, R8, R19, PT ;  /* 0x000000130800720c */ /* 0x000fe20003f64070 */
[----:B-1----:R-:W-:Y:S01]  /*53c0*/  IMAD.MOV.U32 R0, RZ, RZ, R9 ;  /* 0x000000ffff007224 */ /* 0x002fe200078e0009 */
[----:B------:R-:W-:Y:S01]  /*53d0*/  LOP3.LUT R9, R25, 0x18c, RZ, 0xfc, !PT ;  /* 0x0000018c19097812 */ /* 0x000fe200078efcff */
[----:B------:R-:W-:-:S03]  /*53e0*/  IMAD.HI.U32 R16, R28, R14, RZ ;  /* 0x0000000e1c107227 */ /* 0x000fc600078e00ff */
[----:B------:R-:W-:Y:S01]  /*53f0*/  IABS R12, R9 ;  /* 0x00000009000c7213 */ /* 0x000fe20000000000 */
[----:B------:R-:W-:Y:S01]  /*5400*/  @!P4 IMAD.MOV R0, RZ, RZ, -R0 ;  /* 0x000000ffff00c224 */ /* 0x000fe200078e0a00 */
[C---:B------:R-:W-:Y:S01]  /*5410*/  ISETP.GT.U32.AND P4, PT, R8.reuse, R20, PT ;  /* 0x000000140800720c */ /* 0x040fe20003f84070 */
[----:B------:R-:W-:Y:S02]  /*5420*/  IMAD.MOV R16, RZ, RZ, -R16 ;  /* 0x000000ffff107224 */ /* 0x000fe400078e0a10 */
[----:B------:R-:W-:Y:S01]  /*5430*/  @!P6 IADD3 R17, R17, -R8, RZ ;  /* 0x800000081111e210 */ /* 0x000fe20007ffe0ff */
[----:B------:R-:W-:Y:S01]  /*5440*/  IMAD.MOV.U32 R23, RZ, RZ, R22 ;  /* 0x000000ffff177224 */ /* 0x000fe200078e0016 */
[----:B------:R1:W-:Y:S01]  /*5450*/  STL [R1+0x70], R0 ;  /* 0x0000700001007387 */ /* 0x0003e20000100800 */
[----:B------:R-:W-:Y:S01]  /*5460*/  @!P3 IMAD.IADD R19, R19, 0x1, -R8 ;  /* 0x000000011313b824 */ /* 0x000fe200078e0a08 */
[C---:B------:R-:W-:Y:S01]  /*5470*/  ISETP.GT.U32.AND P3, PT, R8.reuse, R17, PT ;  /* 0x000000110800720c */ /* 0x040fe20003f64070 */
[C---:B------:R-:W-:Y:S01]  /*5480*/  IMAD R14, R8.reuse, R16, R14 ;  /* 0x00000010080e7224 */ /* 0x040fe200078e020e */
[----:B------:R-:W-:Y:S01]  /*5490*/  LOP3.LUT R22, R25, 0x1b4, RZ, 0xfc, !PT ;  /* 0x000001b419167812 */ /* 0x000fe200078efcff */
[----:B------:R-:W-:Y:S01]  /*54a0*/  @!P0 IMAD.MOV R23, RZ, RZ, -R23 ;  /* 0x000000ffff178224 */ /* 0x000fe200078e0a17 */
[----:B------:R-:W-:-:S02]  /*54b0*/  ISETP.GT.U32.AND P0, PT, R8, R19, PT ;  /* 0x000000130800720c */ /* 0x000fc40003f04070 */
[----:B------:R-:W-:Y:S01]  /*54c0*/  @!P4 IMAD.IADD R20, R20, 0x1, -R8 ;  /* 0x000000011414c824 */ /* 0x000fe200078e0a08 */
[----:B------:R-:W-:Y:S01]  /*54d0*/  ISETP.GE.AND P4, PT, R4, RZ, PT ;  /* 0x000000ff0400720c */ /* 0x000fe20003f86270 */
[----:B------:R-:W-:Y:S01]  /*54e0*/  IMAD.MOV.U32 R4, RZ, RZ, R15 ;  /* 0x000000ffff047224 */ /* 0x000fe200078e000f */
[----:B------:R-:W-:Y:S01]  /*54f0*/  STL [R1+0x6c], R23 ;  /* 0x00006c1701007387 */ /* 0x000fe20000100800 */
[----:B------:R-:W-:Y:S01]  /*5500*/  IMAD.HI.U32 R15, R28, R13, RZ ;  /* 0x0000000d1c0f7227 */ /* 0x000fe200078e00ff */
[----:B------:R-:W-:-:S03]  /*5510*/  ISETP.GT.U32.AND P6, PT, R8, R20, PT ;  /* 0x000000140800720c */ /* 0x000fc60003fc4070 */
[----:B------:R-:W-:Y:S02]  /*5520*/  IMAD.MOV R15, RZ, RZ, -R15 ;  /* 0x000000ffff0f7224 */ /* 0x000fe400078e0a0f */
[----:B------:R-:W-:Y:S02]  /*5530*/  @!P3 IMAD.IADD R17, R17, 0x1, -R8 ;  /* 0x000000011111b824 */ /* 0x000fe400078e0a08 */
[----:B------:R-:W-:Y:S01]  /*5540*/  IMAD R13, R8, R15, R13 ;  /* 0x0000000f080d7224 */ /* 0x000fe200078e020d */
[C---:B------:R-:W-:Y:S01]  /*5550*/  LOP3.LUT R15, R25.reuse, 0x190, RZ, 0xfc, !PT ;  /* 0x00000190190f7812 */ /* 0x040fe200078efcff */
[----:B-1----:R-:W-:Y:S01]  /*5560*/  IMAD.MOV.U32 R0, RZ, RZ, R21 ;  /* 0x000000ffff007224 */ /* 0x002fe200078e0015 */
[----:B------:R-:W-:Y:S01]  /*5570*/  LOP3.LUT R21, R25, 0x1b8, RZ, 0xfc, !PT ;  /* 0x000001b819157812 */ /* 0x000fe200078efcff */
[----:B------:R-:W-:Y:S01]  /*5580*/  IMAD.HI.U32 R16, R28, R4, RZ ;  /* 0x000000041c107227 */ /* 0x000fe200078e00ff */
[----:B------:R-:W-:-:S03]  /*5590*/  ISETP.GT.U32.AND P3, PT, R8, R13, PT ;  /* 0x0000000d0800720c */ /* 0x000fc60003f64070 */
[----:B------:R-:W-:Y:S01]  /*55a0*/  @!P6 IMAD.IADD R20, R20, 0x1, -R8 ;  /* 0x000000011414e824 */ /* 0x000fe200078e0a08 */
[----:B------:R-:W-:Y:S01]  /*55b0*/  ISETP.GT.U32.AND P6, PT, R8, R14, PT ;  /* 0x0000000e0800720c */ /* 0x000fe20003fc4070 */
[----:B------:R-:W-:Y:S01]  /*55c0*/  @!P5 IMAD.MOV R0, RZ, RZ, -R0 ;  /* 0x000000ffff00d224 */ /* 0x000fe200078e0a00 */
[----:B------:R-:W-:Y:S01]  /*55d0*/  ISETP.GE.AND P5, PT, R10, RZ, PT ;  /* 0x000000ff0a00720c */ /* 0x000fe20003fa6270 */
[----:B------:R-:W-:Y:S02]  /*55e0*/  IMAD.MOV R16, RZ, RZ, -R16 ;  /* 0x000000ffff107224 */ /* 0x000fe400078e0a10 */
[----:B------:R-:W-:Y:S01]  /*55f0*/  IMAD.HI.U32 R10, R28, R12, RZ ;  /* 0x0000000c1c0a7227 */ /* 0x000fe200078e00ff */
[----:B------:R1:W-:Y:S03]  /*5600*/  STL [R1+0x68], R0 ;  /* 0x0000680001007387 */ /* 0x0003e60000100800 */
[----:B------:R-:W-:-:S02]  /*5610*/  @!P3 IMAD.IADD R13, R13, 0x1, -R8 ;  /* 0x000000010d0db824 */ /* 0x000fc400078e0a08 */
[----:B------:R-:W-:Y:S01]  /*5620*/  IMAD R4, R8, R16, R4 ;  /* 0x0000001008047224 */ /* 0x000fe200078e0204 */
[----:B------:R-:W-:Y:S01]  /*5630*/  IABS R16, R15 ;  /* 0x0000000f00107213 */ /* 0x000fe20000000000 */
[--C-:B------:R-:W-:Y:S01]  /*5640*/  @!P6 IMAD.IADD R14, R14, 0x1, -R8.reuse ;  /* 0x000000010e0ee824 */ /* 0x100fe200078e0a08 */
[C---:B------:R-:W-:Y:S01]  /*5650*/  ISETP.GT.U32.AND P3, PT, R8.reuse, R13, PT ;  /* 0x0000000d0800720c */ /* 0x040fe20003f64070 */
[----:B------:R-:W-:Y:S01]  /*5660*/  @!P0 IMAD.IADD R19, R19, 0x1, -R8 ;  /* 0x0000000113138824 */ /* 0x000fe200078e0a08 */
[----:B------:R-:W-:Y:S01]  /*5670*/  ISETP.GE.AND P0, PT, R11, RZ, PT ;  /* 0x000000ff0b00720c */ /* 0x000fe20003f06270 */
[----:B-1----:R-:W-:Y:S01]  /*5680*/  IMAD.MOV.U32 R0, RZ, RZ, R20 ;  /* 0x000000ffff007224 */ /* 0x002fe200078e0014 */
[----:B------:R-:W-:Y:S01]  /*5690*/  LOP3.LUT R11, R25, 0x194, RZ, 0xfc, !PT ;  /* 0x00000194190b7812 */ /* 0x000fe200078efcff */
[----:B------:R-:W-:Y:S01]  /*56a0*/  IMAD.MOV R10, RZ, RZ, -R10 ;  /* 0x000000ffff0a7224 */ /* 0x000fe200078e0a0a */
[C---:B------:R-:W-:Y:S01]  /*56b0*/  ISETP.GT.U32.AND P6, PT, R8.reuse, R4, PT ;  /* 0x000000040800720c */ /* 0x040fe20003fc4070 */
[----:B------:R-:W-:Y:S01]  /*56c0*/  @!P1 IMAD.MOV R0, RZ, RZ, -R0 ;  /* 0x000000ffff009224 */ /* 0x000fe200078e0a00 */
[C---:B------:R-:W-:Y:S01]  /*56d0*/  ISETP.GT.U32.AND P1, PT, R8.reuse, R14, PT ;  /* 0x0000000e0800720c */ /* 0x040fe20003f24070 */
[----:B------:R-:W-:Y:S01]  /*56e0*/  IMAD R12, R8, R10, R12 ;  /* 0x0000000a080c7224 */ /* 0x000fe200078e020c */
[----:B------:R-:W-:Y:S01]  /*56f0*/  IABS R10, R11 ;  /* 0x0000000b000a7213 */ /* 0x000fe20000000000 */
[----:B------:R-:W-:Y:S01]  /*5700*/  IMAD.MOV.U32 R20, RZ, RZ, R17 ;  /* 0x000000ffff147224 */ /* 0x000fe200078e0011 */
[----:B------:R1:W-:Y:S01]  /*5710*/  STL [R1+0x64], R0 ;  /* 0x0000640001007387 */ /* 0x0003e20000100800 */
[----:B------:R-:W-:-:S04]  /*5720*/  IMAD.HI.U32 R17, R28, R16, RZ ;  /* 0x000000101c117227 */ /* 0x000fc800078e00ff */
[----:B------:R-:W-:Y:S01]  /*5730*/  @!P2 IMAD.MOV R20, RZ, RZ, -R20 ;  /* 0x000000ffff14a224 */ /* 0x000fe200078e0a14 */
[----:B------:R-:W-:Y:S01]  /*5740*/  ISETP.GT.U32.AND P2, PT, R8, R12, PT ;  /* 0x0000000c0800720c */ /* 0x000fe20003f44070 */
[----:B------:R-:W-:Y:S02]  /*5750*/  IMAD.MOV R17, RZ, RZ, -R17 ;  /* 0x000000ffff117224 */ /* 0x000fe400078e0a11 */
[--C-:B------:R-:W-:Y:S01]  /*5760*/  @!P1 IMAD.IADD R14, R14, 0x1, -R8.reuse ;  /* 0x000000010e0e9824 */ /* 0x100fe200078e0a08 */
[----:B------:R-:W-:Y:S01]  /*5770*/  STL [R1+0x60], R20 ;  /* 0x0000601401007387 */ /* 0x000fe20000100800 */
[----:B-1----:R-:W-:Y:S01]  /*5780*/  IMAD.MOV.U32 R0, RZ, RZ, R19 ;  /* 0x000000ffff007224 */ /* 0x002fe200078e0013 */
[----:B------:R-:W-:Y:S01]  /*5790*/  ISETP.GE.AND P1, PT, R9, RZ, PT ;  /* 0x000000ff0900720c */ /* 0x000fe20003f26270 */
[--C-:B------:R-:W-:Y:S01]  /*57a0*/  @!P3 IMAD.IADD R13, R13, 0x1, -R8.reuse ;  /* 0x000000010d0db824 */ /* 0x100fe200078e0a08 */
[----:B------:R-:W-:Y:S01]  /*57b0*/  ISETP.GE.AND P3, PT, R15, RZ, PT ;  /* 0x000000ff0f00720c */ /* 0x000fe20003f66270 */
[----:B------:R-:W-:Y:S01]  /*57c0*/  @!P6 IMAD.IADD R4, R4, 0x1, -R8 ;  /* 0x000000010404e824 */ /* 0x000fe200078e0a08 */
[----:B------:R-:W-:Y:S01]  /*57d0*/  @!P4 IADD3 R0, -R0, RZ, RZ ;  /* 0x000000ff0000c210 */ /* 0x000fe20007ffe1ff */
[----:B------:R-:W-:Y:S01]  /*57e0*/  IMAD R9, R8, R17, R16 ;  /* 0x0000001108097224 */ /* 0x000fe200078e0210 */
[----:B------:R-:W-:Y:S01]  /*57f0*/  ISETP.GE.AND P4, PT, R18, RZ, PT ;  /* 0x000000ff1200720c */ /* 0x000fe20003f86270 */
[----:B------:R-:W-:Y:S01]  /*5800*/  IMAD.HI.U32 R18, R28, R10, RZ ;  /* 0x0000000a1c127227 */ /* 0x000fe200078e00ff */
[----:B------:R-:W-:Y:S01]  /*5810*/  ISETP.GT.U32.AND P6, PT, R8, R4, PT ;  /* 0x000000040800720c */ /* 0x000fe20003fc4070 */
[----:B------:R1:W-:Y:S01]  /*5820*/  STL [R1+0x5c], R0 ;  /* 0x00005c0001007387 */ /* 0x0003e20000100800 */
[C---:B------:R-:W-:Y:S01]  /*5830*/  LOP3.LUT R19, R25.reuse, 0x19c, RZ, 0xfc, !PT ;  /* 0x0000019c19137812 */ /* 0x040fe200078efcff */
[----:B------:R-:W-:Y:S01]  /*5840*/  IMAD.MOV R18, RZ, RZ, -R18 ;  /* 0x000000ffff127224 */ /* 0x000fe200078e0a12 */
[----:B------:R-:W-:Y:S01]  /*5850*/  LOP3.LUT R16, R25, 0x1b0, RZ, 0xfc, !PT ;  /* 0x000001b019107812 */ /* 0x000fe200078efcff */
[----:B------:R-:W-:-:S02]  /*5860*/  IMAD.MOV.U32 R15, RZ, RZ, R13 ;  /* 0x000000ffff0f7224 */ /* 0x000fc400078e000d */
[C---:B------:R-:W-:Y:S02]  /*5870*/  IMAD R10, R8.reuse, R18, R10 ;  /* 0x00000012080a7224 */ /* 0x040fe400078e020a */
[----:B------:R-:W-:Y:S02]  /*5880*/  @!P0 IMAD.MOV R15, RZ, RZ, -R15 ;  /* 0x000000ffff0f8224 */ /* 0x000fe400078e0a0f */
[----:B-1----:R-:W-:Y:S01]  /*5890*/  IMAD.MOV.U32 R0, RZ, RZ, R14 ;  /* 0x000000ffff007224 */ /* 0x002fe200078e000e */
[----:B------:R-:W-:Y:S01]  /*58a0*/  ISETP.GT.U32.AND P0, PT, R8, R10, PT ;  /* 0x0000000a0800720c */ /* 0x000fe20003f04070 */
[----:B------:R-:W-:Y:S01]  /*58b0*/  @!P2 IMAD.IADD R12, R12, 0x1, -R8 ;  /* 0x000000010c0ca824 */ /* 0x000fe200078e0a08 */
[----:B------:R-:W-:Y:S01]  /*58c0*/  LOP3.LUT R14, R25, 0x198, RZ, 0xfc, !PT ;  /* 0x00000198190e7812 */ /* 0x000fe200078efcff */
[----:B------:R-:W-:Y:S01]  /*58d0*/  @!P5 IMAD.MOV R0, RZ, RZ, -R0 ;  /* 0x000000ffff00d224 */ /* 0x000fe200078e0a00 */
[----:B------:R-:W-:Y:S01]  /*58e0*/  ISETP.GT.U32.AND P5, PT, R8, R9, PT ;  /* 0x000000090800720c */ /* 0x000fe20003fa4070 */
[----:B------:R-:W-:Y:S01]  /*58f0*/  @!P6 IMAD.IADD R4, R4, 0x1, -R8 ;  /* 0x000000010404e824 */ /* 0x000fe200078e0a08 */
[----:B------:R-:W-:-:S02]  /*5900*/  ISETP.GT.U32.AND P2, PT, R8, R12, PT ;  /* 0x0000000c0800720c */ /* 0x000fc40003f44070 */
[----:B------:R-:W-:Y:S01]  /*5910*/  IABS R13, R14 ;  /* 0x0000000e000d7213 */ /* 0x000fe20000000000 */
[----:B------:R1:W-:Y:S01]  /*5920*/  STL [R1+0x58], R0 ;  /* 0x0000580001007387 */ /* 0x0003e20000100800 */
[----:B------:R-:W-:-:S03]  /*5930*/  ISETP.GE.AND P6, PT, R11, RZ, PT ;  /* 0x000000ff0b00720c */ /* 0x000fc60003fc6270 */
[----:B------:R-:W-:Y:S01]  /*5940*/  @!P0 IMAD.IADD R10, R10, 0x1, -R8 ;  /* 0x000000010a0a8824 */ /* 0x000fe200078e0a08 */
[----:B------:R-:W-:Y:S01]  /*5950*/  STL [R1+0x54], R15 ;  /* 0x0000540f01007387 */ /* 0x000fe20000100800 */
[----:B------:R-:W-:-:S03]  /*5960*/  IMAD.HI.U32 R11, R28, R13, RZ ;  /* 0x0000000d1c0b7227 */ /* 0x000fc600078e00ff */
[----:B------:R-:W-:Y:S01]  /*5970*/  ISETP.GT.U32.AND P0, PT, R8, R10, PT ;  /* 0x0000000a0800720c */ /* 0x000fe20003f04070 */
[----:B------:R-:W-:Y:S02]  /*5980*/  @!P5 IMAD.IADD R9, R9, 0x1, -R8 ;  /* 0x000000010909d824 */ /* 0x000fe400078e0a08 */
[----:B-1----:R-:W-:Y:S01]  /*5990*/  IMAD.MOV.U32 R0, RZ, RZ, R4 ;  /* 0x000000ffff007224 */ /* 0x002fe200078e0004 */
[----:B------:R-:W-:Y:S01]  /*59a0*/  LOP3.LUT R4, R25, 0x1a0, RZ, 0xfc, !PT ;  /* 0x000001a019047812 */ /* 0x000fe200078efcff */
[----:B------:R-:W-:Y:S01]  /*59b0*/  @!P2 IMAD.IADD R12, R12, 0x1, -R8 ;  /* 0x000000010c0ca824 */ /* 0x000fe200078e0a08 */
[----:B------:R-:W-:Y:S01]  /*59c0*/  ISETP.GT.U32.AND P5, PT, R8, R9, PT ;  /* 0x000000090800720c */ /* 0x000fe20003fa4070 */
[----:B------:R-:W-:Y:S01]  /*59d0*/  @!P4 IMAD.MOV R0, RZ, RZ, -R0 ;  /* 0x000000ffff00c224 */ /* 0x000fe200078e0a00 */
[----:B------:R-:W-:Y:S01]  /*59e0*/  ISETP.GE.AND P2, PT, R19, RZ, PT ;  /* 0x000000ff1300720c */ /* 0x000fe20003f46270 */
[----:B------:R-:W-:Y:S01]  /*59f0*/  IMAD.MOV R11, RZ, RZ, -R11 ;  /* 0x000000ffff0b7224 */ /* 0x000fe200078e0a0b */
[----:B------:R-:W-:-:S02]  /*5a00*/  IABS R19, R19 ;  /* 0x0000001300137213 */ /* 0x000fc40000000000 */
[----:B------:R1:W-:Y:S01]  /*5a10*/  STL [R1+0x50], R0 ;  /* 0x0000500001007387 */ /* 0x0003e20000100800 */
[----:B------:R-:W-:Y:S01]  /*5a20*/  IMAD R13, R8, R11, R13 ;  /* 0x0000000b080d7224 */ /* 0x000fe200078e020d */
[----:B------:R-:W-:Y:S01]  /*5a30*/  ISETP.GE.AND P4, PT, R14, RZ, PT ;  /* 0x000000ff0e00720c */ /* 0x000fe20003f86270 */
[--C-:B------:R-:W-:Y:S01]  /*5a40*/  @!P0 IMAD.IADD R10, R10, 0x1, -R8.reuse ;  /* 0x000000010a0a8824 */ /* 0x100fe200078e0a08 */
[----:B------:R-:W-:Y:S02]  /*5a50*/  IABS R14, R4 ;  /* 0x00000004000e7213 */ /* 0x000fe40000000000 */
[----:B------:R-:W-:Y:S01]  /*5a60*/  LOP3.LUT R11, R25, 0x1a4, RZ, 0xfc, !PT ;  /* 0x000001a4190b7812 */ /* 0x000fe200078efcff */
[----:B------:R-:W-:Y:S01]  /*5a70*/  @!P5 IMAD.IADD R9, R9, 0x1, -R8 ;  /* 0x000000010909d824 */ /* 0x000fe200078e0a08 */
[----:B------:R-:W-:Y:S01]  /*5a80*/  ISETP.GT.U32.AND P5, PT, R8, R13, PT ;  /* 0x0000000d0800720c */ /* 0x000fe20003fa4070 */
[----:B-1----:R-:W-:Y:S01]  /*5a90*/  IMAD.MOV.U32 R0, RZ, RZ, R12 ;  /* 0x000000ffff007224 */ /* 0x002fe200078e000c */
[----:B------:R-:W-:Y:S01]  /*5aa0*/  IABS R18, R11 ;  /* 0x0000000b00127213 */ /* 0x000fe20000000000 */
[----:B------:R-:W-:Y:S01]  /*5ab0*/  IMAD.HI.U32 R12, R28, R19, RZ ;  /* 0x000000131c0c7227 */ /* 0x000fe200078e00ff */
[----:B------:R-:W-:-:S02]  /*5ac0*/  ISETP.GE.AND P0, PT, R11, RZ, PT ;  /* 0x000000ff0b00720c */ /* 0x000fc40003f06270 */
[----:B------:R-:W-:Y:S01]  /*5ad0*/  LOP3.LUT R11, R25, 0x1ac, RZ, 0xfc, !PT ;  /* 0x000001ac190b7812 */ /* 0x000fe200078efcff */
[----:B------:R-:W-:Y:S01]  /*5ae0*/  @!P1 IMAD.MOV R0, RZ, RZ, -R0 ;  /* 0x000000ffff009224 */ /* 0x000fe200078e0a00 */
[----:B------:R-:W-:Y:S01]  /*5af0*/  IADD3 R12, -R12, RZ, RZ ;  /* 0x000000ff0c0c7210 */ /* 0x000fe20007ffe1ff */
[----:B------:R-:W-:Y:S01]  /*5b00*/  IMAD.MOV.U32 R15, RZ, RZ, R9 ;  /* 0x000000ffff0f7224 */ /* 0x000fe200078e0009 */
[----:B------:R-:W-:Y:S01]  /*5b10*/  ISETP.GE.AND P1, PT, R4, RZ, PT ;  /* 0x000000ff0400720c */ /* 0x000fe20003f26270 */
[----:B------:R-:W-:Y:S01]  /*5b20*/  IMAD.HI.U32 R4, R28, R14, RZ ;  /* 0x0000000e1c047227 */ /* 0x000fe200078e00ff */
[----:B------:R1:W-:Y:S03]  /*5b30*/  STL [R1+0x4c], R0 ;  /* 0x00004c0001007387 */ /* 0x0003e60000100800 */
[----:B------:R-:W-:Y:S02]  /*5b40*/  IMAD R19, R8, R12, R19 ;  /* 0x0000000c08137224 */ /* 0x000fe400078e0213 */
[----:B------:R-:W-:-:S02]  /*5b50*/  @!P5 IMAD.IADD R13, R13, 0x1, -R8 ;  /* 0x000000010d0dd824 */ /* 0x000fc400078e0a08 */
[----:B------:R-:W-:Y:S02]  /*5b60*/  @!P3 IMAD.MOV R15, RZ, RZ, -R15 ;  /* 0x000000ffff0fb224 */ /* 0x000fe400078e0a0f */
[----:B------:R-:W-:Y:S01]  /*5b70*/  IMAD.MOV R4, RZ, RZ, -R4 ;  /* 0x000000ffff047224 */ /* 0x000fe200078e0a04 */
[C---:B------:R-:W-:Y:S01]  /*5b80*/  ISETP.GT.U32.AND P3, PT, R8.reuse, R13, PT ;  /* 0x0000000d0800720c */ /* 0x040fe20003f64070 */
[----:B-1----:R-:W-:Y:S01]  /*5b90*/  IMAD.MOV.U32 R0, RZ, RZ, R10 ;  /* 0x000000ffff007224 */ /* 0x002fe200078e000a */
[----:B------:R-:W-:Y:S01]  /*5ba0*/  IABS R10, R16 ;  /* 0x00000010000a7213 */ /* 0x000fe20000000000 */
[C---:B------:R-:W-:Y:S01]  /*5bb0*/  IMAD R14, R8.reuse, R4, R14 ;  /* 0x00000004080e7224 */ /* 0x040fe200078e020e */
[----:B------:R-:W-:Y:S01]  /*5bc0*/  LOP3.LUT R4, R25, 0x1a8, RZ, 0xfc, !PT ;  /* 0x000001a819047812 */ /* 0x000fe200078efcff */
[----:B------:R-:W-:Y:S01]  /*5bd0*/  @!P6 IMAD.MOV R0, RZ, RZ, -R0 ;  /* 0x000000ffff00e224 */ /* 0x000fe200078e0a00 */
[----:B------:R-:W-:Y:S01]  /*5be0*/  ISETP.GT.U32.AND P6, PT, R8, R19, PT ;  /* 0x000000130800720c */ /* 0x000fe20003fc4070 */
[----:B------:R-:W-:Y:S01]  /*5bf0*/  IMAD.HI.U32 R9, R28, R18, RZ ;  /* 0x000000121c097227 */ /* 0x000fe200078e00ff */
[----:B------:R-:W-:Y:S01]  /*5c00*/  ISETP.GE.AND P5, PT, R4, RZ, PT ;  /* 0x000000ff0400720c */ /* 0x000fe20003fa6270 */
[----:B------:R1:W-:Y:S01]  /*5c10*/  STL [R1+0x48], R15 ;  /* 0x0000480f01007387 */ /* 0x0003e20000100800 */
[----:B------:R-:W-:Y:S01]  /*5c20*/  IABS R4, R4 ;  /* 0x0000000400047213 */ /* 0x000fe20000000000 */
[----:B------:R-:W-:-:S02]  /*5c30*/  IMAD.MOV R9, RZ, RZ, -R9 ;  /* 0x000000ffff097224 */ /* 0x000fc400078e0a09 */
[----:B------:R-:W-:Y:S01]  /*5c40*/  @!P3 IMAD.IADD R13, R13, 0x1, -R8 ;  /* 0x000000010d0db824 */ /* 0x000fe200078e0a08 */
[C---:B------:R-:W-:Y:S01]  /*5c50*/  ISETP.GT.U32.AND P3, PT, R8.reuse, R14, PT ;  /* 0x0000000e0800720c */ /* 0x040fe20003f64070 */
[----:B------:R-:W-:Y:S01]  /*5c60*/  IMAD R18, R8, R9, R18 ;  /* 0x0000000908127224 */ /* 0x000fe200078e0212 */
[----:B------:R-:W-:Y:S01]  /*5c70*/  IABS R9, R11 ;  /* 0x0000000b00097213 */ /* 0x000fe20000000000 */
[C---:B------:R-:W-:Y:S01]  /*5c80*/  IMAD.HI.U32 R12, R28.reuse, R4, RZ ;  /* 0x000000041c0c7227 */ /* 0x040fe200078e00ff */
[----:B------:R2:W-:Y:S01]  /*5c90*/  STL [R1+0x44], R0 ;  /* 0x0000440001007387 */ /* 0x0005e20000100800 */
[----:B-1----:R-:W-:Y:S02]  /*5ca0*/  IABS R15, R22 ;  /* 0x00000016000f7213 */ /* 0x002fe40000000000 */
[----:B------:R-:W-:Y:S02]  /*5cb0*/  @!P6 IMAD.IADD R19, R19, 0x1, -R8 ;  /* 0x000000011313e824 */ /* 0x000fe400078e0a08 */
[----:B------:R-:W-:-:S03]  /*5cc0*/  IMAD.HI.U32 R20, R28, R9, RZ ;  /* 0x000000091c147227 */ /* 0x000fc600078e00ff */
[C---:B------:R-:W-:Y:S01]  /*5cd0*/  ISETP.GT.U32.AND P6, PT, R8.reuse, R19, PT ;  /* 0x000000130800720c */ /* 0x040fe20003fc4070 */
[----:B------:R-:W-:Y:S02]  /*5ce0*/  IMAD.MOV R12, RZ, RZ, -R12 ;  /* 0x000000ffff0c7224 */ /* 0x000fe400078e0a0c */
[----:B------:R-:W-:Y:S02]  /*5cf0*/  IMAD.MOV R20, RZ, RZ, -R20 ;  /* 0x000000ffff147224 */ /* 0x000fe400078e0a14 */
[----:B------:R-:W-:Y:S01]  /*5d00*/  IMAD R4, R8, R12, R4 ;  /* 0x0000000c08047224 */ /* 0x000fe200078e0204 */
[----:B------:R-:W-:Y:S01]  /*5d10*/  IABS R12, R21 ;  /* 0x00000015000c7213 */ /* 0x000fe20000000000 */
[----:B------:R-:W-:Y:S02]  /*5d20*/  IMAD.MOV.U32 R23, RZ, RZ, R13 ;  /* 0x000000ffff177224 */ /* 0x000fe400078e000d */
[----:B------:R-:W-:-:S04]  /*5d30*/  IMAD.HI.U32 R17, R28, R10, RZ ;  /* 0x0000000a1c117227 */ /* 0x000fc800078e00ff */
[--C-:B------:R-:W-:Y:S01]  /*5d40*/  @!P6 IMAD.IADD R19, R19, 0x1, -R8.reuse ;  /* 0x000000011313e824 */ /* 0x100fe200078e0a08 */
[----:B------:R-:W-:Y:S01]  /*5d50*/  ISETP.GT.U32.AND P6, PT, R8, R18, PT ;  /* 0x000000120800720c */ /* 0x000fe20003fc4070 */
[----:B------:R-:W-:Y:S02]  /*5d60*/  @!P3 IMAD.IADD R14, R14, 0x1, -R8 ;  /* 0x000000010e0eb824 */ /* 0x000fe400078e0a08 */
[C---:B------:R-:W-:Y:S02]  /*5d70*/  IMAD R9, R8.reuse, R20, R9 ;  /* 0x0000001408097224 */ /* 0x040fe400078e0209 */
[----:B------:R-:W-:Y:S01]  /*5d80*/  @!P4 IMAD.MOV R23, RZ, RZ, -R23 ;  /* 0x000000ffff17c224 */ /* 0x000fe200078e0a17 */
[C---:B------:R-:W-:Y:S01]  /*5d90*/  ISETP.GT.U32.AND P4, PT, R8.reuse, R4, PT ;  /* 0x000000040800720c */ /* 0x040fe20003f84070 */
[----:B------:R-:W-:Y:S01]  /*5da0*/  IMAD.MOV R20, RZ, RZ, -R17 ;  /* 0x000000ffff147224 */ /* 0x000fe200078e0a11 */
[C---:B------:R-:W-:Y:S01]  /*5db0*/  ISETP.GT.U32.AND P3, PT, R8.reuse, R14, PT ;  /* 0x0000000e0800720c */ /* 0x040fe20003f64070 */
[----:B--2---:R-:W-:Y:S01]  /*5dc0*/  IMAD.MOV.U32 R0, RZ, RZ, R19 ;  /* 0x000000ffff007224 */ /* 0x004fe200078e0013 */
[----:B------:R-:W-:Y:S01]  /*5dd0*/  STL [R1+0x40], R23 ;  /* 0x0000401701007387 */ /* 0x000fe20000100800 */
[C---:B------:R-:W-:Y:S01]  /*5de0*/  IMAD R10, R8.reuse, R20, R10 ;  /* 0x00000014080a7224 */ /* 0x040fe200078e020a */
[C---:B------:R-:W-:Y:S01]  /*5df0*/  LOP3.LUT R20, R25.reuse, 0x1c4, RZ, 0xfc, !PT ;  /* 0x000001c419147812 */ /* 0x040fe200078efcff */
[----:B------:R-:W-:Y:S01]  /*5e00*/  @!P2 IMAD.MOV R0, RZ, RZ, -R0 ;  /* 0x000000ffff00a224 */ /* 0x000fe200078e0a00 */
[----:B------:R-:W-:Y:S01]  /*5e10*/  ISETP.GT.U32.AND P2, PT, R8, R9, PT ;  /* 0x000000090800720c */ /* 0x000fe20003f44070 */
[----:B------:R-:W-:Y:S01]  /*5e20*/  @!P6 IMAD.IADD R18, R18, 0x1, -R8 ;  /* 0x000000011212e824 */ /* 0x000fe200078e0a08 */
[----:B------:R-:W-:Y:S01]  /*5e30*/  ISETP.GT.U32.AND P6, PT, R8, R10, PT ;  /* 0x0000000a0800720c */ /* 0x000fe20003fc4070 */
[----:B------:R-:W-:Y:S01]  /*5e40*/  IMAD.HI.U32 R17, R28, R15, RZ ;  /* 0x0000000f1c117227 */ /* 0x000fe200078e00ff */
[----:B------:R1:W-:Y:S01]  /*5e50*/  STL [R1+0x3c], R0 ;  /* 0x00003c0001007387 */ /* 0x0003e20000100800 */
[----:B------:R-:W-:-:S02]  /*5e60*/  LOP3.LUT R19, R25, 0x1c0, RZ, 0xfc, !PT ;  /* 0x000001c019137812 */ /* 0x000fc400078efcff */
[----:B------:R-:W-:-:S04]  /*5e70*/  IMAD.HI.U32 R13, R28, R12, RZ ;  /* 0x0000000c1c0d7227 */ /* 0x000fc800078e00ff */
[--C-:B------:R-:W-:Y:S01]  /*5e80*/  @!P4 IMAD.IADD R4, R4, 0x1, -R8.reuse ;  /* 0x000000010404c824 */ /* 0x100fe200078e0a08 */
[----:B------:R-:W-:Y:S01]  /*5e90*/  ISETP.GT.U32.AND P4, PT, R8, R18, PT ;  /* 0x000000120800720c */ /* 0x000fe20003f84070 */
[----:B------:R-:W-:Y:S01]  /*5ea0*/  IMAD.MOV R17, RZ, RZ, -R17 ;  /* 0x000000ffff117224 */ /* 0x000fe200078e0a11 */
[----:B------:R-:W-:Y:S01]  /*5eb0*/  IADD3 R13, -R13, RZ, RZ ;  /* 0x000000ff0d0d7210 */ /* 0x000fe20007ffe1ff */
[----:B------:R-:W-:Y:S01]  /*5ec0*/  @!P3 IMAD.IADD R14, R14, 0x1, -R8 ;  /* 0x000000010e0eb824 */ /* 0x000fe200078e0a08 */
[----:B------:R-:W-:Y:S01]  /*5ed0*/  ISETP.GE.AND P3, PT, R11, RZ, PT ;  /* 0x000000ff0b00720c */ /* 0x000fe20003f66270 */
[C---:B------:R-:W-:Y:S01]  /*5ee0*/  IMAD R11, R8.reuse, R17, R15 ;  /* 0x00000011080b7224 */ /* 0x040fe200078e020f */
[----:B------:R-:W-:Y:S01]  /*5ef0*/  LOP3.LUT R17, R25, 0x1bc, RZ, 0xfc, !PT ;  /* 0x000001bc19117812 */ /* 0x000fe200078efcff */
[----:B------:R-:W-:Y:S01]  /*5f00*/  IMAD R12, R8, R13, R12 ;  /* 0x0000000d080c7224 */ /* 0x000fe200078e020c */
[----:B------:R-:W-:Y:S01]  /*5f10*/  IABS R15, R20 ;  /* 0x00000014000f7213 */ /* 0x000fe20000000000 */
[--C-:B------:R-:W-:Y:S01]  /*5f20*/  @!P2 IMAD.IADD R9, R9, 0x1, -R8.reuse ;  /* 0x000000010909a824 */ /* 0x100fe200078e0a08 */
[----:B------:R-:W-:Y:S01]  /*5f30*/  IABS R13, R17 ;  /* 0x00000011000d7213 */ /* 0x000fe20000000000 */
[----:B------:R-:W-:Y:S01]  /*5f40*/  @!P6 IMAD.IADD R10, R10, 0x1, -R8 ;  /* 0x000000010a0ae824 */ /* 0x000fe200078e0a08 */
[----:B------:R-:W-:Y:S01]  /*5f50*/  ISETP.GT.U32.AND P2, PT, R8, R4, PT ;  /* 0x000000040800720c */ /* 0x000fe20003f44070 */
[----:B-1----:R-:W-:Y:S01]  /*5f60*/  IMAD.MOV.U32 R0, RZ, RZ, R14 ;  /* 0x000000ffff007224 */ /* 0x002fe200078e000e */
[----:B------:R-:W-:Y:S01]  /*5f70*/  IABS R14, R19 ;  /* 0x00000013000e7213 */ /* 0x000fe20000000000 */
[----:B------:R-:W-:Y:S01]  /*5f80*/  @!P4 IMAD.IADD R18, R18, 0x1, -R8 ;  /* 0x000000011212c824 */ /* 0x000fe200078e0a08 */
[----:B------:R-:W-:Y:S01]  /*5f90*/  ISETP.GT.U32.AND P6, PT, R8, R10, PT ;  /* 0x0000000a0800720c */ /* 0x000fe20003fc4070 */
[----:B------:R-:W-:Y:S01]  /*5fa0*/  IMAD.HI.U32 R23, R28, R13, RZ ;  /* 0x0000000d1c177227 */ /* 0x000fe200078e00ff */
[----:B------:R-:W-:-:S03]  /*5fb0*/  ISETP.GT.U32.AND P4, PT, R8, R11, PT ;  /* 0x0000000b0800720c */ /* 0x000fc60003f84070 */
[----:B------:R-:W-:Y:S01]  /*5fc0*/  @!P1 IMAD.MOV R0, RZ, RZ, -R0 ;  /* 0x000000ffff009224 */ /* 0x000fe200078e0a00 */
[----:B------:R-:W-:Y:S01]  /*5fd0*/  ISETP.GT.U32.AND P1, PT, R8, R9, PT ;  /* 0x000000090800720c */ /* 0x000fe20003f24070 */
[----:B------:R-:W-:Y:S02]  /*5fe0*/  IMAD.MOV R23, RZ, RZ, -R23 ;  /* 0x000000ffff177224 */ /* 0x000fe400078e0a17 */
[--C-:B------:R-:W-:Y:S01]  /*5ff0*/  @!P2 IMAD.IADD R4, R4, 0x1, -R8.reuse ;  /* 0x000000010404a824 */ /* 0x100fe200078e0a08 */
[C---:B------:R-:W-:Y:S01]  /*6000*/  ISETP.GT.U32.AND P2, PT, R8.reuse, R12, PT ;  /* 0x0000000c0800720c */ /* 0x040fe20003f44070 */
[----:B------:R-:W-:Y:S01]  /*6010*/  IMAD R13, R8, R23, R13 ;  /* 0x00000017080d7224 */ /* 0x000fe200078e020d */
[----:B------:R1:W-:Y:S01]  /*6020*/  STL [R1+0x38], R0 ;  /* 0x0000380001007387 */ /* 0x0003e20000100800 */
[--C-:B------:R-:W-:Y:S02]  /*6030*/  @!P6 IMAD.IADD R10, R10, 0x1, -R8.reuse ;  /* 0x000000010a0ae824 */ /* 0x100fe400078e0a08 */
[----:B------:R-:W-:Y:S01]  /*6040*/  @!P4 IMAD.IADD R11, R11, 0x1, -R8 ;  /* 0x000000010b0bc824 */ /* 0x000fe200078e0a08 */
[----:B------:R-:W-:Y:S01]  /*6050*/  ISETP.GT.U32.AND P6, PT, R8, R13, PT ;  /* 0x0000000d0800720c */ /* 0x000fe20003fc4070 */
[----:B------:R-:W-:Y:S01]  /*6060*/  IMAD.HI.U32 R23, R28, R14, RZ ;  /* 0x0000000e1c177227 */ /* 0x000fe200078e00ff */
[----:B------:R-:W-:-:S03]  /*6070*/  ISETP.GE.AND P4, PT, R22, RZ, PT ;  /* 0x000000ff1600720c */ /* 0x000fc60003f86270 */
[----:B------:R-:W-:Y:S01]  /*6080*/  @!P1 IMAD.IADD R9, R9, 0x1, -R8 ;  /* 0x0000000109099824 */ /* 0x000fe200078e0a08 */
[----:B------:R-:W-:Y:S01]  /*6090*/  ISETP.GE.AND P1, PT, R16, RZ, PT ;  /* 0x000000ff1000720c */ /* 0x000fe20003f26270 */
[----:B-1----:R-:W-:Y:S02]  /*60a0*/  IMAD.MOV.U32 R0, RZ, RZ, R18 ;  /* 0x000000ffff007224 */ /* 0x002fe400078e0012 */
[----:B------:R-:W-:-:S03]  /*60b0*/  IMAD.HI.U32 R16, R28, R15, RZ ;  /* 0x0000000f1c107227 */ /* 0x000fc600078e00ff */
[----:B------:R-:W-:Y:S01]  /*60c0*/  @!P0 IADD3 R0, -R0, RZ, RZ ;  /* 0x000000ff00008210 */ /* 0x000fe20007ffe1ff */
[----:B------:R-:W-:Y:S01]  /*60d0*/  @!P2 IMAD.IADD R12, R12, 0x1, -R8 ;  /* 0x000000010c0ca824 */ /* 0x000fe200078e0a08 */
[C---:B------:R-:W-:Y:S01]  /*60e0*/  ISETP.GT.U32.AND P0, PT, R8.reuse, R11, PT ;  /* 0x0000000b0800720c */ /* 0x040fe20003f04070 */
[----:B------:R-:W-:Y:S01]  /*60f0*/  IMAD.MOV R22, RZ, RZ, -R16 ;  /* 0x000000ffff167224 */ /* 0x000fe200078e0a10 */
[----:B------:R-:W-:Y:S01]  /*6100*/  LOP3.LUT R16, R25, 0x1c8, RZ, 0xfc, !PT ;  /* 0x000001c819107812 */ /* 0x000fe200078efcff */
[----:B------:R-:W-:Y:S01]  /*6110*/  IMAD.MOV R23, RZ, RZ, -R23 ;  /* 0x000000ffff177224 */ /* 0x000fe200078e0a17 */
[----:B------:R-:W-:Y:S01]  /*6120*/  ISETP.GE.AND P2, PT, R21, RZ, PT ;  /* 0x000000ff1500720c */ /* 0x000fe20003f46270 */
[----:B------:R-:W-:Y:S01]  /*6130*/  @!P6 IMAD.IADD R13, R13, 0x1, -R8 ;  /* 0x000000010d0de824 */ /* 0x000fe200078e0a08 */
[C---:B------:R-:W-:Y:S01]  /*6140*/  ISETP.GT.U32.AND P6, PT, R8.reuse, R12, PT ;  /* 0x0000000c0800720c */ /* 0x040fe20003fc4070 */
[C---:B------:R-:W-:Y:S01]  /*6150*/  IMAD R15, R8.reuse, R22, R15 ;  /* 0x00000016080f7224 */ /* 0x040fe200078e020f */
[----:B------:R-:W-:Y:S01]  /*6160*/  IABS R18, R16 ;  /* 0x0000001000127213 */ /* 0x000fe20000000000 */
[C---:B------:R-:W-:Y:S01]  /*6170*/  IMAD R14, R8.reuse, R23, R14 ;  /* 0x00000017080e7224 */ /* 0x040fe200078e020e */
[----:B------:R-:W-:Y:S01]  /*6180*/  LOP3.LUT R23, R25, 0x1d4, RZ, 0xfc, !PT ;  /* 0x000001d419177812 */ /* 0x000fe200078efcff */
[----:B------:R-:W-:Y:S01]  /*6190*/  @!P5 IMAD.MOV R4, RZ, RZ, -R4 ;  /* 0x000000ffff04d224 */ /* 0x000fe200078e0a04 */
[C---:B------:R-:W-:Y:S01]  /*61a0*/  ISETP.GT.U32.AND P5, PT, R8.reuse, R13, PT ;  /* 0x0000000d0800720c */ /* 0x040fe20003fa4070 */
[----:B------:R-:W-:Y:S01]  /*61b0*/  @!P0 IMAD.IADD R11, R11, 0x1, -R8 ;  /* 0x000000010b0b8824 */ /* 0x000fe200078e0a08 */
[C---:B------:R-:W-:Y:S01]  /*61c0*/  ISETP.GT.U32.AND P0, PT, R8.reuse, R15, PT ;  /* 0x0000000f0800720c */ /* 0x040fe20003f04070 */
[----:B------:R-:W-:Y:S01]  /*61d0*/  @!P3 IMAD.MOV R9, RZ, RZ, -R9 ;  /* 0x000000ffff09b224 */ /* 0x000fe200078e0a09 */
[----:B------:R-:W-:Y:S01]  /*61e0*/  ISETP.GT.U32.AND P3, PT, R8, R14, PT ;  /* 0x0000000e0800720c */ /* 0x000fe20003f64070 */
[----:B------:R-:W-:Y:S01]  /*61f0*/  @!P1 IMAD.MOV R10, RZ, RZ, -R10 ;  /* 0x000000ffff0a9224 */ /* 0x000fe200078e0a0a */
[----:B------:R-:W-:Y:S01]  /*6200*/  ISETP.GE.AND P1, PT, R17, RZ, PT ;  /* 0x000000ff1100720c */ /* 0x000fe20003f26270 */
[--C-:B------:R-:W-:Y:S01]  /*6210*/  @!P6 IMAD.IADD R12, R12, 0x1, -R8.reuse ;  /* 0x000000010c0ce824 */ /* 0x100fe200078e0a08 */
[----:B------:R-:W-:Y:S01]  /*6220*/  LOP3.LUT R17, R25, 0x1cc, RZ, 0xfc, !PT ;  /* 0x000001cc19117812 */ /* 0x000fe200078efcff */
[----:B------:R-:W-:Y:S01]  /*6230*/  IMAD.HI.U32 R21, R28, R18, RZ ;  /* 0x000000121c157227 */ /* 0x000fe200078e00ff */
[----:B------:R-:W-:Y:S01]  /*6240*/  ISETP.GE.AND P6, PT, R19, RZ, PT ;  /* 0x000000ff1300720c */ /* 0x000fe20003fc6270 */
[----:B------:R-:W-:Y:S01]  /*6250*/  STL [R1+0x1904], R0 ;  /* 0x0019040001007387 */ /* 0x000fe20000100800 */
[----:B------:R-:W-:Y:S01]  /*6260*/  IABS R19, R17 ;  /* 0x0000001100137213 */ /* 0x000fe20000000000 */
[--C-:B------:R-:W-:Y:S01]  /*6270*/  @!P5 IMAD.IADD R13, R13, 0x1, -R8.reuse ;  /* 0x000000010d0dd824 */ /* 0x100fe200078e0a08 */
[----:B------:R-:W-:Y:S01]  /*6280*/  ISETP.GE.AND P5, PT, R20, RZ, PT ;  /* 0x000000ff1400720c */ /* 0x000fe20003fa6270 */
[--C-:B------:R-:W-:Y:S01]  /*6290*/  @!P0 IMAD.IADD R15, R15, 0x1, -R8.reuse ;  /* 0x000000010f0f8824 */ /* 0x100fe200078e0a08 */
[----:B------:R-:W-:Y:S01]  /*62a0*/  IABS R26, R23 ;  /* 0x00000017001a7213 */ /* 0x000fe20000000000 */
[----:B------:R-:W-:Y:S01]  /*62b0*/  IMAD.MOV R21, RZ, RZ, -R21 ;  /* 0x000000ffff157224 */ /* 0x000fe200078e0a15 */
[----:B------:R1:W-:Y:S01]  /*62c0*/  STL [R1+0x1908], R4 ;  /* 0x0019080401007387 */ /* 0x0003e20000100800 */
[----:B------:R-:W-:Y:S01]  /*62d0*/  IMAD.MOV.U32 R20, RZ, RZ, R19 ;  /* 0x000000ffff147224 */ /* 0x000fe200078e0013 */
[C---:B------:R-:W-:Y:S01]  /*62e0*/  LOP3.LUT R19, R25.reuse, 0x1d0, RZ, 0xfc, !PT ;  /* 0x000001d019137812 */ /* 0x040fe200078efcff */
[----:B------:R-:W-:Y:S01]  /*62f0*/  @!P3 IMAD.IADD R14, R14, 0x1, -R8 ;  /* 0x000000010e0eb824 */ /* 0x000fe200078e0a08 */
[----:B------:R-:W-:Y:S01]  /*6300*/  ISETP.GE.AND P3, PT, R16, RZ, PT ;  /* 0x000000ff1000720c */ /* 0x000fe20003f66270 */
[----:B------:R-:W-:Y:S01]  /*6310*/  @!P4 IMAD.MOV R11, RZ, RZ, -R11 ;  /* 0x000000ffff0bc224 */ /* 0x000fe200078e0a0b */
[C---:B------:R-:W-:Y:S01]  /*6320*/  ISETP.GT.U32.AND P4, PT, R8.reuse, R15, PT ;  /* 0x0000000f0800720c */ /* 0x040fe20003f84070 */
[C---:B------:R-:W-:Y:S01]  /*6330*/  IMAD R16, R8.reuse, R21, R18 ;  /* 0x0000001508107224 */ /* 0x040fe200078e0212 */
[----:B------:R-:W-:Y:S01]  /*6340*/  ISETP.GT.U32.AND P0, PT, R8, R14, PT ;  /* 0x0000000e0800720c */ /* 0x000fe20003f04070 */
[----:B------:R-:W-:Y:S01]  /*6350*/  IMAD.HI.U32 R21, R28, R20, RZ ;  /* 0x000000141c157227 */ /* 0x000fe200078e00ff */
[----:B------:R-:W-:Y:S01]  /*6360*/  IABS R18, R19 ;  /* 0x0000001300127213 */ /* 0x000fe20000000000 */
[----:B------:R2:W-:Y:S01]  /*6370*/  STL [R1+0x190c], R9 ;  /* 0x00190c0901007387 */ /* 0x0005e20000100800 */
[----:B-1----:R-:W-:Y:S01]  /*6380*/  LOP3.LUT R4, R25, 0x1f4, RZ, 0xfc, !PT ;  /* 0x000001f419047812 */ /* 0x002fe200078efcff */
[----:B------:R-:W-:-:S02]  /*6390*/  IMAD.MOV R21, RZ, RZ, -R21 ;  /* 0x000000ffff157224 */ /* 0x000fc400078e0a15 */
[----:B------:R-:W-:Y:S01]  /*63a0*/  @!P2 IMAD.MOV R12, RZ, RZ, -R12 ;  /* 0x000000ffff0ca224 */ /* 0x000fe200078e0a0c */
[----:B------:R-:W-:Y:S01]  /*63b0*/  ISETP.GE.AND P2, PT, R17, RZ, PT ;  /* 0x000000ff1100720c */ /* 0x000fe20003f46270 */
[----:B------:R-:W-:Y:S01]  /*63c0*/  @!P1 IMAD.MOV R13, RZ, RZ, -R13 ;  /* 0x000000ffff0d9224 */ /* 0x000fe200078e0a0d */
[C---:B------:R-:W-:Y:S01]  /*63d0*/  ISETP.GT.U32.AND P1, PT, R8.reuse, R16, PT ;  /* 0x000000100800720c */ /* 0x040fe20003f24070 */
[----:B------:R-:W-:Y:S01]  /*63e0*/  IMAD R17, R8, R21, R20 ;  /* 0x0000001508117224 */ /* 0x000fe200078e0214 */
[----:B------:R-:W-:Y:S01]  /*63f0*/  LOP3.LUT R20, R25, 0x1dc, RZ, 0xfc, !PT ;  /* 0x000001dc19147812 */ /* 0x000fe200078efcff */
[--C-:B------:R-:W-:Y:S01]  /*6400*/  @!P4 IMAD.IADD R15, R15, 0x1, -R8.reuse ;  /* 0x000000010f0fc824 */ /* 0x100fe200078e0a08 */
[----:B------:R-:W-:Y:S01]  /*6410*/  STL [R1+0x1910], R10 ;  /* 0x0019100a01007387 */ /* 0x000fe20000100800 */
[----:B------:R-:W-:Y:S01]  /*6420*/  IMAD.HI.U32 R21, R28, R18, RZ ;  /* 0x000000121c157227 */ /* 0x000fe200078e00ff */
[----:B------:R-:W-:Y:S02]  /*6430*/  ISETP.GT.U32.AND P4, PT, R8, R17, PT ;  /* 0x000000110800720c */ /* 0x000fe40003f84070 */
[----:B------:R1:W-:Y:S01]  /*6440*/  STL [R1+0x1914], R11 ;  /* 0x0019140b01007387 */ /* 0x0003e20000100800 */
[----:B------:R-:W-:Y:S01]  /*6450*/  IMAD.MOV R21, RZ, RZ, -R21 ;  /* 0x000000ffff157224 */ /* 0x000fe200078e0a15 */
[----:B--2---:R-:W-:Y:S01]  /*6460*/  LOP3.LUT R9, R25, 0x1f0, RZ, 0xfc, !PT ;  /* 0x000001f019097812 */ /* 0x004fe200078efcff */
[--C-:B------:R-:W-:Y:S01]  /*6470*/  @!P0 IMAD.IADD R14, R14, 0x1, -R8.reuse ;  /* 0x000000010e0e8824 */ /* 0x100fe200078e0a08 */
[----:B------:R-:W-:Y:S01]  /*6480*/  ISETP.GE.AND P0, PT, R19, RZ, PT ;  /* 0x000000ff1300720c */ /* 0x000fe20003f06270 */
[----:B------:R-:W-:Y:S01]  /*6490*/  @!P1 IMAD.IADD R16, R16, 0x1, -R8 ;  /* 0x0000000110109824 */ /* 0x000fe200078e0a08 */
[----:B------:R-:W-:Y:S01]  /*64a0*/  LOP3.LUT R19, R25, 0x1d8, RZ, 0xfc, !PT ;  /* 0x000001d819137812 */ /* 0x000fe200078efcff */
[----:B------:R-:W-:Y:S01]  /*64b0*/  IMAD R18, R8, R21, R18 ;  /* 0x0000001508127224 */ /* 0x000fe200078e0212 */
[----:B------:R-:W-:Y:S01]  /*64c0*/  @!P6 IADD3 R14, -R14, RZ, RZ ;  /* 0x000000ff0e0ee210 */ /* 0x000fe20007ffe1ff */
[----:B------:R-:W-:Y:S01]  /*64d0*/  IMAD.HI.U32 R27, R28, R26, RZ ;  /* 0x0000001a1c1b7227 */ /* 0x000fe200078e00ff */
[C---:B------:R-:W-:Y:S01]  /*64e0*/  ISETP.GT.U32.AND P1, PT, R8.reuse, R16, PT ;  /* 0x000000100800720c */ /* 0x040fe20003f24070 */
[----:B------:R2:W-:Y:S01]  /*64f0*/  STL [R1+0x1918], R12 ;  /* 0x0019180c01007387 */ /* 0x0005e20000100800 */
[C---:B------:R-:W-:Y:S01]  /*6500*/  ISETP.GT.U32.AND P6, PT, R8.reuse, R18, PT ;  /* 0x000000120800720c */ /* 0x040fe20003fc4070 */
[--C-:B------:R-:W-:Y:S01]  /*6510*/  @!P4 IMAD.IADD R17, R17, 0x1, -R8.reuse ;  /* 0x000000011111c824 */ /* 0x100fe200078e0a08 */
[----:B------:R-:W-:Y:S01]  /*6520*/  IABS R22, R19 ;  /* 0x0000001300167213 */ /* 0x000fe20000000000 */
[----:B------:R-:W-:Y:S01]  /*6530*/  IMAD.MOV R27, RZ, RZ, -R27 ;  /* 0x000000ffff1b7224 */ /* 0x000fe200078e0a1b */
[----:B------:R-:W-:Y:S01]  /*6540*/  IABS R21, R20 ;  /* 0x0000001400157213 */ /* 0x000fe20000000000 */
[----:B------:R-:W-:Y:S01]  /*6550*/  @!P5 IMAD.MOV R15, RZ, RZ, -R15 ;  /* 0x000000ffff0fd224 */ /* 0x000fe200078e0a0f */
[----:B------:R-:W-:Y:S01]  /*6560*/  ISETP.GT.U32.AND P4, PT, R8, R17, PT ;  /* 0x000000110800720c */ /* 0x000fe20003f84070 */
[----:B------:R-:W-:Y:S01]  /*6570*/  STL [R1+0x191c], R13 ;  /* 0x00191c0d01007387 */ /* 0x000fe20000100800 */
[----:B------:R-:W-:Y:S01]  /*6580*/  ISETP.GE.AND P5, PT, R23, RZ, PT ;  /* 0x000000ff1700720c */ /* 0x000fe20003fa6270 */
[----:B------:R-:W-:Y:S01]  /*6590*/  IMAD.HI.U32 R23, R28, R22, RZ ;  /* 0x000000161c177227 */ /* 0x000fe200078e00ff */
[C---:B-1----:R-:W-:Y:S01]  /*65a0*/  LOP3.LUT R11, R25.reuse, 0x1e8, RZ, 0xfc, !PT ;  /* 0x000001e8190b7812 */ /* 0x042fe200078efcff */
[----:B------:R1:W-:Y:S01]  /*65b0*/  STL [R1+0x1920], R14 ;  /* 0x0019200e01007387 */ /* 0x0003e20000100800 */
[----:B------:R-:W-:Y:S01]  /*65c0*/  LOP3.LUT R10, R25, 0x1ec, RZ, 0xfc, !PT ;  /* 0x000001ec190a7812 */ /* 0x000fe200078efcff */
[----:B------:R-:W-:Y:S01]  /*65d0*/  @!P1 IMAD.IADD R16, R16, 0x1, -R8 ;  /* 0x0000000110109824 */ /* 0x000fe200078e0a08 */
[----:B------:R-:W-:Y:S01]  /*65e0*/  ISETP.GE.AND P1, PT, R19, RZ, PT ;  /* 0x000000ff1300720c */ /* 0x000fe20003f26270 */
[----:B------:R-:W-:Y:S01]  /*65f0*/  IMAD R19, R8, R27, R26 ;  /* 0x0000001b08137224 */ /* 0x000fe200078e021a */
[----:B------:R-:W-:Y:S01]  /*6600*/  LOP3.LUT R27, R25, 0x1e0, RZ, 0xfc, !PT ;  /* 0x000001e0191b7812 */ /* 0x000fe200078efcff */
[--C-:B------:R-:W-:Y:S01]  /*6610*/  @!P6 IMAD.IADD R18, R18, 0x1, -R8.reuse ;  /* 0x000000011212e824 */ /* 0x100fe200078e0a08 */
[----:B------:R-:W-:Y:S01]  /*6620*/  ISETP.GE.AND P6, PT, R20, RZ, PT ;  /* 0x000000ff1400720c */ /* 0x000fe20003fc6270 */
[----:B------:R-:W-:Y:S01]  /*6630*/  @!P4 IMAD.IADD R17, R17, 0x1, -R8 ;  /* 0x000000011111c824 */ /* 0x000fe200078e0a08 */
[C---:B------:R-:W-:Y:S01]  /*6640*/  ISETP.GT.U32.AND P4, PT, R8.reuse, R19, PT ;  /* 0x000000130800720c */ /* 0x040fe20003f84070 */
[----:B------:R-:W-:Y:S01]  /*6650*/  @!P3 IMAD.MOV R16, RZ, RZ, -R16 ;  /* 0x000000ffff10b224 */ /* 0x000fe200078e0a10 */
[----:B------:R-:W-:Y:S01]  /*6660*/  ISETP.GT.U32.AND P3, PT, R8, R18, PT ;  /* 0x000000120800720c */ /* 0x000fe20003f64070 */
[----:B------:R-:W-:Y:S01]  /*6670*/  IMAD.HI.U32 R24, R28, R21, RZ ;  /* 0x000000151c187227 */ /* 0x000fe200078e00ff */
[----:B------:R-:W-:Y:S03]  /*6680*/  STL [R1+0x1924], R15 ;  /* 0x0019240f01007387 */ /* 0x000fe60000100800 */
[----:B------:R-:W-:Y:S01]  /*6690*/  @!P2 IMAD.MOV R17, RZ, RZ, -R17 ;  /* 0x000000ffff11a224 */ /* 0x000fe200078e0a11 */
[----:B------:R-:W-:Y:S01]  /*66a0*/  ISETP.GE.AND P2, PT, R27, RZ, PT ;  /* 0x000000ff1b00720c */ /* 0x000fe20003f46270 */
[----:B------:R-:W-:Y:S01]  /*66b0*/  IMAD.MOV R23, RZ, RZ, -R23 ;  /* 0x000000ffff177224 */ /* 0x000fe200078e0a17 */
[----:B------:R-:W-:Y:S01]  /*66c0*/  IABS R27, R27 ;  /* 0x0000001b001b7213 */ /* 0x000fe20000000000 */
[----:B------:R-:W-:Y:S01]  /*66d0*/  IMAD.MOV R24, RZ, RZ, -R24 ;  /* 0x000000ffff187224 */ /* 0x000fe200078e0a18 */
[----:B------:R-:W-:Y:S01]  /*66e0*/  STL [R1+0x1928], R16 ;  /* 0x0019281001007387 */ /* 0x000fe20000100800 */
[----:B------:R-:W-:-:S02]  /*66f0*/  @!P4 IMAD.IADD R19, R19, 0x1, -R8 ;  /* 0x000000011313c824 */ /* 0x000fc400078e0a08 */
[C---:B------:R-:W-:Y:S01]  /*6700*/  IMAD R20, R8.reuse, R23, R22 ;  /* 0x0000001708147224 */ /* 0x040fe200078e0216 */
[----:B------:R-:W-:Y:S01]  /*6710*/  IABS R23, R29 ;  /* 0x0000001d00177213 */ /* 0x000fe20000000000 */
[C---:B------:R-:W-:Y:S01]  /*6720*/  IMAD R21, R8.reuse, R24, R21 ;  /* 0x0000001808157224 */ /* 0x040fe200078e0215 */
[----:B------:R-:W-:Y:S01]  /*6730*/  ISETP.GT.U32.AND P4, PT, R8, R19, PT ;  /* 0x000000130800720c */ /* 0x000fe20003f84070 */
[----:B------:R-:W-:Y:S01]  /*6740*/  @!P3 IMAD.IADD R18, R18, 0x1, -R8 ;  /* 0x000000011212b824 */ /* 0x000fe200078e0a08 */
[----:B------:R-:W-:Y:S01]  /*6750*/  ISETP.GT.U32.AND P3, PT, R8, R20, PT ;  /* 0x000000140800720c */ /* 0x000fe20003f64070 */
[----:B------:R-:W-:Y:S01]  /*6760*/  IMAD.HI.U32 R22, R28, R27, RZ ;  /* 0x0000001b1c167227 */ /* 0x000fe200078e00ff */
[----:B------:R-:W-:Y:S01]  /*6770*/  IABS R24, R11 ;  /* 0x0000000b00187213 */ /* 0x000fe20000000000 */
[----:B------:R4:W-:Y:S02]  /*6780*/  STL [R1+0x192c], R17 ;  /* 0x00192c1101007387 */ /* 0x0009e40000100800 */
[----:B------:R-:W-:Y:S01]  /*6790*/  @!P0 IMAD.MOV R18, RZ, RZ, -R18 ;  /* 0x000000ffff128224 */ /* 0x000fe200078e0a12 */
[----:B------:R-:W-:Y:S01]  /*67a0*/  ISETP.GT.U32.AND P0, PT, R8, R21, PT ;  /* 0x000000150800720c */ /* 0x000fe20003f04070 */
[----:B------:R-:W-:-:S02]  /*67b0*/  IMAD.MOV R22, RZ, RZ, -R22 ;  /* 0x000000ffff167224 */ /* 0x000fc400078e0a16 */
[----:B------:R-:W-:Y:S01]  /*67c0*/  IMAD.HI.U32 R0, R28, R24, RZ ;  /* 0x000000181c007227 */ /* 0x000fe200078e00ff */
[----:B------:R1:W-:Y:S03]  /*67d0*/  STL [R1+0x1930], R18 ;  /* 0x0019301201007387 */ /* 0x0003e60000100800 */
[----:B------:R-:W-:Y:S01]  /*67e0*/  @!P4 IMAD.IADD R19, R19, 0x1, -R8 ;  /* 0x000000011313c824 */ /* 0x000fe200078e0a08 */
[----:B------:R-:W-:Y:S01]  /*67f0*/  ISETP.GE.AND P4, PT, R29, RZ, PT ;  /* 0x000000ff1d00720c */ /* 0x000fe20003f86270 */
[C---:B------:R-:W-:Y:S01]  /*6800*/  IMAD R22, R8.reuse, R22, R27 ;  /* 0x0000001608167224 */ /* 0x040fe200078e021b */
[----:B------:R-:W-:Y:S01]  /*6810*/  IABS R29, R10 ;  /* 0x0000000a001d7213 */ /* 0x000fe20000000000 */
[----:B------:R-:W-:Y:S01]  /*6820*/  @!P5 IMAD.MOV R19, RZ, RZ, -R19 ;  /* 0x000000ffff13d224 */ /* 0x000fe200078e0a13 */
[----:B------:R-:W-:Y:S01]  /*6830*/  IABS R27, R4 ;  /* 0x00000004001b7213 */ /* 0x000fe20000000000 */
[----:B------:R-:W-:Y:S01]  /*6840*/  IMAD.MOV R0, RZ, RZ, -R0 ;  /* 0x000000ffff007224 */ /* 0x000fe200078e0a00 */
[----:B------:R-:W-:Y:S01]  /*6850*/  ISETP.GT.U32.AND P5, PT, R8, R22, PT ;  /* 0x000000160800720c */ /* 0x000fe20003fa4070 */
[----:B------:R-:W-:Y:S01]  /*6860*/  @!P3 IMAD.IADD R20, R20, 0x1, -R8 ;  /* 0x000000011414b824 */ /* 0x000fe200078e0a08 */
[----:B------:R-:W-:Y:S01]  /*6870*/  STL [R1+0x1934], R19 ;  /* 0x0019341301007387 */ /* 0x000fe20000100800 */
[----:B------:R-:W-:-:S03]  /*6880*/  IMAD.HI.U32 R26, R28, R23, RZ ;  /* 0x000000171c1a7227 */ /* 0x000fc600078e00ff */
[C---:B------:R-:W-:Y:S01]  /*6890*/  ISETP.GT.U32.AND P3, PT, R8.reuse, R20, PT ;  /* 0x000000140800720c */ /* 0x040fe20003f64070 */
[----:B------:R-:W-:Y:S02]  /*68a0*/  @!P0 IMAD.IADD R21, R21, 0x1, -R8 ;  /* 0x0000000115158824 */ /* 0x000fe400078e0a08 */
[C---:B------:R-:W-:Y:S01]  /*68b0*/  IMAD R24, R8.reuse, R0, R24 ;  /* 0x0000000008187224 */ /* 0x040fe200078e0218 */
[----:B------:R-:W-:Y:S01]  /*68c0*/  LOP3.LUT R0, R25, 0x1f8, RZ, 0xfc, !PT ;  /* 0x000001f819007812 */ /* 0x000fe200078efcff */
[----:B------:R-:W-:Y:S01]  /*68d0*/  IMAD.MOV R26, RZ, RZ, -R26 ;  /* 0x000000ffff1a7224 */ /* 0x000fe200078e0a1a */
[----:B------:R-:W-:Y:S01]  /*68e0*/  ISETP.GT.U32.AND P0, PT, R8, R21, PT ;  /* 0x000000150800720c */ /* 0x000fe20003f04070 */
[----:B------:R-:W-:Y:S01]  /*68f0*/  IMAD.HI.U32 R25, R28, R29, RZ ;  /* 0x0000001d1c197227 */ /* 0x000fe200078e00ff */
[----:B--2---:R-:W-:-:S03]  /*6900*/  IABS R12, R0 ;  /* 0x00000000000c7213 */ /* 0x004fc60000000000 */
[----:B------:R-:W-:Y:S01]  /*6910*/  IMAD R23, R8, R26, R23 ;  /* 0x0000001a08177224 */ /* 0x000fe200078e0217 */
[----:B------:R-:W-:Y:S01]  /*6920*/  IABS R26, R9 ;  /* 0x00000009001a7213 */ /* 0x000fe20000000000 */
[----:B------:R-:W-:Y:S01]  /*6930*/  IMAD.MOV R25, RZ, RZ, -R25 ;  /* 0x000000ffff197224 */ /* 0x000fe200078e0a19 */
[----:B------:R-:W-:Y:S01]  /*6940*/  @!P3 IADD3 R20, R20, -R8, RZ ;  /* 0x800000081414b210 */ /* 0x000fe20007ffe0ff */
[----:B------:R-:W-:Y:S01]  /*6950*/  @!P5 IMAD.IADD R22, R22, 0x1, -R8 ;  /* 0x000000011616d824 */ /* 0x000fe200078e0a08 */
[C---:B------:R-:W-:Y:S01]  /*6960*/  ISETP.GT.U32.AND P3, PT, R8.reuse, R23, PT ;  /* 0x000000170800720c */ /* 0x040fe20003f64070 */
[C---:B------:R-:W-:Y:S02]  /*6970*/  IMAD R25, R8.reuse, R25, R29 ;  /* 0x0000001908197224 */ /* 0x040fe400078e021d */
[----:B------:R-:W-:Y:S01]  /*6980*/  IMAD.MOV.U32 R29, RZ, RZ, R12 ;  /* 0x000000ffff1d7224 */ /* 0x000fe200078e000c */
[----:B------:R-:W-:Y:S01]  /*6990*/  ISETP.GT.U32.AND P5, PT, R8, R22, PT ;  /* 0x000000160800720c */ /* 0x000fe20003fa4070 */
[----:B------:R-:W-:-:S04]  /*69a0*/  IMAD.HI.U32 R12, R28, R26, RZ ;  /* 0x0000001a1c0c7227 */ /* 0x000fc800078e00ff */
[----:B------:R-:W-:Y:S01]  /*69b0*/  @!P0 IMAD.IADD R21, R21, 0x1, -R8 ;  /* 0x0000000115158824 */ /* 0x000fe200078e0a08 */
[C---:B------:R-:W-:Y:S01]  /*69c0*/  ISETP.GT.U32.AND P0, PT, R8.reuse, R24, PT ;  /* 0x000000180800720c */ /* 0x040fe20003f04070 */
[----:B-1----:R-:W-:Y:S02]  /*69d0*/  IMAD.MOV R14, RZ, RZ, -R12 ;  /* 0x000000ffff0e7224 */ /* 0x002fe400078e0a0c */
[----:B------:R-:W-:Y:S01]  /*69e0*/  @!P3 IMAD.IADD R23, R23, 0x1, -R8 ;  /* 0x000000011717b824 */ /* 0x000fe200078e0a08 */
[C---:B------:R-:W-:Y:S01]  /*69f0*/  ISETP.GT.U32.AND P3, PT, R8.reuse, R25, PT ;  /* 0x000000190800720c */ /* 0x040fe20003f64070 */
[----:B------:R-:W-:Y:S02]  /*6a00*/  IMAD R26, R8, R14, R26 ;  /* 0x0000000e081a7224 */ /* 0x000fe400078e021a */
[----:B------:R-:W-:Y:S02]  /*6a10*/  @!P5 IMAD.IADD R22, R22, 0x1, -R8 ;  /* 0x000000011616d824 */ /* 0x000fe400078e0a08 */
[----:B------:R-:W-:Y:S01]  /*6a20*/  @!P1 IMAD.MOV R20, RZ, RZ, -R20 ;  /* 0x000000ffff149224 */ /* 0x000fe200078e0a14 */
[----:B------:R-:W-:Y:S01]  /*6a30*/  ISETP.GT.U32.AND P5, PT, R8, R26, PT ;  /* 0x0000001a0800720c */ /* 0x000fe20003fa4070 */
[----:B------:R-:W-:Y:S01]  /*6a40*/  IMAD.HI.U32 R13, R28, R27, RZ ;  /* 0x0000001b1c0d7227 */ /* 0x000fe200078e00ff */
[----:B------:R-:W-:-:S02]  /*6a50*/  ISETP.GT.U32.AND P1, PT, R8, R23, PT ;  /* 0x000000170800720c */ /* 0x000fc40003f24070 */
[----:B------:R-:W-:Y:S01]  /*6a60*/  STL [R1+0x1938], R20 ;  /* 0x0019381401007387 */ /* 0x000fe20000100800 */
[--C-:B------:R-:W-:Y:S02]  /*6a70*/  @!P0 IMAD.IADD R24, R24, 0x1, -R8.reuse ;  /* 0x0000000118188824 */ /* 0x100fe400078e0a08 */
[----:B------:R-:W-:Y:S02]  /*6a80*/  @!P6 IMAD.MOV R21, RZ, RZ, -R21 ;  /* 0x000000ffff15e224 */ /* 0x000fe400078e0a15 */
[----:B------:R-:W-:Y:S01]  /*6a90*/  IMAD.HI.U32 R12, R28, R29, RZ ;  /* 0x0000001d1c0c7227 */ /* 0x000fe200078e00ff */
[----:B------:R-:W-:Y:S02]  /*6aa0*/  ISETP.GT.U32.AND P0, PT, R8, R24, PT ;  /* 0x000000180800720c */ /* 0x000fe40003f04070 */
[----:B------:R-:W-:Y:S01]  /*6ab0*/  STL [R1+0x193c], R21 ;  /* 0x00193c1501007387 */ /* 0x000fe20000100800 */
[--C-:B------:R-:W-:Y:S01]  /*6ac0*/  @!P5 IMAD.IADD R26, R26, 0x1, -R8.reuse ;  /* 0x000000011a1ad824 */ /* 0x100fe200078e0a08 */
[----:B------:R-:W-:Y:S01]  /*6ad0*/  ISETP.GE.AND P5, PT, R11, RZ, PT ;  /* 0x000000ff0b00720c */ /* 0x000fe20003fa6270 */
[----:B------:R-:W-:-:S02]  /*6ae0*/  @!P1 IMAD.IADD R23, R23, 0x1, -R8 ;  /* 0x0000000117179824 */ /* 0x000fc400078e0a08 */
[----:B------:R-:W-:Y:S01]  /*6af0*/  @!P2 IMAD.MOV R22, RZ, RZ, -R22 ;  /* 0x000000ffff16a224 */ /* 0x000fe200078e0a16 */
[----:B------:R-:W-:Y:S01]  /*6b00*/  ISETP.GT.U32.AND P2, PT, R8, R26, PT ;  /* 0x0000001a0800720c */ /* 0x000fe20003f44070 */
[----:B------:R-:W-:Y:S02]  /*6b10*/  IMAD.MOV R28, RZ, RZ, -R13 ;  /* 0x000000ffff1c7224 */ /* 0x000fe400078e0a0d */
[----:B------:R-:W-:Y:S01]  /*6b20*/  @!P4 IMAD.MOV R23, RZ, RZ, -R23 ;  /* 0x000000ffff17c224 */ /* 0x000fe200078e0a17 */
[----:B------:R-:W-:Y:S01]  /*6b30*/  STL [R1+0x1940], R22 ;  /* 0x0019401601007387 */ /* 0x000fe20000100800 */
[--C-:B------:R-:W-:Y:S02]  /*6b40*/  @!P0 IMAD.IADD R24, R24, 0x1, -R8.reuse ;  /* 0x0000000118188824 */ /* 0x100fe400078e0a08 */
[----:B------:R-:W-:Y:S01]  /*6b50*/  @!P3 IMAD.IADD R25, R25, 0x1, -R8 ;  /* 0x000000011919b824 */ /* 0x000fe200078e0a08 */
[----:B------:R-:W-:Y:S01]  /*6b60*/  STL [R1+0x1944], R23 ;  /* 0x0019441701007387 */ /* 0x000fe20000100800 */
[----:B------:R-:W-:-:S02]  /*6b70*/  @!P5 IMAD.MOV R24, RZ, RZ, -R24 ;  /* 0x000000ffff18d224 */ /* 0x000fc400078e0a18 */
[C---:B------:R-:W-:Y:S01]  /*6b80*/  IMAD R27, R8.reuse, R28, R27 ;  /* 0x0000001c081b7224 */ /* 0x040fe200078e021b */
[----:B------:R-:W-:Y:S01]  /*6b90*/  ISETP.GT.U32.AND P3, PT, R8, R25, PT ;  /* 0x000000190800720c */ /* 0x000fe20003f64070 */
[----:B------:R-:W-:Y:S01]  /*6ba0*/  IMAD.MOV R12, RZ, RZ, -R12 ;  /* 0x000000ffff0c7224 */ /* 0x000fe200078e0a0c */
[----:B------:R-:W-:Y:S01]  /*6bb0*/  STL [R1+0x1948], R24 ;  /* 0x0019481801007387 */ /* 0x000fe20000100800 */
[----:B------:R-:W-:Y:S01]  /*6bc0*/  @!P2 IMAD.IADD R26, R26, 0x1, -R8 ;  /* 0x000000011a1aa824 */ /* 0x000fe200078e0a08 */
[C---:B------:R-:W-:Y:S01]  /*6bd0*/  ISETP.GT.U32.AND P1, PT, R8.reuse, R27, PT ;  /* 0x0000001b0800720c */ /* 0x040fe20003f24070 */
[----:B------:R-:W-:Y:S01]  /*6be0*/  IMAD R29, R8, R12, R29 ;  /* 0x0000000c081d7224 */ /* 0x000fe200078e021d */
[----:B----4-:R-:W2:Y:S01]  /*6bf0*/  LDL.LU R17, [R1+0x9c] ;  /* 0x00009c0001117983 */ /* 0x010ea20000300800 */
[----:B------:R-:W-:Y:S01]  /*6c00*/  ISETP.GE.AND P2, PT, R4, RZ, PT ;  /* 0x000000ff0400720c */ /* 0x000fe20003f46270 */
[----:B------:R-:W-:Y:S02]  /*6c10*/  IMAD.MOV.U32 R18, RZ, RZ, c[0x0][0x180] ;  /* 0x00006000ff127624 */ /* 0x000fe400078e00ff */
[----:B------:R-:W4:Y:S01]  /*6c20*/  LDL.LU R16, [R1+0xa4] ;  /* 0x0000a40001107983 */ /* 0x000f220000300800 */
[----:B------:R-:W-:-:S02]  /*6c30*/  ISETP.GT.U32.AND P0, PT, R8, R29, PT ;  /* 0x0000001d0800720c */ /* 0x000fc40003f04070 */
[----:B------:R-:W-:Y:S01]  /*6c40*/  @!P3 IADD3 R25, R25, -R8, RZ ;  /* 0x800000081919b210 */ /* 0x000fe20007ffe0ff */
[----:B------:R-:W3:Y:S01]  /*6c50*/  LDL.LU R15, [R1+0x194] ;  /* 0x00019400010f7983 */ /* 0x000ee20000300800 */
[----:B------:R-:W-:Y:S02]  /*6c60*/  ISETP.GE.AND P3, PT, R10, RZ, PT ;  /* 0x000000ff0a00720c */ /* 0x000fe40003f66270 */
[--C-:B------:R-:W-:Y:S01]  /*6c70*/  @!P1 IMAD.IADD R27, R27, 0x1, -R8.reuse ;  /* 0x000000011b1b9824 */ /* 0x100fe200078e0a08 */
[----:B------:R-:W3:Y:S01]  /*6c80*/  LDL.LU R14, [R1+0x198] ;  /* 0x00019800010e7983 */ /* 0x000ee20000300800 */
[----:B------:R-:W-:Y:S02]  /*6c90*/  ISETP.GE.AND P1, PT, R9, RZ, PT ;  /* 0x000000ff0900720c */ /* 0x000fe40003f26270 */
[----:B------:R-:W-:Y:S01]  /*6ca0*/  IADD3 R28, R18, -0x1, RZ ;  /* 0xffffffff121c7810 */ /* 0x000fe20007ffe0ff */
[----:B------:R-:W3:Y:S02]  /*6cb0*/  LDL.LU R13, [R1+0x1a4] ;  /* 0x0001a400010d7983 */ /* 0x000ee40000300800 */
[----:B------:R-:W-:Y:S01]  /*6cc0*/  @!P0 IMAD.IADD R29, R29, 0x1, -R8 ;  /* 0x000000011d1d8824 */ /* 0x000fe200078e0a08 */
[----:B------:R-:W-:Y:S01]  /*6cd0*/  ISETP.GE.U32.AND P6, PT, R28, 0x7fffff80, PT ;  /* 0x7fffff801c00780c */ /* 0x000fe20003fc6070 */
[----:B------:R-:W3:Y:S01]  /*6ce0*/  LDL.LU R12, [R1+0x1a8] ;  /* 0x0001a800010c7983 */ /* 0x000ee20000300800 */
[----:B------:R-:W-:Y:S01]  /*6cf0*/  IADD3 R28, R18, -0x5, RZ ;  /* 0xfffffffb121c7810 */ /* 0x000fe20007ffe0ff */
[----:B------:R-:W-:Y:S01]  /*6d00*/  @!P3 IMAD.MOV R25, RZ, RZ, -R25 ;  /* 0x000000ffff19b224 */ /* 0x000fe200078e0a19 */
[C---:B------:R-:W-:Y:S01]  /*6d10*/  ISETP.GT.U32.AND P0, PT, R8.reuse, R27, PT ;  /* 0x0000001b0800720c */ /* 0x040fe20003f04070 */
[----:B------:R-:W3:Y:S01]  /*6d20*/  LDL.LU R11, [R1+0x1ac] ;  /* 0x0001ac00010b7983 */ /* 0x000ee20000300800 */
[----:B------:R-:W-:Y:S01]  /*6d30*/  ISETP.GT.U32.AND P5, PT, R8, R29, PT ;  /* 0x0000001d0800720c */ /* 0x000fe20003fa4070 */
[----:B------:R-:W-:Y:S01]  /*6d40*/  @!P1 IMAD.MOV R26, RZ, RZ, -R26 ;  /* 0x000000ffff1a9224 */ /* 0x000fe200078e0a1a */
[----:B------:R-:W-:Y:S01]  /*6d50*/  ISETP.GE.U32.AND P4, PT, R28, 0x7fffff7c, PT ;  /* 0x7fffff7c1c00780c */ /* 0x000fe20003f86070 */
[----:B------:R-:W3:Y:S01]  /*6d60*/  LDL.LU R10, [R1+0x1b0] ;  /* 0x0001b000010a7983 */ /* 0x000ee20000300800 */
[----:B------:R-:W-:-:S02]  /*6d70*/  ISETP.GE.AND P1, PT, R0, RZ, PT ;  /* 0x000000ff0000720c */ /* 0x000fc40003f26270 */
[----:B------:R-:W-:Y:S01]  /*6d80*/  IADD3 R28, R18, -0x9, RZ ;  /* 0xfffffff7121c7810 */ /* 0x000fe20007ffe0ff */
[----:B------:R-:W3:Y:S04]  /*6d90*/  LDL.LU R9, [R1+0x1c8] ;  /* 0x0001c80001097983 */ /* 0x000ee80000300800 */
[----:B------:R-:W3:Y:S04]  /*6da0*/  LDL.LU R4, [R1+0x1c0] ;  /* 0x0001c00001047983 */ /* 0x000ee80000300800 */
[----:B------:R-:W-:Y:S04]  /*6db0*/  STL [R1+0x194c], R25 ;  /* 0x00194c1901007387 */ /* 0x000fe80000100800 */
[----:B------:R-:W-:Y:S04]  /*6dc0*/  STL [R1+0x1950], R26 ;  /* 0x0019501a01007387 */ /* 0x000fe80000100800 */
[----:B------:R-:W3:Y:S01]  /*6dd0*/  LDL.LU R0, [R1+0x1c4] ;  /* 0x0001c40001007983 */ /* 0x000ee20000300800 */
[----:B------:R-:W-:-:S02]  /*6de0*/  ISETP.GE.U32.AND P3, PT, R28, 0x7fffff78, PT ;  /* 0x7fffff781c00780c */ /* 0x000fc40003f66070 */
[----:B------:R-:W-:Y:S01]  /*6df0*/  IADD3 R28, R18, -0xd, RZ ;  /* 0xfffffff3121c7810 */ /* 0x000fe20007ffe0ff */
[--C-:B------:R-:W-:Y:S02]  /*6e00*/  @!P0 IMAD.IADD R27, R27, 0x1, -R8.reuse ;  /* 0x000000011b1b8824 */ /* 0x100fe400078e0a08 */
[----:B------:R-:W-:Y:S01]  /*6e10*/  @!P5 IMAD.IADD R29, R29, 0x1, -R8 ;  /* 0x000000011d1dd824 */ /* 0x000fe200078e0a08 */
[----:B------:R-:W-:Y:S02]  /*6e20*/  ISETP.GE.U32.AND P0, PT, R28, 0x7fffff74, PT ;  /* 0x7fffff741c00780c */ /* 0x000fe40003f06070 */
[----:B------:R-:W-:Y:S02]  /*6e30*/  ISETP.NE.AND P5, PT, RZ, c[0x0][0x17c], PT ;  /* 0x00005f00ff007a0c */ /* 0x000fe40003fa5270 */
[----:B------:R-:W-:Y:S01]  /*6e40*/  LOP3.LUT R28, RZ, c[0x0][0x17c], RZ, 0x33, !PT ;  /* 0x00005f00ff1c7a12 */ /* 0x000fe200078e33ff */
[----:B------:R-:W-:Y:S02]  /*6e50*/  @!P2 IMAD.MOV R27, RZ, RZ, -R27 ;  /* 0x000000ffff1ba224 */ /* 0x000fe400078e0a1b */
[----:B------:R-:W-:Y:S01]  /*6e60*/  @!P1 IMAD.MOV R29, RZ, RZ, -R29 ;  /* 0x000000ffff1d9224 */ /* 0x000fe200078e0a1d */
[----:B------:R-:W-:-:S02]  /*6e70*/  SEL R2, R28, R2, !P5 ;  /* 0x000000021c027207 */ /* 0x000fc40006800000 */
[----:B------:R-:W-:Y:S04]  /*6e80*/  STL [R1+0x1954], R27 ;  /* 0x0019541b01007387 */ /* 0x000fe80000100800 */
[----:B------:R-:W-:Y:S04]  /*6e90*/  STL [R1+0x1958], R29 ;  /* 0x0019581d01007387 */ /* 0x000fe80000100800 */
[----:B------:R1:W-:Y:S02]  /*6ea0*/  STL [R1+0x34], R2 ;  /* 0x0000340201007387 */ /* 0x0003e40000100800 */
[----:B-1----:R-:W-:-:S02]  /*6eb0*/  SEL R2, R28, R3, !P5 ;  /* 0x000000031c027207 */ /* 0x002fc40006800000 */
[C---:B------:R-:W-:Y:S02]  /*6ec0*/  SEL R3, R28.reuse, R5, !P5 ;  /* 0x000000051c037207 */ /* 0x040fe40006800000 */
[C---:B------:R-:W-:Y:S01]  /*6ed0*/  SEL R5, R28.reuse, R6, !P5 ;  /* 0x000000061c057207 */ /* 0x040fe20006800000 */
[----:B------:R1:W-:Y:S04]  /*6ee0*/  STL [R1+0x24], R2 ;  /* 0x0000240201007387 */ /* 0x0003e80000100800 */
[----:B------:R2:W-:Y:S04]  /*6ef0*/  STL [R1+0x2c], R3 ;  /* 0x00002c0301007387 */ /* 0x0005e80000100800 */
[----:B------:R4:W-:Y:S01]  /*6f00*/  STL [R1+0x28], R5 ;  /* 0x0000280501007387 */ /* 0x0009e20000100800 */
[----:B-1----:R-:W-:-:S05]  /*6f10*/  SEL R2, R28, R7, !P5 ;  /* 0x000000071c027207 */ /* 0x002fca0006800000 */
[----:B------:R3:W-:Y:S01]  /*6f20*/  STL [R1+0x20], R2 ;  /* 0x0000200201007387 */ /* 0x0007e20000100800 */
[----:B------:R-:W-:-:S04]  /*6f30*/  IADD3 R8, R18, -0x11, RZ ;  /* 0xffffffef12087810 */ /* 0x000fc80007ffe0ff */
[----:B------:R-:W-:Y:S02]  /*6f40*/  ISETP.GE.U32.AND P2, PT, R8, 0x7fffff70, PT ;  /* 0x7fffff700800780c */ /* 0x000fe40003f46070 */
[C---:B--2---:R-:W-:Y:S02]  /*6f50*/  SEL R3, R28.reuse, R17, !P5 ;  /* 0x000000111c037207 */ /* 0x044fe40006800000 */
[----:B----4-:R-:W-:-:S03]  /*6f60*/  SEL R5, R28, R16, !P5 ;  /* 0x000000101c057207 */ /* 0x010fc60006800000 */
[----:B------:R1:W-:Y:S01]  /*6f70*/  STL [R1+0x1c], R3 ;  /* 0x00001c0301007387 */ /* 0x0003e20000100800 */
[----:B---3--:R-:W-:-:S03]  /*6f80*/  SEL R2, R28, R15, !P5 ;  /* 0x0000000f1c027207 */ /* 0x008fc60006800000 */
[----:B------:R2:W-:Y:S01]  /*6f90*/  STL [R1+0x18], R5 ;  /* 0x0000180501007387 */ /* 0x0005e20000100800 */
[----:B-1----:R-:W-:-:S03]  /*6fa0*/  SEL R3, R28, R14, !P5 ;  /* 0x0000000e1c037207 */ /* 0x002fc60006800000 */
[----:B------:R1:W-:Y:S01]  /*6fb0*/  STL [R1+0x14], R2 ;  /* 0x0000140201007387 */ /* 0x0003e20000100800 */
[----:B--2---:R-:W-:-:S03]  /*6fc0*/  SEL R5, R28, R13, !P5 ;  /* 0x0000000d1c057207 */ /* 0x004fc60006800000 */
[----:B------:R2:W-:Y:S04]  /*6fd0*/  STL [R1+0x10], R3 ;  /* 0x0000100301007387 */ /* 0x0005e80000100800 */
[----:B------:R3:W-:Y:S01]  /*6fe0*/  STL [R1+0xc], R5 ;  /* 0x00000c0501007387 */ /* 0x0007e20000100800 */
[C---:B-1----:R-:W-:Y:S02]  /*6ff0*/  SEL R2, R28.reuse, R12, !P5 ;  /* 0x0000000c1c027207 */ /* 0x042fe40006800000 */
[----:B--2---:R-:W-:-:S03]  /*7000*/  SEL R3, R28, R11, !P5 ;  /* 0x0000000b1c037207 */ /* 0x004fc60006800000 */
[----:B------:R1:W-:Y:S01]  /*7010*/  STL [R1+0x8], R2 ;  /* 0x0000080201007387 */ /* 0x0003e20000100800 */
[----:B---3--:R-:W-:-:S03]  /*7020*/  SEL R5, R28, R10, !P5 ;  /* 0x0000000a1c057207 */ /* 0x008fc60006800000 */
[----:B------:R2:W-:Y:S04]  /*7030*/  STL [R1+0x4], R3 ;  /* 0x0000040301007387 */ /* 0x0005e80000100800 */
[----:B------:R-:W-:Y:S01]  /*7040*/  STL [R1], R5 ;  /* 0x0000000501007387 */ /* 0x000fe20000100800 */
[----:B-1----:R-:W-:-:S03]  /*7050*/  SEL R2, R28, R9, !P5 ;  /* 0x000000091c027207 */ /* 0x002fc60006800000 */
[----:B------:R-:W3:Y:S01]  /*7060*/  LDL.LU R6, [R1+0x1b8] ;  /* 0x0001b80001067983 */ /* 0x000ee20000300800 */
[----:B--2---:R-:W-:-:S03]  /*7070*/  SEL R3, R28, R4, !P5 ;  /* 0x000000041c037207 */ /* 0x004fc60006800000 */
[----:B------:R-:W2:Y:S04]  /*7080*/  LDL.LU R7, [R1+0x1bc] ;  /* 0x0001bc0001077983 */ /* 0x000ea80000300800 */
[----:B------:R-:W4:Y:S04]  /*7090*/  LDL.LU R8, [R1+0x1b4] ;  /* 0x0001b40001087983 */ /* 0x000f280000300800 */
[----:B------:R-:W-:Y:S04]  /*70a0*/  STL.64 [R1+0x18c8], R2 ;  /* 0x0018c80201007387 */ /* 0x000fe80000100a00 */
[----:B------:R1:W-:Y:S04]  /*70b0*/  STL [R1+0x195c], R3 ;  /* 0x00195c0301007387 */ /* 0x0003e80000100800 */
[----:B-1----:R-:W4:Y:S04]  /*70c0*/  LDL.LU R3, [R1+0x19c] ;  /* 0x00019c0001037983 */ /* 0x002f280000300800 */
[----:B------:R-:W4:Y:S04]  /*70d0*/  LDL.LU R2, [R1+0xb8] ;  /* 0x0000b80001027983 */ /* 0x000f280000300800 */
        /* <DEDUP_REMOVED lines=13> */
[----:B------:R-:W4:Y:S01]  /*71b0*/  LDL.LU R15, [R1+0x140] ;  /* 0x00014000010f7983 */ /* 0x000f220000300800 */
[----:B------:R-:W-:-:S03]  /*71c0*/  SEL R5, R28, R0, !P5 ;  /* 0x000000001c057207 */ /* 0x000fc60006800000 */
        /* <DEDUP_REMOVED lines=8> */
[----:B------:R1:W-:Y:S04]  /*7250*/  STL [R1+0x1960], R5 ;  /* 0x0019600501007387 */ /* 0x0003e80000100800 */
[----:B-1----:R-:W4:Y:S01]  /*7260*/  LDL.LU R5, [R1+0x1a0] ;  /* 0x0001a00001057983 */ /* 0x002f220000300800 */
[----:B---3--:R-:W-:-:S02]  /*7270*/  SEL R6, R28, R6, !P5 ;  /* 0x000000061c067207 */ /* 0x008fc40006800000 */
[C---:B--2---:R-:W-:Y:S02]  /*7280*/  SEL R7, R28.reuse, R7, !P5 ;  /* 0x000000071c077207 */ /* 0x044fe40006800000 */
[----:B----4-:R-:W-:-:S03]  /*7290*/  SEL R8, R28, R8, !P5 ;  /* 0x000000081c087207 */ /* 0x010fc60006800000 */
[----:B------:R-:W-:Y:S04]  /*72a0*/  STL.64 [R1+0x18d0], R6 ;  /* 0x0018d00601007387 */ /* 0x000fe80000100a00 */
[----:B------:R-:W-:Y:S01]  /*72b0*/  STL [R1+0x1964], R8 ;  /* 0x0019640801007387 */ /* 0x000fe20000100800 */
[C---:B------:R-:W-:Y:S02]  /*72c0*/  SEL R3, R28.reuse, R3, !P5 ;  /* 0x000000031c037207 */ /* 0x040fe40006800000 */
[C---:B------:R-:W-:Y:S02]  /*72d0*/  SEL R2, R28.reuse, R2, !P5 ;  /* 0x000000021c027207 */ /* 0x040fe40006800000 */
[----:B------:R-:W-:-:S05]  /*72e0*/  SEL R5, R28, R5, !P5 ;  /* 0x000000051c057207 */ /* 0x000fca0006800000 */
[----:B------:R1:W-:Y:S04]  /*72f0*/  STL [R1+0x9c], R5 ;  /* 0x00009c0501007387 */ /* 0x0003e80000100800 */
        /* <DEDUP_REMOVED lines=40> */
[----:B------:R-:W-:Y:S04]  /*7580*/  STL [R1+0x16c], R5 ;  /* 0x00016c0501007387 */ /* 0x000fe80000100800 */
[----:B------:R-:W-:Y:S04]  /*7590*/  STL [R1+0x2c0], R3 ;  /* 0x0002c00301007387 */ /* 0x000fe80000100800 */
[----:B------:R-:W2:Y:S01]  /*75a0*/  LDL.LU R8, [R1+0x17c] ;  /* 0x00017c0001087983 */ /* 0x000ea20000300800 */
[C---:B-1----:R-:W-:Y:S02]  /*75b0*/  SEL R2, R28.reuse, R4, !P5 ;  /* 0x000000041c027207 */ /* 0x042fe40006800000 */
[----:B------:R-:W-:-:S03]  /*75c0*/  SEL R0, R28, R0, !P5 ;  /* 0x000000001c007207 */ /* 0x000fc60006800000 */
[----:B------:R-:W-:Y:S04]  /*75d0*/  STL [R1+0x2c4], R2 ;  /* 0x0002c40201007387 */ /* 0x000fe80000100800 */
[----:B--2---:R1:W-:Y:S04]  /*75e0*/  STL [R1+0x1974], R8 ;  /* 0x0019740801007387 */ /* 0x0043e80000100800 */
[----:B------:R-:W-:Y:S04]  /*75f0*/  STL [R1+0x2c8], R0 ;  /* 0x0002c80001007387 */ /* 0x000fe80000100800 */
[----:B-1----:R-:W2:Y:S04]  /*7600*/  LDL.LU R8, [R1+0x180] ;  /* 0x0001800001087983 */ /* 0x002ea80000300800 */
[----:B--2---:R1:W-:Y:S04]  /*7610*/  STL [R1+0x1978], R8 ;  /* 0x0019780801007387 */ /* 0x0043e80000100800 */
[----:B-1----:R-:W2:Y:S04]  /*7620*/  LDL.LU R8, [R1+0x18c] ;  /* 0x00018c0001087983 */ /* 0x002ea80000300800 */
[----:B--2---:R1:W-:Y:S04]  /*7630*/  STL [R1+0x197c], R8 ;  /* 0x00197c0801007387 */ /* 0x0043e80000100800 */
[----:B-1----:R-:W2:Y:S04]  /*7640*/  LDL.LU R8, [R1+0x190] ;  /* 0x0001900001087983 */ /* 0x002ea80000300800 */
[----:B------:R-:W3:Y:S04]  /*7650*/  LDL.LU R6, [R1+0x174] ;  /* 0x0001740001067983 */ /* 0x000ee80000300800 */
[----:B------:R-:W4:Y:S04]  /*7660*/  LDL.LU R7, [R1+0x170] ;  /* 0x0001700001077983 */ /* 0x000f280000300800 */
[----:B------:R-:W3:Y:S04]  /*7670*/  LDL.LU R5, [R1+0x168] ;  /* 0x0001680001057983 */ /* 0x000ee80000300800 */
        /* <DEDUP_REMOVED lines=23> */
[----:B------:R-:W3:Y:S01]  /*77f0*/  LDL.LU R0, [R1+0xc0] ;  /* 0x0000c00001007983 */ /* 0x000ee20000300800 */
[----:B--2---:R-:W-:-:S05]  /*7800*/  SEL R8, R28, R8, !P5 ;  /* 0x000000081c087207 */ /* 0x004fca0006800000 */
[----:B------:R1:W-:Y:S04]  /*7810*/  STL [R1+0x2cc], R8 ;  /* 0x0002cc0801007387 */ /* 0x0003e80000100800 */
[----:B-1----:R-:W2:Y:S02]  /*7820*/  LDL.LU R8, [R1+0x197c] ;  /* 0x00197c0001087983 */ /* 0x002ea40000300800 */
[----:B--2---:R-:W-:-:S05]  /*7830*/  SEL R8, R28, R8, !P5 ;  /* 0x000000081c087207 */ /* 0x004fca0006800000 */
[----:B------:R1:W-:Y:S04]  /*7840*/  STL [R1+0x2d0], R8 ;  /* 0x0002d00801007387 */ /* 0x0003e80000100800 */
[----:B-1----:R-:W2:Y:S02]  /*7850*/  LDL.LU R8, [R1+0x1978] ;  /* 0x0019780001087983 */ /* 0x002ea40000300800 */
[----:B--2---:R-:W-:-:S05]  /*7860*/  SEL R8, R28, R8, !P5 ;  /* 0x000000081c087207 */ /* 0x004fca0006800000 */
[----:B------:R1:W-:Y:S04]  /*7870*/  STL [R1+0x2d4], R8 ;  /* 0x0002d40801007387 */ /* 0x0003e80000100800 */
[----:B-1----:R-:W2:Y:S01]  /*7880*/  LDL.LU R8, [R1+0x1974] ;  /* 0x0019740001087983 */ /* 0x002ea20000300800 */
[C---:B---3--:R-:W-:Y:S02]  /*7890*/  SEL R5, R28.reuse, R5, !P5 ;  /* 0x000000051c057207 */ /* 0x048fe40006800000 */
[C---:B------:R-:W-:Y:S02]  /*78a0*/  SEL R3, R28.reuse, R3, !P5 ;  /* 0x000000031c037207 */ /* 0x040fe40006800000 */
[C---:B------:R-:W-:Y:S02]  /*78b0*/  SEL R2, R28.reuse, R2, !P5 ;  /* 0x000000021c027207 */ /* 0x040fe40006800000 */
[----:B--2---:R-:W-:-:S05]  /*78c0*/  SEL R8, R28, R8, !P5 ;  /* 0x000000081c087207 */ /* 0x004fca0006800000 */
[----:B------:R1:W-:Y:S02]  /*78d0*/  STL [R1+0x2d8], R8 ;  /* 0x0002d80801007387 */ /* 0x0003e40000100800 */
[C---:B-1----:R-:W-:Y:S02]  /*78e0*/  SEL R8, R28.reuse, R6, !P5 ;  /* 0x000000061c087207 */ /* 0x042fe40006800000 */
[----:B----4-:R-:W-:-:S03]  /*78f0*/  SEL R6, R28, R7, !P5 ;  /* 0x000000071c067207 */ /* 0x010fc60006800000 */
[----:B------:R-:W-:Y:S04]  /*7900*/  STL [R1+0x2dc], R8 ;  /* 0x0002dc0801007387 */ /* 0x000fe80000100800 */
[----:B------:R-:W-:Y:S04]  /*7910*/  STL [R1+0x2e0], R6 ;  /* 0x0002e00601007387 */ /* 0x000fe80000100800 */
        /* <DEDUP_REMOVED lines=91> */
[C---:B----4-:R-:W-:Y:S02]  /*7ed0*/  SEL R3, R28.reuse, R3, !P5 ;  /* 0x000000031c037207 */ /* 0x050fe40006800000 */
[C---:B------:R-:W-:Y:S02]  /*7ee0*/  SEL R29, R28.reuse, R29, !P5 ;  /* 0x0000001d1c1d7207 */ /* 0x040fe40006800000 */
[----:B------:R-:W-:-:S02]  /*7ef0*/  SEL R27, R28, R27, !P5 ;  /* 0x0000001b1c1b7207 */ /* 0x000fc40006800000 */
[C---:B------:R-:W-:Y:S02]  /*7f00*/  SEL R26, R28.reuse, R26, !P5 ;  /* 0x0000001a1c1a7207 */ /* 0x040fe40006800000 */
[C---:B------:R-:W-:Y:S02]  /*7f10*/  SEL R25, R28.reuse, R25, !P5 ;  /* 0x000000191c197207 */ /* 0x040fe40006800000 */
[C---:B------:R-:W-:Y:S02]  /*7f20*/  SEL R24, R28.reuse, R24, !P5 ;  /* 0x000000181c187207 */ /* 0x040fe40006800000 */
[C---:B------:R-:W-:Y:S02]  /*7f30*/  SEL R23, R28.reuse, R23, !P5 ;  /* 0x000000171c177207 */ /* 0x040fe40006800000 */
        /* <DEDUP_REMOVED lines=16> */
[----:B--2---:R-:W-:-:S05]  /*8040*/  SEL R8, R28, R8, !P5 ;  /* 0x000000081c087207 */ /* 0x004fca0006800000 */
[----:B------:R1:W-:Y:S04]  /*8050*/  STL [R1+0x354], R8 ;  /* 0x0003540801007387 */ /* 0x0003e80000100800 */
[----:B-1----:R-:W2:Y:S04]  /*8060*/  LDL.LU R8, [R1+0x1964] ;  /* 0x0019640001087983 */ /* 0x002ea80000300800 */
[----:B------:R1:W-:Y:S04]  /*8070*/  STL [R1+0x358], R5 ;  /* 0x0003580501007387 */ /* 0x0003e80000100800 */
[----:B-1----:R-:W3:Y:S04]  /*8080*/  LDL.LU R5, [R1+0x1960] ;  /* 0x0019600001057983 */ /* 0x002ee80000300800 */
[----:B------:R1:W-:Y:S04]  /*8090*/  STL [R1+0x35c], R3 ;  /* 0x00035c0301007387 */ /* 0x0003e80000100800 */
[----:B-1----:R-:W4:Y:S04]  /*80a0*/  LDL.LU R3, [R1+0x195c] ;  /* 0x00195c0001037983 */ /* 0x002f280000300800 */
[----:B------:R1:W-:Y:S04]  /*80b0*/  STL [R1+0x360], R29 ;  /* 0x0003601d01007387 */ /* 0x0003e80000100800 */
[----:B-1----:R-:W2:Y:S04]  /*80c0*/  LDL.LU R29, [R1+0x1958] ;  /* 0x00195800011d7983 */ /* 0x002ea80000300800 */
        /* <DEDUP_REMOVED lines=41> */
[----:B-1----:R-:W2:Y:S01]  /*8360*/  LDL.LU R0, [R1+0x1904] ;  /* 0x0019040001007983 */ /* 0x002ea20000300800 */
[----:B------:R-:W-:-:S02]  /*8370*/  SEL R6, R28, R6, !P5 ;  /* 0x000000061c067207 */ /* 0x000fc40006800000 */
[----:B------:R-:W-:-:S03]  /*8380*/  SEL R7, R28, R7, !P5 ;  /* 0x000000071c077207 */ /* 0x000fc60006800000 */
[----:B------:R1:W-:Y:S04]  /*8390*/  STL [R1+0x3f4], R6 ;  /* 0x0003f40601007387 */ /* 0x0003e80000100800 */
[----:B------:R3:W-:Y:S01]  /*83a0*/  STL [R1+0x798], R7 ;  /* 0x0007980701007387 */ /* 0x0007e20000100800 */
[C---:B-1----:R-:W-:Y:S01]  /*83b0*/  SEL R6, R28.reuse, R2, !P5 ;  /* 0x000000021c067207 */ /* 0x042fe20006800000 */
[----:B---3--:R-:W-:Y:S01]  /*83c0*/  IMAD.MOV.U32 R7, RZ, RZ, c[0x0][0x188] ;  /* 0x00006200ff077624 */ /* 0x008fe200078e00ff */
[C---:B--2---:R-:W-:Y:S02]  /*83d0*/  SEL R2, R28.reuse, R0, !P5 ;  /* 0x000000001c027207 */ /* 0x044fe40006800000 */
[----:B------:R-:W2:Y:S04]  /*83e0*/  LDL.LU R0, [R1+0x1900] ;  /* 0x0019000001007983 */ /* 0x000ea80000300800 */
[----:B------:R1:W-:Y:S04]  /*83f0*/  STL [R1+0x79c], R6 ;  /* 0x00079c0601007387 */ /* 0x0003e80000100800 */
[----:B------:R3:W-:Y:S01]  /*8400*/  STL [R1+0x7a0], R2 ;  /* 0x0007a00201007387 */ /* 0x0007e20000100800 */
[----:B-1----:R-:W-:-:S02]  /*8410*/  SEL R6, R28, R4, !P5 ;  /* 0x000000041c067207 */ /* 0x002fc40006800000 */
[C---:B------:R-:W-:Y:S02]  /*8420*/  SEL R4, R28.reuse, R9, !P5 ;  /* 0x000000091c047207 */ /* 0x040fe40006800000 */
[C---:B---3--:R-:W-:Y:S01]  /*8430*/  SEL R2, R28.reuse, R10, !P5 ;  /* 0x0000000a1c027207 */ /* 0x048fe20006800000 */
[----:B------:R1:W-:Y:S04]  /*8440*/  STL [R1+0x7a4], R6 ;  /* 0x0007a40601007387 */ /* 0x0003e80000100800 */
[----:B------:R3:W-:Y:S04]  /*8450*/  STL [R1+0x7a8], R4 ;  /* 0x0007a80401007387 */ /* 0x0007e80000100800 */
[----:B------:R4:W-:Y:S01]  /*8460*/  STL [R1+0x7ac], R2 ;  /* 0x0007ac0201007387 */ /* 0x0009e20000100800 */
[----:B-1----:R-:W-:-:S02]  /*8470*/  SEL R6, R28, R11, !P5 ;  /* 0x0000000b1c067207 */ /* 0x002fc40006800000 */
[----:B---3--:R-:W-:-:S03]  /*8480*/  SEL R4, R28, R12, !P5 ;  /* 0x0000000c1c047207 */ /* 0x008fc60006800000 */
[----:B------:R1:W-:Y:S01]  /*8490*/  STL [R1+0x7b0], R6 ;  /* 0x0007b00601007387 */ /* 0x0003e20000100800 */
[----:B----4-:R-:W-:-:S03]  /*84a0*/  SEL R2, R28, R13, !P5 ;  /* 0x0000000d1c027207 */ /* 0x010fc60006800000 */
[----:B------:R3:W-:Y:S04]  /*84b0*/  STL [R1+0x7b4], R4 ;  /* 0x0007b40401007387 */ /* 0x0007e80000100800 */
[----:B------:R4:W-:Y:S01]  /*84c0*/  STL [R1+0x7b8], R2 ;  /* 0x0007b80201007387 */ /* 0x0009e20000100800 */
[C---:B-1----:R-:W-:Y:S02]  /*84d0*/  SEL R6, R28.reuse, R14, !P5 ;  /* 0x0000000e1c067207 */ /* 0x042fe40006800000 */
        /* <DEDUP_REMOVED lines=19> */
[----:B------:R-:W-:Y:S01]  /*8610*/  STL [R1+0x7e0], R6 ;  /* 0x0007e00601007387 */ /* 0x000fe20000100800 */
[----:B----4-:R-:W-:-:S03]  /*8620*/  SEL R2, R28, R25, !P5 ;  /* 0x000000191c027207 */ /* 0x010fc60006800000 */
[----:B------:R-:W-:Y:S04]  /*8630*/  STL [R1+0x7e4], R4 ;  /* 0x0007e40401007387 */ /* 0x000fe80000100800 */
[----:B------:R1:W-:Y:S04]  /*8640*/  STL [R1+0x7e8], R2 ;  /* 0x0007e80201007387 */ /* 0x0003e80000100800 */
[----:B-1----:R-:W1:Y:S01]  /*8650*/  S2R R2, SR_TID.X ;  /* 0x0000000000027919 */ /* 0x002e620000002100 */
[C---:B------:R-:W-:Y:S02]  /*8660*/  SEL R6, R28.reuse, R26, !P5 ;  /* 0x0000001a1c067207 */ /* 0x040fe40006800000 */
[----:B------:R-:W-:Y:S01]  /*8670*/  SEL R4, R28, R27, !P5 ;  /* 0x0000001b1c047207 */ /* 0x000fe20006800000 */
[----:B------:R-:W-:-:S02]  /*8680*/  IMAD R18, R7, 0x7, RZ ;  /* 0x0000000707127824 */ /* 0x000fc400078e02ff */
[----:B------:R3:W-:Y:S01]  /*8690*/  STL [R1+0x7ec], R6 ;  /* 0x0007ec0601007387 */ /* 0x0007e20000100800 */
[----:B------:R-:W-:-:S03]  /*86a0*/  IMAD.SHL.U32 R19, R7, 0x8, RZ ;  /* 0x0000000807137824 */ /* 0x000fc600078e00ff */
[----:B------:R1:W-:Y:S01]  /*86b0*/  STL [R1+0x7f0], R4 ;  /* 0x0007f00401007387 */ /* 0x0003e20000100800 */
[----:B---3--:R-:W-:Y:S02]  /*86c0*/  SEL R6, R28, R29, !P5 ;  /* 0x0000001d1c067207 */ /* 0x008fe40006800000 */
[----:B-1----:R-:W-:Y:S01]  /*86d0*/  LOP3.LUT R4, R2, 0x7f, RZ, 0xc0, !PT ;  /* 0x0000007f02047812 */ /* 0x002fe200078ec0ff */
[----:B------:R-:W-:Y:S02]  /*86e0*/  IMAD R2, R7, 0x44, RZ ;  /* 0x0000004407027824 */ /* 0x000fe400078e02ff */
[----:B------:R-:W-:Y:S04]  /*86f0*/  STL [R1+0x7f4], R6 ;  /* 0x0007f40601007387 */ /* 0x000fe80000100800 */
[----:B------:R-:W-:Y:S04]  /*8700*/  STL.64 [R1+0x18f8], R18 ;  /* 0x0018f81201007387 */ /* 0x000fe80000100a00 */
[----:B------:R1:W-:Y:S04]  /*8710*/  STL.64 [R1+0x18d8], R2 ;  /* 0x0018d80201007387 */ /* 0x0003e80000100a00 */
[----:B------:R-:W3:Y:S04]  /*8720*/  LDL R10, [R1+0x16c8] ;  /* 0x0016c800010a7983 */ /* 0x000ee80000100800 */
[----:B------:R-:W4:Y:S01]  /*8730*/  LDL.LU R9, [R1+0x24] ;  /* 0x0000240001097983 */ /* 0x000f220000300800 */
[----:B------:R-:W-:Y:S01]  /*8740*/  ISETP.NE.AND P1, PT, RZ, c[0x0][0x178], PT ;  /* 0x00005e00ff007a0c */ /* 0x000fe20003f25270 */
[----:B------:R-:W-:-:S02]  /*8750*/  IMAD R11, R4, c[0x0][0x18c], RZ ;  /* 0x00006300040b7a24 */ /* 0x000fc400078e02ff */
[----:B-1----:R-:W2:Y:S04]  /*8760*/  LDL.LU R2, [R1+0x34] ;  /* 0x0000340001027983 */ /* 0x002ea80000300800 */
[----:B------:R-:W2:Y:S01]  /*8770*/  LDL.LU R3, [R1+0x2c] ;  /* 0x00002c0001037983 */ /* 0x000ea20000300800 */
[----:B---3--:R-:W-:Y:S01]  /*8780*/  ISETP.GE.AND P5, PT, R10, RZ, PT ;  /* 0x000000ff0a00720c */ /* 0x008fe20003fa6270 */
[----:B----4-:R-:W-:-:S12]  /*8790*/  IMAD R9, R9, c[0x0][0x190], RZ ;  /* 0x0000640009097a24 */ /* 0x010fd800078e02ff */
[----:B--2---:R-:W-:Y:S01]  /*87a0*/  @!P5 IMAD.MOV R0, RZ, RZ, -R0 ;  /* 0x000000ffff00d224 */ /* 0x004fe200078e0a00 */
[----:B------:R-:W-:Y:S02]  /*87b0*/  @!P1 LOP3.LUT R0, RZ, c[0x0][0x178], RZ, 0x33, !PT ;  /* 0x00005e00ff009a12 */ /* 0x000fe400078e33ff */
[----:B------:R-:W-:-:S04]  /*87c0*/  LEA R4, P1, R11, c[0x0][0x168], 0x2 ;  /* 0x00005a000b047a11 */ /* 0x000fc800078210ff */
[----:B------:R-:W-:Y:S01]  /*87d0*/  LEA R18, P5, R9, R4, 0x2 ;  /* 0x0000000409127211 */ /* 0x000fe200078a10ff */
[----:B------:R1:W-:Y:S04]  /*87e0*/  STL.64 [R1+0x18e0], R4 ;  /* 0x0018e00401007387 */ /* 0x0003e80000100a00 */
[----:B-1----:R-:W2:Y:S01]  /*87f0*/  LDL.LU R4, [R1+0x28] ;  /* 0x0000280001047983 */ /* 0x002ea20000300800 */
[----:B------:R-:W-:Y:S01]  /*8800*/  IMAD R10, R0, c[0x0][0x184], RZ ;  /* 0x00006100000a7a24 */ /* 0x000fe200078e02ff */
[----:B------:R-:W-:Y:S01]  /*8810*/  LEA.HI.X.SX32 R0, R11, c[0x0][0x16c], 0x2, P1 ;  /* 0x00005b000b007a11 */ /* 0x000fe200008f16ff */
[----:B------:R-:W-:Y:S02]  /*8820*/  IMAD R11, R2, c[0x0][0x190], RZ ;  /* 0x00006400020b7a24 */ /* 0x000fe400078e02ff */
[----:B------:R-:W3:Y:S01]  /*8830*/  LDL.LU R2, [R1+0x18] ;  /* 0x0000180001027983 */ /* 0x000ee20000300800 */
[----:B------:R-:W-:-:S02]  /*8840*/  LEA R28, P1, R10, c[0x0][0x160], 0x2 ;  /* 0x000058000a1c7a11 */ /* 0x000fc400078210ff */
[----:B------:R-:W-:Y:S01]  /*8850*/  LEA.HI.X.SX32 R19, R9, R0, 0x2, P5 ;  /* 0x0000000009137211 */ /* 0x000fe200028f16ff */
[----:B------:R1:W-:Y:S01]  /*8860*/  STL [R1+0x18a8], R0 ;  /* 0x0018a80001007387 */ /* 0x0003e20000100800 */
[----:B------:R-:W-:Y:S01]  /*8870*/  LEA.HI.X.SX32 R29, R10, c[0x0][0x164], 0x2, P1 ;  /* 0x000059000a1d7a11 */ /* 0x000fe200008f16ff */
[----:B------:R-:W-:Y:S02]  /*8880*/  IMAD R9, R3, c[0x0][0x190], RZ ;  /* 0x0000640003097a24 */ /* 0x000fe400078e02ff */
[----:B------:R-:W-:Y:S01]  /*8890*/  IMAD.SHL.U32 R12, R7, 0x2, RZ ;  /* 0x00000002070c7824 */ /* 0x000fe200078e00ff */
[----:B------:R4:W-:Y:S04]  /*88a0*/  STL.64 [R1+0x788], R18 ;  /* 0x0007881201007387 */ /* 0x0009e80000100a00 */
[----:B------:R-:W3:Y:S01]  /*88b0*/  LDL.LU R3, [R1+0x14] ;  /* 0x0000140001037983 */ /* 0x000ee20000300800 */
[----:B-1----:R-:W-:-:S03]  /*88c0*/  IMAD.MOV.U32 R0, RZ, RZ, c[0x0][0x188] ;  /* 0x00006200ff007624 */ /* 0x002fc600078e00ff */
[----:B------:R-:W-:Y:S02]  /*88d0*/  STL.64 [R1+0x18e8], R8 ;  /* 0x0018e80801007387 */ /* 0x000fe40000100a00 */
[----:B----4-:R-:W-:-:S04]  /*88e0*/  LEA R18, P1, R0, R28, 0x3 ;  /* 0x0000001c00127211 */ /* 0x010fc800078218ff */
[----:B------:R-:W-:Y:S01]  /*88f0*/  LEA.HI.X.SX32 R19, R12, R29, 0x2, P1 ;  /* 0x0000001d0c137211 */ /* 0x000fe200008f16ff */
[----:B--2---:R-:W-:-:S05]  /*8900*/  IMAD R10, R4, c[0x0][0x190], RZ ;  /* 0x00006400040a7a24 */ /* 0x004fca00078e02ff */
[----:B------:R1:W-:Y:S04]  /*8910*/  STL.64 [R1+0x1880], R10 ;  /* 0x0018800a01007387 */ /* 0x0003e80000100a00 */
[----:B-1----:R-:W2:Y:S04]  /*8920*/  LDL.LU R10, [R1+0x1c] ;  /* 0x00001c00010a7983 */ /* 0x002ea80000300800 */
[----:B------:R-:W4:Y:S01]  /*8930*/  LDL.LU R12, [R1+0x20] ;  /* 0x00002000010c7983 */ /* 0x000f220000300800 */
[C---:B------:R-:W-:Y:S02]  /*8940*/  IMAD R17, R7.reuse, 0xc, RZ ;  /* 0x0000000c07117824 */ /* 0x040fe400078e02ff */
[----:B------:R-:W-:-:S02]  /*8950*/  IMAD.SHL.U32 R13, R7, 0x4, RZ ;  /* 0x00000004070d7824 */ /* 0x000fc400078e00ff */
[----:B------:R-:W-:Y:S01]  /*8960*/  IMAD R14, R7, 0x3, RZ ;  /* 0x00000003070e7824 */ /* 0x000fe200078e02ff */
[-C--:B------:R-:W-:Y:S01]  /*8970*/  IADD3 R8, P5, R17, R28.reuse, RZ ;  /* 0x0000001c11087210 */ /* 0x080fe20007fbe0ff */
[----:B------:R-:W-:Y:S01]  /*8980*/  IMAD.MOV.U32 R11, RZ, RZ, c[0x0][0x188] ;  /* 0x00006200ff0b7624 */ /* 0x000fe200078e00ff */
[----:B------:R1:W-:Y:S02]  /*8990*/  STL.64 [R1+0x780], R18 ;  /* 0x0007801201007387 */ /* 0x0003e40000100a00 */
[----:B------:R-:W-:Y:S01]  /*89a0*/  LEA.HI.X.SX32 R9, R14, R29, 0x2, P5 ;  /* 0x0000001d0e097211 */ /* 0x000fe200028f16ff */
[----:B------:R-:W-:Y:S01]  /*89b0*/  IMAD R21, R7, 0x14, RZ ;  /* 0x0000001407157824 */ /* 0x000fe200078e02ff */
[----:B------:R-:W3:Y:S01]  /*89c0*/  LDL.LU R4, [R1+0x10] ;  /* 0x0000100001047983 */ /* 0x000ee20000300800 */
[----:B-1----:R-:W-:-:S03]  /*89d0*/  IADD3 R18, P1, R13, R28, RZ ;  /* 0x0000001c0d127210 */ /* 0x002fc60007f3e0ff */
[----:B------:R1:W-:Y:S01]  /*89e0*/  STL.64 [R1+0x778], R8 ;  /* 0x0007780801007387 */ /* 0x0003e20000100a00 */
[----:B------:R-:W-:Y:S01]  /*89f0*/  LEA.HI.X.SX32 R19, R11, R29, 0x2, P1 ;  /* 0x0000001d0b137211 */ /* 0x000fe200008f16ff */
[----:B------:R-:W-:-:S04]  /*8a00*/  IMAD R15, R7, 0x5, RZ ;  /* 0x00000005070f7824 */ /* 0x000fc800078e02ff */
[----:B------:R1:W-:Y:S02]  /*8a10*/  STL.64 [R1+0x770], R18 ;  /* 0x0007701201007387 */ /* 0x0003e40000100a00 */
[----:B-1----:R-:W-:-:S04]  /*8a20*/  LEA R8, P5, R11, R28, 0x4 ;  /* 0x0000001c0b087211 */ /* 0x002fc800078a20ff */
[----:B------:R-:W-:Y:S02]  /*8a30*/  LEA.HI.X.SX32 R9, R13, R29, 0x2, P5 ;  /* 0x0000001d0d097211 */ /* 0x000fe400028f16ff */
[----:B------:R-:W-:-:S03]  /*8a40*/  IADD3 R18, P1, R21, R28, RZ ;  /* 0x0000001c15127210 */ /* 0x000fc60007f3e0ff */
[----:B------:R-:W-:Y:S01]  /*8a50*/  STL.64 [R1+0x768], R8 ;  /* 0x0007680801007387 */ /* 0x000fe20000100a00 */
[----:B------:R-:W-:Y:S01]  /*8a60*/  LEA.HI.X.SX32 R19, R15, R29, 0x2, P1 ;  /* 0x0000001d0f137211 */ /* 0x000fe200008f16ff */
[----:B--2---:R-:W-:Y:S02]  /*8a70*/  IMAD R13, R10, c[0x0][0x190], RZ ;  /* 0x000064000a0d7a24 */ /* 0x004fe400078e02ff */
[----:B----4-:R-:W-:-:S05]  /*8a80*/  IMAD R12, R12, c[0x0][0x190], RZ ;  /* 0x000064000c0c7a24 */ /* 0x010fca00078e02ff */
[----:B------:R-:W-:Y:S04]  /*8a90*/  STL.64 [R1+0x1878], R12 ;  /* 0x0018780c01007387 */ /* 0x000fe80000100a00 */
[----:B------:R1:W-:Y:S04]  /*8aa0*/  STL.64 [R1+0x760], R18 ;  /* 0x0007601201007387 */ /* 0x0003e80000100a00 */
[----:B-1----:R-:W2:Y:S01]  /*8ab0*/  LDL.LU.64 R18, [R1+0x18f8] ;  /* 0x0018f80001127983 */ /* 0x002ea20000300a00 */
[C---:B------:R-:W-:Y:S02]  /*8ac0*/  IMAD R22, R7.reuse, 0x18, RZ ;  /* 0x0000001807167824 */ /* 0x040fe400078e02ff */
[----:B------:R-:W-:-:S02]  /*8ad0*/  IMAD R23, R7, 0x1c, RZ ;  /* 0x0000001c07177824 */ /* 0x000fc400078e02ff */
[----:B------:R-:W-:Y:S01]  /*8ae0*/  IMAD R16, R7, 0x6, RZ ;  /* 0x0000000607107824 */ /* 0x000fe200078e02ff */
[-C--:B------:R-:W-:Y:S02]  /*8af0*/  IADD3 R8, P5, R22, R28.reuse, RZ ;  /* 0x0000001c16087210 */ /* 0x080fe40007fbe0ff */
[----:B------:R-:W-:Y:S02]  /*8b00*/  IADD3 R14, P1, R23, R28, RZ ;  /* 0x0000001c170e7210 */ /* 0x000fe40007f3e0ff */
[----:B------:R-:W-:Y:S01]  /*8b10*/  LEA.HI.X.SX32 R9, R16, R29, 0x2, P5 ;  /* 0x0000001d10097211 */ /* 0x000fe200028f16ff */
[----:B------:R1:W-:Y:S01]  /*8b20*/  STL.64 [R1+0x18f0], R22 ;  /* 0x0018f01601007387 */ /* 0x0003e20000100a00 */
[----:B------:R-:W-:-:S03]  /*8b30*/  MOV R13, c[0x0][0x188] ;  /* 0x00006200000d7a02 */ /* 0x000fc60000000f00 */
[----:B------:R-:W-:Y:S04]  /*8b40*/  STL [R1+0x750], R14 ;  /* 0x0007500e01007387 */ /* 0x000fe80000100800 */
[----:B------:R4:W-:Y:S01]  /*8b50*/  STL.64 [R1+0x758], R8 ;  /* 0x0007580801007387 */ /* 0x0009e20000100a00 */
[----:B-1----:R-:W-:-:S03]  /*8b60*/  IMAD.MOV.U32 R23, RZ, RZ, R15 ;  /* 0x000000ffff177224 */ /* 0x002fc600078e000f */
[----:B------:R-:W3:Y:S01]  /*8b70*/  LDL.LU R10, [R1+0x4] ;  /* 0x00000400010a7983 */ /* 0x000ee20000300800 */
[----:B----4-:R-:W-:Y:S02]  /*8b80*/  LEA R8, P5, R13, R28, 0x5 ;  /* 0x0000001c0d087211 */ /* 0x010fe400078a28ff */
[-C--:B--2---:R-:W-:Y:S02]  /*8b90*/  LEA.HI.X.SX32 R23, R18, R29.reuse, 0x2, P1 ;  /* 0x0000001d12177211 */ /* 0x084fe400008f16ff */
[----:B------:R-:W2:Y:S01]  /*8ba0*/  LDL.LU R18, [R1+0x8] ;  /* 0x0000080001127983 */ /* 0x000ea20000300800 */
[----:B------:R-:W-:-:S03]  /*8bb0*/  LEA.HI.X.SX32 R9, R19, R29, 0x2, P5 ;  /* 0x0000001d13097211 */ /* 0x000fc600028f16ff */
[----:B------:R-:W-:Y:S04]  /*8bc0*/  STL [R1+0x754], R23 ;  /* 0x0007541701007387 */ /* 0x000fe80000100800 */
[----:B------:R-:W4:Y:S01]  /*8bd0*/  LDL.LU R19, [R1+0xc] ;  /* 0x00000c0001137983 */ /* 0x000f220000300800 */
[C---:B------:R-:W-:Y:S02]  /*8be0*/  IMAD R24, R7.reuse, 0x24, RZ ;  /* 0x0000002407187824 */ /* 0x040fe400078e02ff */
[C---:B------:R-:W-:Y:S01]  /*8bf0*/  IMAD R25, R7.reuse, 0x28, RZ ;  /* 0x0000002807197824 */ /* 0x040fe200078e02ff */
[----:B------:R1:W-:Y:S01]  /*8c00*/  STL.64 [R1+0x748], R8 ;  /* 0x0007480801007387 */ /* 0x0003e20000100a00 */
[C---:B------:R-:W-:Y:S02]  /*8c10*/  IMAD R20, R7.reuse, 0x9, RZ ;  /* 0x0000000907147824 */ /* 0x040fe400078e02ff */
[----:B------:R-:W-:Y:S01]  /*8c20*/  IMAD.MOV.U32 R22, RZ, RZ, R14 ;  /* 0x000000ffff167224 */ /* 0x000fe200078e000e */
[----:B------:R-:W-:Y:S01]  /*8c30*/  IADD3 R22, P1, R24, R28, RZ ;  /* 0x0000001c18167210 */ /* 0x000fe20007f3e0ff */
[----:B------:R-:W-:-:S02]  /*8c40*/  IMAD R26, R7, 0xa, RZ ;  /* 0x0000000a071a7824 */ /* 0x000fc400078e02ff */
[----:B---3--:R-:W-:Y:S02]  /*8c50*/  IMAD R14, R2, c[0x0][0x190], RZ ;  /* 0x00006400020e7a24 */ /* 0x008fe400078e02ff */
[----:B------:R-:W-:Y:S01]  /*8c60*/  IMAD R15, R3, c[0x0][0x190], RZ ;  /* 0x00006400030f7a24 */ /* 0x000fe200078e02ff */
[----:B-1----:R-:W-:Y:S01]  /*8c70*/  IADD3 R8, P5, R25, R28, RZ ;  /* 0x0000001c19087210 */ /* 0x002fe20007fbe0ff */
[C---:B------:R-:W-:Y:S01]  /*8c80*/  IMAD R27, R7.reuse, 0x2c, RZ ;  /* 0x0000002c071b7824 */ /* 0x040fe200078e02ff */
[-C--:B------:R-:W-:Y:S01]  /*8c90*/  LEA.HI.X.SX32 R23, R20, R29.reuse, 0x2, P1 ;  /* 0x0000001d14177211 */ /* 0x080fe200008f16ff */
[C---:B------:R-:W-:Y:S01]  /*8ca0*/  IMAD R3, R7.reuse, 0x30, RZ ;  /* 0x0000003007037824 */ /* 0x040fe200078e02ff */
[----:B------:R-:W-:Y:S01]  /*8cb0*/  LEA.HI.X.SX32 R9, R26, R29, 0x2, P5 ;  /* 0x0000001d1a097211 */ /* 0x000fe200028f16ff */
[----:B------:R1:W-:Y:S01]  /*8cc0*/  STL.64 [R1+0x1870], R14 ;  /* 0x0018700e01007387 */ /* 0x0003e20000100a00 */
[----:B------:R-:W-:Y:S02]  /*8cd0*/  IMAD R2, R7, 0xb, RZ ;  /* 0x0000000b07027824 */ /* 0x000fe400078e02ff */
[----:B------:R-:W-:-:S02]  /*8ce0*/  IMAD R16, R4, c[0x0][0x190], RZ ;  /* 0x0000640004107a24 */ /* 0x000fc400078e02ff */
[C---:B------:R-:W-:Y:S01]  /*8cf0*/  IMAD R4, R7.reuse, 0x38, RZ ;  /* 0x0000003807047824 */ /* 0x040fe200078e02ff */
[----:B-1----:R-:W3:Y:S04]  /*8d00*/  LDL.LU R14, [R1] ;  /* 0x00000000010e7983 */ /* 0x002ee80000300800 */
[----:B------:R1:W-:Y:S04]  /*8d10*/  STL.64 [R1+0x740], R22 ;  /* 0x0007401601007387 */ /* 0x0003e80000100a00 */
[----:B------:R1:W-:Y:S01]  /*8d20*/  STL.64 [R1+0x738], R8 ;  /* 0x0007380801007387 */ /* 0x0003e20000100a00 */
[----:B------:R-:W-:Y:S01]  /*8d30*/  IMAD R12, R7, 0xd, RZ ;  /* 0x0000000d070c7824 */ /* 0x000fe200078e02ff */
[----:B-1----:R-:W-:-:S02]  /*8d40*/  IADD3 R22, P1, R27, R28, RZ ;  /* 0x0000001c1b167210 */ /* 0x002fc40007f3e0ff */
[-C--:B------:R-:W-:Y:S01]  /*8d50*/  IADD3 R8, P5, R3, R28.reuse, RZ ;  /* 0x0000001c03087210 */ /* 0x080fe20007fbe0ff */
[----:B------:R-:W-:Y:S01]  /*8d60*/  IMAD R3, R7, 0x34, RZ ;  /* 0x0000003407037824 */ /* 0x000fe200078e02ff */
[-C--:B------:R-:W-:Y:S02]  /*8d70*/  LEA.HI.X.SX32 R23, R2, R29.reuse, 0x2, P1 ;  /* 0x0000001d02177211 */ /* 0x080fe400008f16ff */
[-C--:B------:R-:W-:Y:S02]  /*8d80*/  LEA.HI.X.SX32 R9, R17, R29.reuse, 0x2, P5 ;  /* 0x0000001d11097211 */ /* 0x080fe400028f16ff */
[-C--:B------:R-:W-:Y:S01]  /*8d90*/  IADD3 R2, P1, R3, R28.reuse, RZ ;  /* 0x0000001c03027210 */ /* 0x080fe20007f3e0ff */
[----:B------:R1:W-:Y:S01]  /*8da0*/  STL.64 [R1+0x730], R22 ;  /* 0x0007301601007387 */ /* 0x0003e20000100a00 */
[----:B------:R-:W-:Y:S02]  /*8db0*/  IADD3 R4, P5, R4, R28, RZ ;  /* 0x0000001c04047210 */ /* 0x000fe40007fbe0ff */
[----:B------:R-:W-:Y:S01]  /*8dc0*/  LEA.HI.X.SX32 R3, R12, R29, 0x2, P1 ;  /* 0x0000001d0c037211 */ /* 0x000fe200008f16ff */
[----:B-1----:R-:W3:Y:S04]  /*8dd0*/  LDL.LU.64 R22, [R1+0x18f0] ;  /* 0x0018f00001167983 */ /* 0x002ee80000300a00 */
[----:B------:R1:W-:Y:S04]  /*8de0*/  STL.64 [R1+0x728], R8 ;  /* 0x0007280801007387 */ /* 0x0003e80000100a00 */
[----:B-1----:R-:W3:Y:S01]  /*8df0*/  LDL.LU.64 R8, [R1+0x18e8] ;  /* 0x0018e80001087983 */ /* 0x002ee20000300a00 */
[----:B----4-:R-:W-:-:S05]  /*8e00*/  IMAD R17, R19, c[0x0][0x190], RZ ;  /* 0x0000640013117a24 */ /* 0x010fca00078e02ff */
[----:B------:R1:W-:Y:S04]  /*8e10*/  STL.64 [R1+0x1888], R16 ;  /* 0x0018881001007387 */ /* 0x0003e80000100a00 */
[----:B------:R4:W-:Y:S01]  /*8e20*/  STL [R1+0x718], R4 ;  /* 0x0007180401007387 */ /* 0x0009e20000100800 */
[----:B-1----:R-:W-:Y:S02]  /*8e30*/  IMAD.MOV.U32 R16, RZ, RZ, R4 ;  /* 0x000000ffff107224 */ /* 0x002fe400078e0004 */
[----:B------:R-:W-:Y:S02]  /*8e40*/  IMAD.MOV.U32 R17, RZ, RZ, R5 ;  /* 0x000000ffff117224 */ /* 0x000fe400078e0005 */
[----:B----4-:R-:W4:Y:S04]  /*8e50*/  LDL.LU.64 R4, [R1+0x18e0] ;  /* 0x0018e00001047983 */ /* 0x010f280000300a00 */
[----:B------:R1:W-:Y:S04]  /*8e60*/  STL.64 [R1+0x720], R2 ;  /* 0x0007200201007387 */ /* 0x0003e80000100a00 */
[----:B-1----:R-:W3:Y:S01]  /*8e70*/  LDL.LU.64 R2, [R1+0x18d8] ;  /* 0x0018d80001027983 */ /* 0x002ee20000300a00 */
[----:B------:R-:W-:-:S02]  /*8e80*/  IMAD R15, R7, 0xe, RZ ;  /* 0x0000000e070f7824 */ /* 0x000fc400078e02ff */
[----:B------:R-:W-:Y:S02]  /*8e90*/  IMAD R6, R7, 0x3c, RZ ;  /* 0x0000003c07067824 */ /* 0x000fe400078e02ff */
[----:B------:R-:W-:Y:S01]  /*8ea0*/  IMAD.MOV.U32 R19, RZ, RZ, c[0x0][0x188] ;  /* 0x00006200ff137624 */ /* 0x000fe200078e00ff */
[-C--:B------:R-:W-:Y:S01]  /*8eb0*/  LEA.HI.X.SX32 R17, R15, R29.reuse, 0x2, P5 ;  /* 0x0000001d0f117211 */ /* 0x080fe200028f16ff */
[----:B------:R-:W-:Y:S01]  /*8ec0*/  IMAD.MOV.U32 R12, RZ, RZ, c[0x0][0x188] ;  /* 0x00006200ff0c7624 */ /* 0x000fe200078e00ff */
[-C--:B------:R-:W-:Y:S01]  /*8ed0*/  IADD3 R6, P1, R6, R28.reuse, RZ ;  /* 0x0000001c06067210 */ /* 0x080fe20007f3e0ff */
[----:B------:R-:W-:Y:S01]  /*8ee0*/  IMAD R15, R19, 0xf, RZ ;  /* 0x0000000f130f7824 */ /* 0x000fe200078e02ff */
[----:B------:R-:W-:Y:S01]  /*8ef0*/  LEA R16, P5, R13, R28, 0x6 ;  /* 0x0000001c0d107211 */ /* 0x000fe200078a30ff */
[----:B------:R-:W-:Y:S01]  /*8f00*/  IMAD.SHL.U32 R19, R12, 0x10, RZ ;  /* 0x000000100c137824 */ /* 0x000fe200078e00ff */
[----:B------:R1:W-:Y:S02]  /*8f10*/  STL [R1+0x71c], R17 ;  /* 0x00071c1101007387 */ /* 0x0003e40000100800 */
[----:B------:R-:W-:Y:S01]  /*8f20*/  LEA.HI.X.SX32 R7, R15, R29, 0x2, P1 ;  /* 0x0000001d0f077211 */ /* 0x000fe200008f16ff */
[----:B--2---:R-:W-:-:S04]  /*8f30*/  IMAD R18, R18, c[0x0][0x190], RZ ;  /* 0x0000640012127a24 */ /* 0x004fc800078e02ff */
[----:B------:R2:W-:Y:S01]  /*8f40*/  STL.64 [R1+0x710], R6 ;  /* 0x0007100601007387 */ /* 0x0005e20000100a00 */
[----:B-1----:R-:W-:Y:S01]  /*8f50*/  LEA.HI.X.SX32 R17, R19, R29, 0x2, P5 ;  /* 0x0000001d13117211 */ /* 0x002fe200028f16ff */
[----:B------:R-:W-:Y:S02]  /*8f60*/  IMAD R19, R10, c[0x0][0x190], RZ ;  /* 0x000064000a137a24 */ /* 0x000fe400078e02ff */
[----:B--2---:R-:W2:Y:S04]  /*8f70*/  LDL.LU.64 R6, [R1+0x18d0] ;  /* 0x0018d00001067983 */ /* 0x004ea80000300a00 */
[----:B------:R-:W-:Y:S01]  /*8f80*/  STL.64 [R1+0x708], R16 ;  /* 0x0007081001007387 */ /* 0x000fe20000100a00 */
[----:B------:R-:W-:Y:S01]  /*8f90*/  IMAD R12, R12, 0x48, RZ ;  /* 0x000000480c0c7824 */ /* 0x000fe200078e02ff */
[----:B---3--:R-:W-:-:S05]  /*8fa0*/  IADD3 R2, P1, R2, R28, RZ ;  /* 0x0000001c02027210 */ /* 0x008fca0007f3e0ff */
[----:B------:R-:W-:Y:S04]  /*8fb0*/  STL [R1+0x700], R2 ;  /* 0x0007000201007387 */ /* 0x000fe80000100800 */
[----:B------:R1:W-:Y:S02]  /*8fc0*/  STL.64 [R1+0x1890], R18 ;  /* 0x0018901201007387 */ /* 0x0003e40000100a00 */
[----:B-1----:R-:W-:Y:S02]  /*8fd0*/  IMAD.MOV.U32 R18, RZ, RZ, R2 ;  /* 0x000000ffff127224 */ /* 0x002fe400078e0002 */
[----:B------:R-:W-:Y:S02]  /*8fe0*/  IMAD.MOV.U32 R19, RZ, RZ, R3 ;  /* 0x000000ffff137224 */ /* 0x000fe400078e0003 */
[----:B------:R-:W3:Y:S01]  /*8ff0*/  LDL.LU.64 R2, [R1+0x18c8] ;  /* 0x0018c80001027983 */ /* 0x000ee20000300a00 */
[----:B------:R-:W-:Y:S01]  /*9000*/  IMAD.MOV.U32 R15, RZ, RZ, c[0x0][0x188] ;  /* 0x00006200ff0f7624 */ /* 0x000fe200078e00ff */
[----:B------:R-:W-:Y:S01]  /*9010*/  IADD3 R16, P5, R12, R28, RZ ;  /* 0x0000001c0c107210 */ /* 0x000fe20007fbe0ff */
[----:B------:R-:W-:-:S02]  /*9020*/  IMAD.MOV.U32 R12, RZ, RZ, c[0x0][0x188] ;  /* 0x00006200ff0c7624 */ /* 0x000fc400078e00ff */
[C---:B------:R-:W-:Y:S02]  /*9030*/  IMAD R10, R15.reuse, 0x11, RZ ;  /* 0x000000110f0a7824 */ /* 0x040fe400078e02ff */
[----:B------:R-:W-:-:S03]  /*9040*/  IMAD R20, R15, 0x4c, RZ ;  /* 0x0000004c0f147824 */ /* 0x000fc600078e02ff */
[----:B------:R-:W-:Y:S01]  /*9050*/  LEA.HI.X.SX32 R19, R10, R29, 0x2, P1 ;  /* 0x0000001d0a137211 */ /* 0x000fe200008f16ff */
[----:B------:R-:W-:Y:S01]  /*9060*/  IMAD R10, R12, 0x12, RZ ;  /* 0x000000120c0a7824 */ /* 0x000fe200078e02ff */
[----:B------:R-:W-:Y:S01]  /*9070*/  IADD3 R18, P1, R20, R28, RZ ;  /* 0x0000001c14127210 */ /* 0x000fe20007f3e0ff */
[----:B------:R-:W-:-:S03]  /*9080*/  IMAD R20, R12, 0x50, RZ ;  /* 0x000000500c147824 */ /* 0x000fc600078e02ff */
[-C--:B------:R-:W-:Y:S01]  /*9090*/  LEA.HI.X.SX32 R17, R10, R29.reuse, 0x2, P5 ;  /* 0x0000001d0a117211 */ /* 0x080fe200028f16ff */
[C---:B------:R-:W-:Y:S01]  /*90a0*/  IMAD R12, R15.reuse, 0x13, RZ ;  /* 0x000000130f0c7824 */ /* 0x040fe200078e02ff */
[----:B------:R1:W-:Y:S01]  /*90b0*/  STL [R1+0x704], R19 ;  /* 0x0007041301007387 */ /* 0x0003e20000100800 */
[----:B------:R-:W-:Y:S02]  /*90c0*/  IMAD.MOV.U32 R10, RZ, RZ, c[0x0][0x188] ;  /* 0x00006200ff0a7624 */ /* 0x000fe400078e00ff */
[----:B------:R-:W-:Y:S01]  /*90d0*/  IMAD R15, R15, 0x54, RZ ;  /* 0x000000540f0f7824 */ /* 0x000fe200078e02ff */
[----:B------:R2:W-:Y:S01]  /*90e0*/  STL.64 [R1+0x6f8], R16 ;  /* 0x0006f81001007387 */ /* 0x0005e20000100a00 */
[-C--:B-1----:R-:W-:Y:S01]  /*90f0*/  LEA.HI.X.SX32 R19, R12, R29.reuse, 0x2, P1 ;  /* 0x0000001d0c137211 */ /* 0x082fe200008f16ff */
[----:B------:R-:W-:Y:S01]  /*9100*/  IMAD R12, R10, 0x58, RZ ;  /* 0x000000580a0c7824 */ /* 0x000fe200078e02ff */
[-C--:B--2---:R-:W-:Y:S01]  /*9110*/  IADD3 R16, P5, R20, R28.reuse, RZ ;  /* 0x0000001c14107210 */ /* 0x084fe20007fbe0ff */
[----:B------:R-:W-:Y:S01]  /*9120*/  IMAD R20, R14, c[0x0][0x190], RZ ;  /* 0x000064000e147a24 */ /* 0x000fe200078e02ff */
[-C--:B------:R-:W-:Y:S01]  /*9130*/  IADD3 R14, P1, R15, R28.reuse, RZ ;  /* 0x0000001c0f0e7210 */ /* 0x080fe20007f3e0ff */
[----:B------:R-:W-:Y:S01]  /*9140*/  IMAD R10, R10, 0x15, RZ ;  /* 0x000000150a0a7824 */ /* 0x000fe200078e02ff */
[-C--:B------:R-:W-:Y:S01]  /*9150*/  LEA.HI.X.SX32 R17, R21, R29.reuse, 0x2, P5 ;  /* 0x0000001d15117211 */ /* 0x080fe200028f16ff */
[----:B------:R-:W-:Y:S03]  /*9160*/  STL.64 [R1+0x6f0], R18 ;  /* 0x0006f01201007387 */ /* 0x000fe60000100a00 */
[----:B------:R-:W-:Y:S01]  /*9170*/  LEA.HI.X.SX32 R15, R10, R29, 0x2, P1 ;  /* 0x0000001d0a0f7211 */ /* 0x000fe200008f16ff */
[----:B------:R1:W-:Y:S01]  /*9180*/  STL.64 [R1+0x6e8], R16 ;  /* 0x0006e81001007387 */ /* 0x0003e20000100a00 */
[----:B------:R-:W-:Y:S01]  /*9190*/  IMAD R10, R0, 0x5c, RZ ;  /* 0x0000005c000a7824 */ /* 0x000fe200078e02ff */
[----:B-1----:R-:W-:Y:S01]  /*91a0*/  IADD3 R16, P5, R12, R28, RZ ;  /* 0x0000001c0c107210 */ /* 0x002fe20007fbe0ff */
[----:B------:R-:W-:-:S03]  /*91b0*/  IMAD R12, R0, 0x16, RZ ;  /* 0x00000016000c7824 */ /* 0x000fc600078e02ff */
[----:B------:R-:W-:Y:S01]  /*91c0*/  IADD3 R18, P1, R10, R28, RZ ;  /* 0x0000001c0a127210 */ /* 0x000fe20007f3e0ff */
[----:B------:R-:W-:Y:S02]  /*91d0*/  IMAD.MOV.U32 R10, RZ, RZ, c[0x0][0x188] ;  /* 0x00006200ff0a7624 */ /* 0x000fe400078e00ff */
[----:B------:R-:W-:Y:S01]  /*91e0*/  IMAD R0, R0, 0x60, RZ ;  /* 0x0000006000007824 */ /* 0x000fe200078e02ff */
[----:B------:R-:W-:Y:S01]  /*91f0*/  LEA.HI.X.SX32 R17, R12, R29, 0x2, P5 ;  /* 0x0000001d0c117211 */ /* 0x000fe200028f16ff */
[----:B------:R-:W-:Y:S01]  /*9200*/  STL.64 [R1+0x6e0], R14 ;  /* 0x0006e00e01007387 */ /* 0x000fe20000100a00 */
[----:B------:R-:W-:-:S03]  /*9210*/  IMAD R12, R10, 0x17, RZ ;  /* 0x000000170a0c7824 */ /* 0x000fc600078e02ff */
[----:B------:R1:W-:Y:S02]  /*9220*/  STL.64 [R1+0x6d8], R16 ;  /* 0x0006d81001007387 */ /* 0x0003e40000100a00 */
[----:B------:R-:W-:Y:S01]  /*9230*/  LEA.HI.X.SX32 R19, R12, R29, 0x2, P1 ;  /* 0x0000001d0c137211 */ /* 0x000fe200008f16ff */
[----:B----4-:R-:W-:Y:S01]  /*9240*/  IMAD R5, R5, c[0x0][0x190], RZ ;  /* 0x0000640005057a24 */ /* 0x010fe200078e02ff */
[----:B-1----:R-:W-:Y:S01]  /*9250*/  IADD3 R16, P5, R0, R28, RZ ;  /* 0x0000001c00107210 */ /* 0x002fe20007fbe0ff */
[----:B------:R-:W-:-:S03]  /*9260*/  IMAD.MOV.U32 R14, RZ, RZ, c[0x0][0x188] ;  /* 0x00006200ff0e7624 */ /* 0x000fc600078e00ff */
[----:B------:R-:W-:Y:S01]  /*9270*/  LEA.HI.X.SX32 R17, R22, R29, 0x2, P5 ;  /* 0x0000001d16117211 */ /* 0x000fe200028f16ff */
[----:B------:R-:W-:Y:S02]  /*9280*/  IMAD R0, R14, 0x64, RZ ;  /* 0x000000640e007824 */ /* 0x000fe400078e02ff */
[C---:B------:R-:W-:Y:S02]  /*9290*/  IMAD R12, R10.reuse, 0x68, RZ ;  /* 0x000000680a0c7824 */ /* 0x040fe400078e02ff */
[----:B------:R-:W-:Y:S02]  /*92a0*/  IMAD R10, R10, 0x19, RZ ;  /* 0x000000190a0a7824 */ /* 0x000fe400078e02ff */
[----:B------:R-:W-:Y:S02]  /*92b0*/  IMAD.MOV.U32 R15, RZ, RZ, c[0x0][0x188] ;  /* 0x00006200ff0f7624 */ /* 0x000fe400078e00ff */
[----:B---3--:R-:W-:Y:S02]  /*92c0*/  IMAD R2, R2, c[0x0][0x190], RZ ;  /* 0x0000640002027a24 */ /* 0x008fe400078e02ff */
[----:B------:R-:W-:-:S05]  /*92d0*/  IMAD R3, R3, c[0x0][0x190], RZ ;  /* 0x0000640003037a24 */ /* 0x000fca00078e02ff */
[----:B------:R-:W-:Y:S04]  /*92e0*/  STL.64 [R1+0x1860], R2 ;  /* 0x0018600201007387 */ /* 0x000fe80000100a00 */
[----:B------:R1:W-:Y:S04]  /*92f0*/  STL.64 [R1+0x6d0], R18 ;  /* 0x0006d01201007387 */ /* 0x0003e80000100a00 */
[----:B------:R-:W-:Y:S04]  /*9300*/  STL.64 [R1+0x6c8], R16 ;  /* 0x0006c81001007387 */ /* 0x000fe80000100a00 */
[----:B------:R2:W-:Y:S04]  /*9310*/  STL.64 [R1+0x1898], R4 ;  /* 0x0018980401007387 */ /* 0x0005e80000100a00 */
[----:B------:R-:W3:Y:S01]  /*9320*/  LDL.LU R26, [R1+0x9c] ;  /* 0x00009c00011a7983 */ /* 0x000ee20000300800 */
[----:B-1----:R-:W-:Y:S01]  /*9330*/  IADD3 R18, P1, R0, R28, RZ ;  /* 0x0000001c00127210 */ /* 0x002fe20007f3e0ff */
[----:B--2---:R-:W-:-:S03]  /*9340*/  IMAD.MOV.U32 R5, RZ, RZ, c[0x0][0x188] ;  /* 0x00006200ff057624 */ /* 0x004fc600078e00ff */
[----:B------:R-:W-:Y:S01]  /*9350*/  LEA.HI.X.SX32 R19, R10, R29, 0x2, P1 ;  /* 0x0000001d0a137211 */ /* 0x000fe200008f16ff */
[----:B------:R-:W-:Y:S02]  /*9360*/  IMAD R4, R5, 0x6c, RZ ;  /* 0x0000006c05047824 */ /* 0x000fe400078e02ff */
[----:B------:R-:W-:-:S03]  /*9370*/  IMAD.MOV.U32 R10, RZ, RZ, c[0x0][0x188] ;  /* 0x00006200ff0a7624 */ /* 0x000fc600078e00ff */
[----:B------:R-:W-:Y:S01]  /*9380*/  STL.64 [R1+0x18b0], R4 ;  /* 0x0018b00401007387 */ /* 0x000fe20000100a00 */
[----:B------:R-:W-:-:S03]  /*9390*/  IADD3 R2, P1, R4, R28, RZ ;  /* 0x0000001c04027210 */ /* 0x000fc60007f3e0ff */
[----:B------:R1:W-:Y:S01]  /*93a0*/  STL.64 [R1+0x6c0], R18 ;  /* 0x0006c01201007387 */ /* 0x0003e20000100a00 */
[----:B------:R-:W-:-:S03]  /*93b0*/  IADD3 R16, P5, R12, R28, RZ ;  /* 0x0000001c0c107210 */ /* 0x000fc60007fbe0ff */
[----:B------:R-:W-:Y:S01]  /*93c0*/  STL [R1+0x6b0], R2 ;  /* 0x0006b00201007387 */ /* 0x000fe20000100800 */
[----:B-1----:R-:W-:-:S03]  /*93d0*/  IMAD R18, R10, 0x1a, RZ ;  /* 0x0000001a0a127824 */ /* 0x002fc600078e02ff */
[----:B------:R1:W-:Y:S02]  /*93e0*/  STL.64 [R1+0x18b8], R14 ;  /* 0x0018b80e01007387 */ /* 0x0003e40000100a00 */
[----:B------:R-:W-:Y:S02]  /*93f0*/  LEA.HI.X.SX32 R17, R18, R29, 0x2, P5 ;  /* 0x0000001d12117211 */ /* 0x000fe400028f16ff */
[----:B------:R-:W2:Y:S01]  /*9400*/  LDL.LU R18, [R1+0xa4] ;  /* 0x0000a40001127983 */ /* 0x000ea20000300800 */
[----:B------:R-:W-:Y:S01]  /*9410*/  MOV R5, R3 ;  /* 0x0000000300057202 */ /* 0x000fe20000000f00 */
[----:B------:R-:W-:Y:S02]  /*9420*/  IMAD R3, R15, 0x70, RZ ;  /* 0x000000700f037824 */ /* 0x000fe400078e02ff */
[----:B------:R-:W-:-:S03]  /*9430*/  IMAD R10, R10, 0x1b, RZ ;  /* 0x0000001b0a0a7824 */ /* 0x000fc600078e02ff */
[----:B-1----:R-:W-:Y:S02]  /*9440*/  IADD3 R14, P5, R3, R28, RZ ;  /* 0x0000001c030e7210 */ /* 0x002fe40007fbe0ff */
[-C--:B------:R-:W-:Y:S02]  /*9450*/  LEA.HI.X.SX32 R5, R10, R29.reuse, 0x2, P1 ;  /* 0x0000001d0a057211 */ /* 0x080fe400008f16ff */
[----:B------:R-:W-:Y:S01]  /*9460*/  LEA.HI.X.SX32 R15, R23, R29, 0x2, P5 ;  /* 0x0000001d170f7211 */ /* 0x000fe200028f16ff */
[----:B------:R-:W-:Y:S04]  /*9470*/  STL.64 [R1+0x6b8], R16 ;  /* 0x0006b81001007387 */ /* 0x000fe80000100a00 */
[----:B------:R-:W-:Y:S04]  /*9480*/  STL [R1+0x6b4], R5 ;  /* 0x0006b40501007387 */ /* 0x000fe80000100800 */
[----:B------:R1:W-:Y:S04]  /*9490*/  STL.64 [R1+0x6a8], R14 ;  /* 0x0006a80e01007387 */ /* 0x0003e80000100a00 */
[----:B-1----:R-:W4:Y:S01]  /*94a0*/  LDL.LU R15, [R1+0xb8] ;  /* 0x0000b800010f7983 */ /* 0x002f220000300800 */
[----:B------:R-:W-:-:S02]  /*94b0*/  IMAD.MOV.U32 R19, RZ, RZ, c[0x0][0x188] ;  /* 0x00006200ff137624 */ /* 0x000fc400078e00ff */
[----:B------:R-:W-:Y:S02]  /*94c0*/  IMAD.MOV.U32 R21, RZ, RZ, c[0x0][0x188] ;  /* 0x00006200ff157624 */ /* 0x000fe400078e00ff */
[----:B------:R-:W-:Y:S02]  /*94d0*/  IMAD R16, R19, 0x74, RZ ;  /* 0x0000007413107824 */ /* 0x000fe400078e02ff */
[----:B------:R-:W-:Y:S02]  /*94e0*/  IMAD.MOV.U32 R12, RZ, RZ, c[0x0][0x188] ;  /* 0x00006200ff0c7624 */ /* 0x000fe400078e00ff */
[----:B------:R-:W-:Y:S01]  /*94f0*/  IMAD.MOV.U32 R4, RZ, RZ, R2 ;  /* 0x000000ffff047224 */ /* 0x000fe200078e0002 */
[----:B------:R-:W-:Y:S01]  /*9500*/  IADD3 R4, P1, R16, R28, RZ ;  /* 0x0000001c10047210 */ /* 0x000fe20007f3e0ff */
[----:B------:R-:W-:Y:S02]  /*9510*/  IMAD R2, R21, 0x1d, RZ ;  /* 0x0000001d15027824 */ /* 0x000fe400078e02ff */
[----:B------:R-:W-:-:S03]  /*9520*/  IMAD R17, R12, 0x78, RZ ;  /* 0x000000780c117824 */ /* 0x000fc600078e02ff */
[-C--:B------:R-:W-:Y:S01]  /*9530*/  LEA.HI.X.SX32 R5, R2, R29.reuse, 0x2, P1 ;  /* 0x0000001d02057211 */ /* 0x080fe200008f16ff */
[----:B------:R-:W-:Y:S01]  /*9540*/  IMAD R2, R21, 0x1e, RZ ;  /* 0x0000001e15027824 */ /* 0x000fe200078e02ff */
[-C--:B------:R-:W-:Y:S01]  /*9550*/  IADD3 R22, P5, R17, R28.reuse, RZ ;  /* 0x0000001c11167210 */ /* 0x080fe20007fbe0ff */
[----:B------:R-:W-:Y:S02]  /*9560*/  IMAD R6, R6, c[0x0][0x190], RZ ;  /* 0x0000640006067a24 */ /* 0x000fe400078e02ff */
[----:B------:R-:W-:Y:S01]  /*9570*/  IMAD R7, R7, c[0x0][0x190], RZ ;  /* 0x0000640007077a24 */ /* 0x000fe200078e02ff */
[----:B------:R-:W-:Y:S01]  /*9580*/  STL.64 [R1+0x18a0], R16 ;  /* 0x0018a01001007387 */ /* 0x000fe20000100a00 */
[----:B------:R-:W-:Y:S01]  /*9590*/  IMAD R10, R11, 0x7c, RZ ;  /* 0x0000007c0b0a7824 */ /* 0x000fe200078e02ff */
[----:B------:R-:W-:Y:S02]  /*95a0*/  LEA.HI.X.SX32 R23, R2, R29, 0x2, P5 ;  /* 0x0000001d02177211 */ /* 0x000fe400028f16ff */
[----:B------:R1:W-:Y:S04]  /*95b0*/  STL.64 [R1+0x1850], R6 ;  /* 0x0018500601007387 */ /* 0x0003e80000100a00 */
[----:B------:R1:W-:Y:S02]  /*95c0*/  STL.64 [R1+0x6a0], R4 ;  /* 0x0006a00401007387 */ /* 0x0003e40000100a00 */
[----:B-1----:R-:W-:-:S02]  /*95d0*/  IADD3 R6, P1, R10, R28, RZ ;  /* 0x0000001c0a067210 */ /* 0x002fc40007f3e0ff */
[----:B------:R-:W4:Y:S04]  /*95e0*/  LDL.LU R5, [R1+0xc4] ;  /* 0x0000c40001057983 */ /* 0x000f280000300800 */
[----:B------:R-:W-:Y:S04]  /*95f0*/  STL.64 [R1+0x18c0], R10 ;  /* 0x0018c00a01007387 */ /* 0x000fe80000100a00 */
[----:B------:R1:W-:Y:S02]  /*9600*/  STL.64 [R1+0x698], R22 ;  /* 0x0006981601007387 */ /* 0x0003e40000100a00 */
[----:B-1----:R-:W-:-:S05]  /*9610*/  IMAD R22, R21, 0x1f, RZ ;  /* 0x0000001f15167824 */ /* 0x002fca00078e02ff */
[----:B------:R-:W-:Y:S01]  /*9620*/  LEA.HI.X.SX32 R7, R22, R29, 0x2, P1 ;  /* 0x0000001d16077211 */ /* 0x000fe200008f16ff */
[----:B------:R-:W-:-:S04]  /*9630*/  IMAD.SHL.U32 R22, R21, 0x20, RZ ;  /* 0x0000002015167824 */ /* 0x000fc800078e00ff */
[----:B------:R1:W-:Y:S04]  /*9640*/  STL.64 [R1+0x690], R6 ;  /* 0x0006900601007387 */ /* 0x0003e80000100a00 */
[----:B------:R-:W4:Y:S01]  /*9650*/  LDL.LU R4, [R1+0xcc] ;  /* 0x0000cc0001047983 */ /* 0x000f220000300800 */
[-C--:B------:R-:W-:Y:S01]  /*9660*/  LEA R10, P5, R13, R28.reuse, 0x7 ;  /* 0x0000001c0d0a7211 */ /* 0x080fe200078a38ff */
[C---:B------:R-:W-:Y:S02]  /*9670*/  IMAD R2, R21.reuse, 0x84, RZ ;  /* 0x0000008415027824 */ /* 0x040fe400078e02ff */
[----:B------:R-:W-:Y:S01]  /*9680*/  IMAD R21, R21, 0x88, RZ ;  /* 0x0000008815157824 */ /* 0x000fe200078e02ff */
[----:B------:R-:W-:Y:S02]  /*9690*/  LEA.HI.X.SX32 R11, R22, R29, 0x2, P5 ;  /* 0x0000001d160b7211 */ /* 0x000fe400028f16ff */
[----:B-1----:R-:W-:Y:S01]  /*96a0*/  IADD3 R6, P1, R2, R28, RZ ;  /* 0x0000001c02067210 */ /* 0x002fe20007f3e0ff */
[----:B------:R-:W-:-:S02]  /*96b0*/  IMAD.MOV.U32 R2, RZ, RZ, c[0x0][0x188] ;  /* 0x00006200ff027624 */ /* 0x000fc400078e00ff */
[----:B------:R1:W-:Y:S02]  /*96c0*/  STL.64 [R1+0x688], R10 ;  /* 0x0006880a01007387 */ /* 0x0003e40000100a00 */
[C---:B------:R-:W-:Y:S01]  /*96d0*/  IMAD R22, R2.reuse, 0x8c, RZ ;  /* 0x0000008c02167824 */ /* 0x040fe200078e02ff */
[----:B-1----:R-:W-:Y:S01]  /*96e0*/  IADD3 R10, P5, R21, R28, RZ ;  /* 0x0000001c150a7210 */ /* 0x002fe20007fbe0ff */
[----:B------:R-:W-:-:S05]  /*96f0*/  IMAD R23, R2, 0x22, RZ ;  /* 0x0000002202177824 */ /* 0x000fca00078e02ff */
[----:B------:R-:W-:Y:S01]  /*9700*/  LEA.HI.X.SX32 R11, R23, R29, 0x2, P5 ;  /* 0x0000001d170b7211 */ /* 0x000fe200028f16ff */
[----:B---3--:R-:W-:Y:S02]  /*9710*/  IMAD R21, R26, c[0x0][0x190], RZ ;  /* 0x000064001a157a24 */ /* 0x008fe400078e02ff */
[----:B------:R-:W-:-:S05]  /*9720*/  IMAD R26, R2, 0x21, RZ ;  /* 0x00000021021a7824 */ /* 0x000fca00078e02ff */
[----:B------:R-:W-:Y:S01]  /*9730*/  LEA.HI.X.SX32 R7, R26, R29, 0x2, P1 ;  /* 0x0000001d1a077211 */ /* 0x000fe200008f16ff */
[----:B------:R-:W-:Y:S04]  /*9740*/  STL.64 [R1+0x1868], R20 ;  /* 0x0018681401007387 */ /* 0x000fe80000100a00 */
[----:B------:R-:W3:Y:S04]  /*9750*/  LDL.LU R26, [R1+0xd8] ;  /* 0x0000d800011a7983 */ /* 0x000ee80000300800 */
[----:B------:R1:W-:Y:S04]  /*9760*/  STL.64 [R1+0x2b8], R6 ;  /* 0x0002b80601007387 */ /* 0x0003e80000100a00 */
[----:B------:R1:W-:Y:S02]  /*9770*/  STL.64 [R1+0x2b0], R10 ;  /* 0x0002b00a01007387 */ /* 0x0003e40000100a00 */
[----:B-1----:R-:W-:Y:S01]  /*9780*/  IADD3 R6, P1, R22, R28, RZ ;  /* 0x0000001c16067210 */ /* 0x002fe20007f3e0ff */
[----:B------:R-:W-:-:S05]  /*9790*/  IMAD R22, R2, 0x90, RZ ;  /* 0x0000009002167824 */ /* 0x000fca00078e02ff */
[----:B------:R-:W-:Y:S01]  /*97a0*/  IADD3 R10, P5, R22, R28, RZ ;  /* 0x0000001c160a7210 */ /* 0x000fe20007fbe0ff */
[----:B--2---:R-:W-:Y:S02]  /*97b0*/  IMAD R22, R18, c[0x0][0x190], RZ ;  /* 0x0000640012167a24 */ /* 0x004fe400078e02ff */
[----:B------:R-:W2:Y:S01]  /*97c0*/  LDL.LU R18, [R1+0xdc] ;  /* 0x0000dc0001127983 */ /* 0x000ea20000300800 */
[----:B------:R-:W-:Y:S02]  /*97d0*/  IMAD R23, R2, 0x23, RZ ;  /* 0x0000002302177824 */ /* 0x000fe400078e02ff */
[----:B------:R-:W-:-:S03]  /*97e0*/  IMAD.MOV.U32 R14, RZ, RZ, c[0x0][0x188] ;  /* 0x00006200ff0e7624 */ /* 0x000fc600078e00ff */
[-C--:B------:R-:W-:Y:S01]  /*97f0*/  LEA.HI.X.SX32 R7, R23, R29.reuse, 0x2, P1 ;  /* 0x0000001d17077211 */ /* 0x080fe200008f16ff */
[----:B------:R-:W-:Y:S01]  /*9800*/  IMAD R2, R14, 0x94, RZ ;  /* 0x000000940e027824 */ /* 0x000fe200078e02ff */
[----:B------:R-:W-:Y:S01]  /*9810*/  LEA.HI.X.SX32 R11, R24, R29, 0x2, P5 ;  /* 0x0000001d180b7211 */ /* 0x000fe200028f16ff */
[----:B------:R-:W-:Y:S02]  /*9820*/  IMAD R14, R14, 0x98, RZ ;  /* 0x000000980e0e7824 */ /* 0x000fe400078e02ff */
[----:B------:R1:W-:Y:S04]  /*9830*/  STL.64 [R1+0x2a8], R6 ;  /* 0x0002a80601007387 */ /* 0x0003e80000100a00 */
[----:B------:R4:W-:Y:S01]  /*9840*/  STL.64 [R1+0x2a0], R10 ;  /* 0x0002a00a01007387 */ /* 0x0009e20000100a00 */
[-C--:B-1----:R-:W-:Y:S01]  /*9850*/  IADD3 R6, P1, R2, R28.reuse, RZ ;  /* 0x0000001c02067210 */ /* 0x082fe20007f3e0ff */
[----:B------:R-:W-:Y:S01]  /*9860*/  IMAD.MOV.U32 R2, RZ, RZ, c[0x0][0x188] ;  /* 0x00006200ff027624 */ /* 0x000fe200078e00ff */
[----:B----4-:R-:W-:Y:S01]  /*9870*/  IADD3 R10, P5, R14, R28, RZ ;  /* 0x0000001c0e0a7210 */ /* 0x010fe20007fbe0ff */
[----:B------:R-:W-:-:S02]  /*9880*/  IMAD R23, R15, c[0x0][0x190], RZ ;  /* 0x000064000f177a24 */ /* 0x000fc400078e02ff */
[----:B------:R-:W4:Y:S01]  /*9890*/  LDL.LU R15, [R1+0xe4] ;  /* 0x0000e400010f7983 */ /* 0x000f220000300800 */
[C---:B------:R-:W-:Y:S02]  /*98a0*/  IMAD R14, R2.reuse, 0x25, RZ ;  /* 0x00000025020e7824 */ /* 0x040fe400078e02ff */
[----:B------:R-:W-:-:S03]  /*98b0*/  IMAD R17, R2, 0x26, RZ ;  /* 0x0000002602117824 */ /* 0x000fc600078e02ff */
[-C--:B------:R-:W-:Y:S01]  /*98c0*/  LEA.HI.X.SX32 R7, R14, R29.reuse, 0x2, P1 ;  /* 0x0000001d0e077211 */ /* 0x080fe200008f16ff */
[C---:B------:R-:W-:Y:S01]  /*98d0*/  IMAD R14, R2.reuse, 0xa0, RZ ;  /* 0x000000a0020e7824 */ /* 0x040fe200078e02ff */
[----:B------:R-:W-:Y:S01]  /*98e0*/  LEA.HI.X.SX32 R11, R17, R29, 0x2, P5 ;  /* 0x0000001d110b7211 */ /* 0x000fe200028f16ff */
[----:B------:R-:W-:Y:S01]  /*98f0*/  STL.64 [R1+0x1858], R22 ;  /* 0x0018581601007387 */ /* 0x000fe20000100a00 */
[----:B------:R-:W-:-:S03]  /*9900*/  IMAD R16, R2, 0x9c, RZ ;  /* 0x0000009c02107824 */ /* 0x000fc600078e02ff */
[----:B------:R1:W-:Y:S04]  /*9910*/  STL.64 [R1+0x298], R6 ;  /* 0x0002980601007387 */ /* 0x0003e80000100a00 */
[----:B------:R1:W-:Y:S02]  /*9920*/  STL.64 [R1+0x290], R10 ;  /* 0x0002900a01007387 */ /* 0x0003e40000100a00 */
[-C--:B-1----:R-:W-:Y:S02]  /*9930*/  IADD3 R6, P1, R16, R28.reuse, RZ ;  /* 0x0000001c10067210 */ /* 0x082fe40007f3e0ff */
[----:B------:R-:W-:Y:S01]  /*9940*/  IADD3 R10, P5, R14, R28, RZ ;  /* 0x0000001c0e0a7210 */ /* 0x000fe20007fbe0ff */
[----:B------:R-:W-:-:S05]  /*9950*/  IMAD R14, R2, 0x27, RZ ;  /* 0x00000027020e7824 */ /* 0x000fca00078e02ff */
[-C--:B------:R-:W-:Y:S02]  /*9960*/  LEA.HI.X.SX32 R7, R14, R29.reuse, 0x2, P1 ;  /* 0x0000001d0e077211 */ /* 0x080fe400008f16ff */
[----:B------:R-:W3:Y:S01]  /*9970*/  LDL.LU R14, [R1+0xec] ;  /* 0x0000ec00010e7983 */ /* 0x000ee20000300800 */
[----:B------:R-:W-:Y:S01]  /*9980*/  LEA.HI.X.SX32 R11, R25, R29, 0x2, P5 ;  /* 0x0000001d190b7211 */ /* 0x000fe200028f16ff */
[----:B------:R-:W-:Y:S02]  /*9990*/  IMAD R24, R5, c[0x0][0x190], RZ ;  /* 0x0000640005187a24 */ /* 0x000fe400078e02ff */
[----:B------:R1:W-:Y:S01]  /*99a0*/  STL.64 [R1+0x288], R6 ;  /* 0x0002880601007387 */ /* 0x0003e20000100a00 */
[----:B------:R-:W-:-:S03]  /*99b0*/  IMAD R5, R2, 0xa4, RZ ;  /* 0x000000a402057824 */ /* 0x000fc600078e02ff */
[----:B------:R1:W-:Y:S01]  /*99c0*/  STL.64 [R1+0x280], R10 ;  /* 0x0002800a01007387 */ /* 0x0003e20000100a00 */
[C---:B------:R-:W-:Y:S02]  /*99d0*/  IMAD R17, R2.reuse, 0xa8, RZ ;  /* 0x000000a802117824 */ /* 0x040fe400078e02ff */
[----:B------:R-:W-:Y:S01]  /*99e0*/  IMAD R16, R2, 0x29, RZ ;  /* 0x0000002902107824 */ /* 0x000fe200078e02ff */
[-C--:B-1----:R-:W-:Y:S01]  /*99f0*/  IADD3 R6, P1, R5, R28.reuse, RZ ;  /* 0x0000001c05067210 */ /* 0x082fe20007f3e0ff */
[----:B------:R-:W-:Y:S01]  /*9a00*/  IMAD.MOV.U32 R5, RZ, RZ, c[0x0][0x188] ;  /* 0x00006200ff057624 */ /* 0x000fe200078e00ff */
[----:B------:R-:W-:Y:S01]  /*9a10*/  IADD3 R10, P5, R17, R28, RZ ;  /* 0x0000001c110a7210 */ /* 0x000fe20007fbe0ff */
[----:B------:R-:W-:Y:S01]  /*9a20*/  IMAD.MOV.U32 R17, RZ, RZ, c[0x0][0x188] ;  /* 0x00006200ff117624 */ /* 0x000fe200078e00ff */
[----:B------:R-:W-:Y:S01]  /*9a30*/  LEA.HI.X.SX32 R7, R16, R29, 0x2, P1 ;  /* 0x0000001d10077211 */ /* 0x000fe200008f16ff */
[C---:B------:R-:W-:Y:S02]  /*9a40*/  IMAD R16, R5.reuse, 0x2a, RZ ;  /* 0x0000002a05107824 */ /* 0x040fe400078e02ff */
[----:B------:R-:W-:-:S02]  /*9a50*/  IMAD R2, R5, 0xac, RZ ;  /* 0x000000ac05027824 */ /* 0x000fc400078e02ff */
[----:B------:R-:W-:Y:S02]  /*9a60*/  IMAD R25, R4, c[0x0][0x190], RZ ;  /* 0x0000640004197a24 */ /* 0x000fe400078e02ff */
[----:B------:R-:W3:Y:S01]  /*9a70*/  LDL.LU R4, [R1+0xfc] ;  /* 0x0000fc0001047983 */ /* 0x000ee20000300800 */
[C---:B------:R-:W-:Y:S01]  /*9a80*/  IMAD R5, R17.reuse, 0xb0, RZ ;  /* 0x000000b011057824 */ /* 0x040fe200078e02ff */
[----:B------:R-:W-:Y:S01]  /*9a90*/  LEA.HI.X.SX32 R11, R16, R29, 0x2, P5 ;  /* 0x0000001d100b7211 */ /* 0x000fe200028f16ff */
[----:B------:R-:W-:Y:S01]  /*9aa0*/  IMAD R17, R17, 0x2b, RZ ;  /* 0x0000002b11117824 */ /* 0x000fe200078e02ff */
[----:B------:R1:W-:Y:S04]  /*9ab0*/  STL.64 [R1+0x278], R6 ;  /* 0x0002780601007387 */ /* 0x0003e80000100a00 */
[----:B------:R1:W-:Y:S02]  /*9ac0*/  STL.64 [R1+0x270], R10 ;  /* 0x0002700a01007387 */ /* 0x0003e40000100a00 */
[----:B-1----:R-:W-:-:S04]  /*9ad0*/  IADD3 R6, P1, R2, R28, RZ ;  /* 0x0000001c02067210 */ /* 0x002fc80007f3e0ff */
[----:B------:R-:W-:Y:S02]  /*9ae0*/  LEA.HI.X.SX32 R7, R17, R29, 0x2, P1 ;  /* 0x0000001d11077211 */ /* 0x000fe400008f16ff */
[----:B------:R-:W3:Y:S01]  /*9af0*/  LDL.LU R17, [R1+0x104] ;  /* 0x0001040001117983 */ /* 0x000ee20000300800 */
[----:B------:R-:W-:-:S04]  /*9b00*/  IADD3 R10, P5, R5, R28, RZ ;  /* 0x0000001c050a7210 */ /* 0x000fc80007fbe0ff */
[----:B------:R-:W-:Y:S01]  /*9b10*/  LEA.HI.X.SX32 R11, R27, R29, 0x2, P5 ;  /* 0x0000001d1b0b7211 */ /* 0x000fe200028f16ff */
[----:B------:R1:W-:Y:S04]  /*9b20*/  STL.64 [R1+0x268], R6 ;  /* 0x0002680601007387 */ /* 0x0003e80000100a00 */
[----:B------:R1:W-:Y:S01]  /*9b30*/  STL.64 [R1+0x260], R10 ;  /* 0x0002600a01007387 */ /* 0x0003e20000100a00 */
[----:B--2---:R-:W-:-:S03]  /*9b40*/  IMAD R27, R18, c[0x0][0x190], RZ ;  /* 0x00006400121b7a24 */ /* 0x004fc600078e02ff */
[----:B------:R-:W2:Y:S01]  /*9b50*/  LDL.LU R18, [R1+0x10c] ;  /* 0x00010c0001127983 */ /* 0x000ea20000300800 */
[----:B------:R-:W-:-:S04]  /*9b60*/  IMAD.MOV.U32 R2, RZ, RZ, c[0x0][0x188] ;  /* 0x00006200ff027624 */ /* 0x000fc800078e00ff */
[C---:B------:R-:W-:Y:S02]  /*9b70*/  IMAD R5, R2.reuse, 0xb4, RZ ;  /* 0x000000b402057824 */ /* 0x040fe400078e02ff */
[----:B------:R-:W-:-:S03]  /*9b80*/  IMAD R2, R2, 0xb8, RZ ;  /* 0x000000b802027824 */ /* 0x000fc600078e02ff */
[-C--:B-1----:R-:W-:Y:S01]  /*9b90*/  IADD3 R6, P1, R5, R28.reuse, RZ ;  /* 0x0000001c05067210 */ /* 0x082fe20007f3e0ff */
[----:B------:R-:W-:Y:S01]  /*9ba0*/  IMAD.MOV.U32 R5, RZ, RZ, c[0x0][0x188] ;  /* 0x00006200ff057624 */ /* 0x000fe200078e00ff */
[----:B------:R-:W-:-:S03]  /*9bb0*/  IADD3 R10, P5, R2, R28, RZ ;  /* 0x0000001c020a7210 */ /* 0x000fc60007fbe0ff */
[C---:B------:R-:W-:Y:S02]  /*9bc0*/  IMAD R21, R5.reuse, 0x2d, RZ ;  /* 0x0000002d05157824 */ /* 0x040fe400078e02ff */
[C---:B------:R-:W-:Y:S02]  /*9bd0*/  IMAD R16, R5.reuse, 0xbc, RZ ;  /* 0x000000bc05107824 */ /* 0x040fe400078e02ff */
[----:B------:R-:W-:Y:S01]  /*9be0*/  IMAD R5, R5, 0x2e, RZ ;  /* 0x0000002e05057824 */ /* 0x000fe200078e02ff */
[----:B------:R-:W-:Y:S01]  /*9bf0*/  LEA.HI.X.SX32 R7, R21, R29, 0x2, P1 ;  /* 0x0000001d15077211 */ /* 0x000fe200008f16ff */
[----:B------:R-:W-:-:S03]  /*9c00*/  IMAD.MOV.U32 R2, RZ, RZ, c[0x0][0x188] ;  /* 0x00006200ff027624 */ /* 0x000fc600078e00ff */
[----:B------:R-:W-:Y:S01]  /*9c10*/  LEA.HI.X.SX32 R11, R5, R29, 0x2, P5 ;  /* 0x0000001d050b7211 */ /* 0x000fe200028f16ff */
[----:B------:R1:W-:Y:S04]  /*9c20*/  STL.64 [R1+0x258], R6 ;  /* 0x0002580601007387 */ /* 0x0003e80000100a00 */
[----:B------:R4:W-:Y:S01]  /*9c30*/  STL.64 [R1+0x250], R10 ;  /* 0x0002500a01007387 */ /* 0x0009e20000100a00 */
[----:B------:R-:W-:Y:S01]  /*9c40*/  IMAD.MOV.U32 R5, RZ, RZ, c[0x0][0x188] ;  /* 0x00006200ff057624 */ /* 0x000fe200078e00ff */
[----:B-1----:R-:W-:Y:S01]  /*9c50*/  IADD3 R6, P1, R16, R28, RZ ;  /* 0x0000001c10067210 */ /* 0x002fe20007f3e0ff */
[----:B------:R-:W-:Y:S02]  /*9c60*/  IMAD R16, R2, 0xc0, RZ ;  /* 0x000000c002107824 */ /* 0x000fe400078e02ff */
[----:B----4-:R-:W-:-:S03]  /*9c70*/  IMAD R11, R15, c[0x0][0x190], RZ ;  /* 0x000064000f0b7a24 */ /* 0x010fc600078e02ff */
[-C--:B------:R-:W-:Y:S01]  /*9c80*/  IADD3 R10, P5, R16, R28.reuse, RZ ;  /* 0x0000001c100a7210 */ /* 0x080fe20007fbe0ff */
[----:B------:R-:W-:Y:S01]  /*9c90*/  IMAD R2, R2, 0x2f, RZ ;  /* 0x0000002f02027824 */ /* 0x000fe200078e02ff */
[----:B------:R1:W-:Y:S04]  /*9ca0*/  STL [R1+0x394], R11 ;  /* 0x0003940b01007387 */ /* 0x0003e80000100800 */
[----:B------:R-:W4:Y:S01]  /*9cb0*/  LDL.LU R16, [R1+0x114] ;  /* 0x0001140001107983 */ /* 0x000f220000300800 */
[C---:B------:R-:W-:Y:S01]  /*9cc0*/  IMAD R15, R5.reuse, 0x30, RZ ;  /* 0x00000030050f7824 */ /* 0x040fe200078e02ff */
[-C--:B------:R-:W-:Y:S01]  /*9cd0*/  LEA.HI.X.SX32 R7, R2, R29.reuse, 0x2, P1 ;  /* 0x0000001d02077211 */ /* 0x080fe200008f16ff */
[C---:B------:R-:W-:Y:S02]  /*9ce0*/  IMAD R2, R5.reuse, 0xc4, RZ ;  /* 0x000000c405027824 */ /* 0x040fe400078e02ff */
[----:B------:R-:W-:Y:S01]  /*9cf0*/  IMAD R5, R5, 0xc8, RZ ;  /* 0x000000c805057824 */ /* 0x000fe200078e02ff */
[----:B-1----:R-:W-:Y:S01]  /*9d00*/  LEA.HI.X.SX32 R11, R15, R29, 0x2, P5 ;  /* 0x0000001d0f0b7211 */ /* 0x002fe200028f16ff */
[----:B------:R1:W-:Y:S04]  /*9d10*/  STL.64 [R1+0x248], R6 ;  /* 0x0002480601007387 */ /* 0x0003e80000100a00 */
[----:B------:R3:W-:Y:S01]  /*9d20*/  STL.64 [R1+0x240], R10 ;  /* 0x0002400a01007387 */ /* 0x0007e20000100a00 */
[----:B------:R-:W-:Y:S01]  /*9d30*/  IMAD.MOV.U32 R15, RZ, RZ, c[0x0][0x188] ;  /* 0x00006200ff0f7624 */ /* 0x000fe200078e00ff */
[----:B-1----:R-:W-:Y:S01]  /*9d40*/  IADD3 R6, P1, R2, R28, RZ ;  /* 0x0000001c02067210 */ /* 0x002fe20007f3e0ff */
[----:B------:R-:W-:-:S02]  /*9d50*/  IMAD.MOV.U32 R2, RZ, RZ, c[0x0][0x188] ;  /* 0x00006200ff027624 */ /* 0x000fc400078e00ff */
[----:B---3--:R-:W-:Y:S01]  /*9d60*/  IMAD R7, R14, c[0x0][0x190], RZ ;  /* 0x000064000e077a24 */ /* 0x008fe200078e02ff */
[----:B------:R-:W-:Y:S01]  /*9d70*/  IADD3 R10, P5, R5, R28, RZ ;  /* 0x0000001c050a7210 */ /* 0x000fe20007fbe0ff */
[C---:B------:R-:W-:Y:S02]  /*9d80*/  IMAD R5, R2.reuse, 0x31, RZ ;  /* 0x0000003102057824 */ /* 0x040fe400078e02ff */
[----:B------:R-:W-:Y:S02]  /*9d90*/  IMAD R14, R2, 0xcc, RZ ;  /* 0x000000cc020e7824 */ /* 0x000fe400078e02ff */
[----:B------:R-:W3:Y:S04]  /*9da0*/  LDL.LU R2, [R1+0x11c] ;  /* 0x00011c0001027983 */ /* 0x000ee80000300800 */
[----:B------:R1:W-:Y:S02]  /*9db0*/  STL [R1+0x39c], R7 ;  /* 0x00039c0701007387 */ /* 0x0003e40000100800 */
[----:B-1----:R-:W-:Y:S01]  /*9dc0*/  LEA.HI.X.SX32 R7, R5, R29, 0x2, P1 ;  /* 0x0000001d05077211 */ /* 0x002fe200008f16ff */
[----:B------:R-:W-:-:S04]  /*9dd0*/  IMAD R5, R15, 0x32, RZ ;  /* 0x000000320f057824 */ /* 0x000fc800078e02ff */
[----:B------:R1:W-:Y:S01]  /*9de0*/  STL.64 [R1+0x238], R6 ;  /* 0x0002380601007387 */ /* 0x0003e20000100a00 */
[----:B------:R-:W-:-:S05]  /*9df0*/  LEA.HI.X.SX32 R11, R5, R29, 0x2, P5 ;  /* 0x0000001d050b7211 */ /* 0x000fca00028f16ff */
[----:B------:R1:W-:Y:S02]  /*9e00*/  STL.64 [R1+0x230], R10 ;  /* 0x0002300a01007387 */ /* 0x0003e40000100a00 */
[----:B-1----:R-:W-:Y:S01]  /*9e10*/  IADD3 R6, P1, R14, R28, RZ ;  /* 0x0000001c0e067210 */ /* 0x002fe20007f3e0ff */
[----:B------:R-:W-:-:S05]  /*9e20*/  IMAD R14, R15, 0xd0, RZ ;  /* 0x000000d00f0e7824 */ /* 0x000fca00078e02ff */
[----:B------:R-:W-:Y:S02]  /*9e30*/  IADD3 R10, P5, R14, R28, RZ ;  /* 0x0000001c0e0a7210 */ /* 0x000fe40007fbe0ff */
[----:B------:R-:W3:Y:S01]  /*9e40*/  LDL.LU R14, [R1+0x120] ;  /* 0x00012000010e7983 */ /* 0x000ee20000300800 */
[----:B------:R-:W-:Y:S02]  /*9e50*/  IMAD R7, R4, c[0x0][0x190], RZ ;  /* 0x0000640004077a24 */ /* 0x000fe400078e02ff */
[----:B------:R-:W-:Y:S02]  /*9e60*/  IMAD R15, R15, 0x33, RZ ;  /* 0x000000330f0f7824 */ /* 0x000fe400078e02ff */
[----:B------:R-:W-:Y:S01]  /*9e70*/  IMAD.MOV.U32 R5, RZ, RZ, c[0x0][0x188] ;  /* 0x00006200ff057624 */ /* 0x000fe200078e00ff */
[----:B------:R1:W-:Y:S03]  /*9e80*/  STL [R1+0x3a4], R7 ;  /* 0x0003a40701007387 */ /* 0x0003e60000100800 */
[----:B------:R-:W-:Y:S01]  /*9e90*/  IMAD R4, R5, 0xd4, RZ ;  /* 0x000000d405047824 */ /* 0x000fe200078e02ff */
[----:B-1----:R-:W-:Y:S01]  /*9ea0*/  LEA.HI.X.SX32 R7, R15, R29, 0x2, P1 ;  /* 0x0000001d0f077211 */ /* 0x002fe200008f16ff */
[----:B------:R-:W-:-:S02]  /*9eb0*/  IMAD R15, R5, 0x34, RZ ;  /* 0x00000034050f7824 */ /* 0x000fc400078e02ff */
[----:B------:R-:W-:Y:S02]  /*9ec0*/  IMAD R5, R5, 0xd8, RZ ;  /* 0x000000d805057824 */ /* 0x000fe400078e02ff */
[----:B------:R1:W-:Y:S01]  /*9ed0*/  STL.64 [R1+0x228], R6 ;  /* 0x0002280601007387 */ /* 0x0003e20000100a00 */
[----:B------:R-:W-:Y:S01]  /*9ee0*/  LEA.HI.X.SX32 R11, R15, R29, 0x2, P5 ;  /* 0x0000001d0f0b7211 */ /* 0x000fe200028f16ff */
[----:B------:R-:W-:-:S04]  /*9ef0*/  IMAD.MOV.U32 R15, RZ, RZ, c[0x0][0x188] ;  /* 0x00006200ff0f7624 */ /* 0x000fc800078e00ff */
[----:B------:R1:W-:Y:S02]  /*9f00*/  STL.64 [R1+0x220], R10 ;  /* 0x0002200a01007387 */ /* 0x0003e40000100a00 */
[-C--:B-1----:R-:W-:Y:S01]  /*9f10*/  IADD3 R6, P1, R4, R28.reuse, RZ ;  /* 0x0000001c04067210 */ /* 0x082fe20007f3e0ff */
[----:B------:R-:W-:Y:S02]  /*9f20*/  IMAD.MOV.U32 R4, RZ, RZ, c[0x0][0x188] ;  /* 0x00006200ff047624 */ /* 0x000fe400078e00ff */
[----:B------:R-:W-:Y:S02]  /*9f30*/  IMAD R7, R17, c[0x0][0x190], RZ ;  /* 0x0000640011077a24 */ /* 0x000fe400078e02ff */
[C---:B------:R-:W-:Y:S01]  /*9f40*/  IMAD R17, R4.reuse, 0xdc, RZ ;  /* 0x000000dc04117824 */ /* 0x040fe200078e02ff */
[----:B------:R-:W-:Y:S01]  /*9f50*/  IADD3 R10, P5, R5, R28, RZ ;  /* 0x0000001c050a7210 */ /* 0x000fe20007fbe0ff */
[----:B------:R-:W-:Y:S02]  /*9f60*/  IMAD R5, R4, 0x35, RZ ;  /* 0x0000003504057824 */ /* 0x000fe400078e02ff */
[----:B------:R-:W3:Y:S04]  /*9f70*/  LDL.LU R4, [R1+0x13c] ;  /* 0x00013c0001047983 */ /* 0x000ee80000300800 */
[----:B------:R1:W-:Y:S02]  /*9f80*/  STL [R1+0x3a8], R7 ;  /* 0x0003a80701007387 */ /* 0x0003e40000100800 */
[----:B-1----:R-:W-:Y:S01]  /*9f90*/  LEA.HI.X.SX32 R7, R5, R29, 0x2, P1 ;  /* 0x0000001d05077211 */ /* 0x002fe200008f16ff */
[----:B------:R-:W-:-:S05]  /*9fa0*/  IMAD R5, R15, 0x36, RZ ;  /* 0x000000360f057824 */ /* 0x000fca00078e02ff */
[----:B------:R-:W-:Y:S01]  /*9fb0*/  LEA.HI.X.SX32 R11, R5, R29, 0x2, P5 ;  /* 0x0000001d050b7211 */ /* 0x000fe200028f16ff */
[----:B------:R2:W-:Y:S04]  /*9fc0*/  STL.64 [R1+0x218], R6 ;  /* 0x0002180601007387 */ /* 0x0005e80000100a00 */
[----:B------:R1:W-:Y:S01]  /*9fd0*/  STL.64 [R1+0x210], R10 ;  /* 0x0002100a01007387 */ /* 0x0003e20000100a00 */
[----:B--2---:R-:W-:-:S03]  /*9fe0*/  IMAD R7, R18, c[0x0][0x190], RZ ;  /* 0x0000640012077a24 */ /* 0x004fc600078e02ff */
[----:B------:R-:W2:Y:S01]  /*9ff0*/  LDL.LU R18, [R1+0x140] ;  /* 0x0001400001127983 */ /* 0x000ea20000300800 */
[----:B------:R-:W-:Y:S01]  /*a000*/  IADD3 R6, P1, R17, R28, RZ ;  /* 0x0000001c11067210 */ /* 0x000fe20007f3e0ff */
[----:B------:R-:W-:Y:S01]  /*a010*/  IMAD R17, R15, 0xe0, RZ ;  /* 0x000000e00f117824 */ /* 0x000fe200078e02ff */
[----:B------:R-:W-:-:S04]  /*a020*/  MOV R5, c[0x0][0x188] ;  /* 0x0000620000057a02 */ /* 0x000fc80000000f00 */
[----:B-1----:R-:W-:Y:S01]  /*a030*/  IADD3 R10, P5, R17, R28, RZ ;  /* 0x0000001c110a7210 */ /* 0x002fe20007fbe0ff */
[----:B------:R-:W-:Y:S01]  /*a040*/  IMAD R17, R15, 0x37, RZ ;  /* 0x000000370f117824 */ /* 0x000fe200078e02ff */
[----:B------:R1:W-:Y:S01]  /*a050*/  STL [R1+0x3b0], R7 ;  /* 0x0003b00701007387 */ /* 0x0003e20000100800 */
[----:B------:R-:W-:-:S03]  /*a060*/  IMAD R15, R5, 0xe4, RZ ;  /* 0x000000e4050f7824 */ /* 0x000fc600078e02ff */
[-C--:B-1----:R-:W-:Y:S01]  /*a070*/  LEA.HI.X.SX32 R7, R17, R29.reuse, 0x2, P1 ;  /* 0x0000001d11077211 */ /* 0x082fe200008f16ff */
[C---:B------:R-:W-:Y:S02]  /*a080*/  IMAD R17, R5.reuse, 0x38, RZ ;  /* 0x0000003805117824 */ /* 0x040fe400078e02ff */
[----:B------:R-:W-:Y:S02]  /*a090*/  IMAD R5, R5, 0xe8, RZ ;  /* 0x000000e805057824 */ /* 0x000fe400078e02ff */
[----:B------:R1:W-:Y:S01]  /*a0a0*/  STL.64 [R1+0x208], R6 ;  /* 0x0002080601007387 */ /* 0x0003e20000100a00 */
[----:B------:R-:W-:Y:S01]  /*a0b0*/  LEA.HI.X.SX32 R11, R17, R29, 0x2, P5 ;  /* 0x0000001d110b7211 */ /* 0x000fe200028f16ff */
[----:B------:R-:W-:-:S04]  /*a0c0*/  IMAD.MOV.U32 R17, RZ, RZ, c[0x0][0x188] ;  /* 0x00006200ff117624 */ /* 0x000fc800078e00ff */
[----:B------:R1:W-:Y:S02]  /*a0d0*/  STL.64 [R1+0x200], R10 ;  /* 0x0002000a01007387 */ /* 0x0003e40000100a00 */
[-C--:B-1----:R-:W-:Y:S01]  /*a0e0*/  IADD3 R6, P1, R15, R28.reuse, RZ ;  /* 0x0000001c0f067210 */ /* 0x082fe20007f3e0ff */
[----:B------:R-:W-:Y:S01]  /*a0f0*/  IMAD.MOV.U32 R15, RZ, RZ, c[0x0][0x188] ;  /* 0x00006200ff0f7624 */ /* 0x000fe200078e00ff */
[----:B------:R-:W-:-:S03]  /*a100*/  IADD3 R10, P5, R5, R28, RZ ;  /* 0x0000001c050a7210 */ /* 0x000fc60007fbe0ff */
[C---:B------:R-:W-:Y:S02]  /*a110*/  IMAD R5, R15.reuse, 0x39, RZ ;  /* 0x000000390f057824 */ /* 0x040fe400078e02ff */
[----:B----4-:R-:W-:Y:S02]  /*a120*/  IMAD R7, R16, c[0x0][0x190], RZ ;  /* 0x0000640010077a24 */ /* 0x010fe400078e02ff */
[----:B------:R-:W-:Y:S02]  /*a130*/  IMAD R16, R15, 0xec, RZ ;  /* 0x000000ec0f107824 */ /* 0x000fe400078e02ff */
[----:B------:R-:W4:Y:S04]  /*a140*/  LDL.LU R15, [R1+0x150] ;  /* 0x00015000010f7983 */ /* 0x000f280000300800 */
[----:B------:R1:W-:Y:S02]  /*a150*/  STL [R1+0x3b8], R7 ;  /* 0x0003b80701007387 */ /* 0x0003e40000100800 */
[----:B-1----:R-:W-:Y:S01]  /*a160*/  LEA.HI.X.SX32 R7, R5, R29, 0x2, P1 ;  /* 0x0000001d05077211 */ /* 0x002fe200008f16ff */
[----:B------:R-:W-:-:S04]  /*a170*/  IMAD R5, R17, 0x3a, RZ ;  /* 0x0000003a11057824 */ /* 0x000fc800078e02ff */
[----:B------:R1:W-:Y:S01]  /*a180*/  STL.64 [R1+0x1f8], R6 ;  /* 0x0001f80601007387 */ /* 0x0003e20000100a00 */
[----:B------:R-:W-:Y:S01]  /*a190*/  LEA.HI.X.SX32 R11, R5, R29, 0x2, P5 ;  /* 0x0000001d050b7211 */ /* 0x000fe200028f16ff */
[----:B------:R-:W-:-:S04]  /*a1a0*/  IMAD.MOV.U32 R5, RZ, RZ, c[0x0][0x188] ;  /* 0x00006200ff057624 */ /* 0x000fc800078e00ff */
[----:B------:R3:W-:Y:S01]  /*a1b0*/  STL.64 [R1+0x1f0], R10 ;  /* 0x0001f00a01007387 */ /* 0x0007e20000100a00 */
[----:B-1----:R-:W-:Y:S01]  /*a1c0*/  IADD3 R6, P1, R16, R28, RZ ;  /* 0x0000001c10067210 */ /* 0x002fe20007f3e0ff */
[----:B------:R-:W-:Y:S02]  /*a1d0*/  IMAD R16, R17, 0xf0, RZ ;  /* 0x000000f011107824 */ /* 0x000fe400078e02ff */
[----:B---3--:R-:W-:-:S03]  /*a1e0*/  IMAD R7, R2, c[0x0][0x190], RZ ;  /* 0x0000640002077a24 */ /* 0x008fc600078e02ff */
[-C--:B------:R-:W-:Y:S01]  /*a1f0*/  IADD3 R10, P5, R16, R28.reuse, RZ ;  /* 0x0000001c100a7210 */ /* 0x080fe20007fbe0ff */
[----:B------:R-:W-:Y:S01]  /*a200*/  IMAD R16, R17, 0x3b, RZ ;  /* 0x0000003b11107824 */ /* 0x000fe200078e02ff */
[----:B------:R1:W-:Y:S01]  /*a210*/  STL [R1+0x3bc], R7 ;  /* 0x0003bc0701007387 */ /* 0x0003e20000100800 */
[C---:B------:R-:W-:Y:S02]  /*a220*/  IMAD R17, R5.reuse, 0xf4, RZ ;  /* 0x000000f405117824 */ /* 0x040fe400078e02ff */
[----:B------:R-:W-:Y:S01]  /*a230*/  IMAD R5, R5, 0x3c, RZ ;  /* 0x0000003c05057824 */ /* 0x000fe200078e02ff */
[-C--:B-1----:R-:W-:Y:S02]  /*a240*/  LEA.HI.X.SX32 R7, R16, R29.reuse, 0x2, P1 ;  /* 0x0000001d10077211 */ /* 0x082fe400008f16ff */
[----:B------:R-:W3:Y:S02]  /*a250*/  LDL.LU R16, [R1+0x154] ;  /* 0x0001540001107983 */ /* 0x000ee40000300800 */
[----:B------:R-:W-:Y:S01]  /*a260*/  LEA.HI.X.SX32 R11, R5, R29, 0x2, P5 ;  /* 0x0000001d050b7211 */ /* 0x000fe200028f16ff */
[----:B------:R-:W-:Y:S01]  /*a270*/  IMAD.MOV.U32 R2, RZ, RZ, c[0x0][0x188] ;  /* 0x00006200ff027624 */ /* 0x000fe200078e00ff */
[----:B------:R1:W-:Y:S04]  /*a280*/  STL.64 [R1+0x1e8], R6 ;  /* 0x0001e80601007387 */ /* 0x0003e80000100a00 */
[----:B------:R1:W-:Y:S02]  /*a290*/  STL.64 [R1+0x1e0], R10 ;  /* 0x0001e00a01007387 */ /* 0x0003e40000100a00 */
[----:B-1----:R-:W-:Y:S01]  /*a2a0*/  IADD3 R6, P1, R17, R28, RZ ;  /* 0x0000001c11067210 */ /* 0x002fe20007f3e0ff */
[----:B------:R-:W-:-:S02]  /*a2b0*/  IMAD R17, R2, 0xf8, RZ ;  /* 0x000000f802117824 */ /* 0x000fc400078e02ff */
[----:B------:R-:W-:-:S03]  /*a2c0*/  IMAD R11, R14, c[0x0][0x190], RZ ;  /* 0x000064000e0b7a24 */ /* 0x000fc600078e02ff */
[----:B------:R-:W-:Y:S02]  /*a2d0*/  IADD3 R10, P5, R17, R28, RZ ;  /* 0x0000001c110a7210 */ /* 0x000fe40007fbe0ff */
[----:B------:R1:W-:Y:S04]  /*a2e0*/  STL [R1+0x3c4], R11 ;  /* 0x0003c40b01007387 */ /* 0x0003e80000100800 */
[----:B------:R-:W3:Y:S01]  /*a2f0*/  LDL.LU R17, [R1+0x160] ;  /* 0x0001600001117983 */ /* 0x000ee20000300800 */
[----:B------:R-:W-:-:S05]  /*a300*/  IMAD R5, R2, 0x3d, RZ ;  /* 0x0000003d02057824 */ /* 0x000fca00078e02ff */
[----:B------:R-:W-:Y:S01]  /*a310*/  LEA.HI.X.SX32 R7, R5, R29, 0x2, P1 ;  /* 0x0000001d05077211 */ /* 0x000fe200008f16ff */
[----:B------:R-:W-:-:S05]  /*a320*/  IMAD R5, R2, 0x3e, RZ ;  /* 0x0000003e02057824 */ /* 0x000fca00078e02ff */
[----:B-1----:R-:W-:Y:S01]  /*a330*/  LEA.HI.X.SX32 R11, R5, R29, 0x2, P5 ;  /* 0x0000001d050b7211 */ /* 0x002fe200028f16ff */
[----:B------:R1:W-:Y:S01]  /*a340*/  STL.64 [R1+0x1d8], R6 ;  /* 0x0001d80601007387 */ /* 0x0003e20000100a00 */
[----:B------:R-:W-:-:S03]  /*a350*/  IMAD R14, R2, 0xfc, RZ ;  /* 0x000000fc020e7824 */ /* 0x000fc600078e02ff */
[----:B------:R1:W-:Y:S01]  /*a360*/  STL.64 [R1+0x1d0], R10 ;  /* 0x0001d00a01007387 */ /* 0x0003e20000100a00 */
[----:B------:R-:W-:Y:S01]  /*a370*/  IMAD R5, R2, 0x3f, RZ ;  /* 0x0000003f02057824 */ /* 0x000fe200078e02ff */
[-C--:B-1----:R-:W-:Y:S01]  /*a380*/  IADD3 R6, P1, R14, R28.reuse, RZ ;  /* 0x0000001c0e067210 */ /* 0x082fe20007f3e0ff */
[----:B------:R-:W-:Y:S02]  /*a390*/  IMAD R11, R4, c[0x0][0x190], RZ ;  /* 0x00006400040b7a24 */ /* 0x000fe400078e02ff */
[----:B------:R-:W3:Y:S01]  /*a3a0*/  LDL.LU R4, [R1+0x15c] ;  /* 0x00015c0001047983 */ /* 0x000ee20000300800 */
[----:B------:R-:W-:Y:S01]  /*a3b0*/  IMAD.SHL.U32 R14, R2, 0x40, RZ ;  /* 0x00000040020e7824 */ /* 0x000fe200078e00ff */
[----:B------:R-:W-:Y:S02]  /*a3c0*/  LEA R10, P5, R13, R28, 0x8 ;  /* 0x0000001c0d0a7211 */ /* 0x000fe400078a40ff */
[-C--:B------:R-:W-:Y:S01]  /*a3d0*/  LEA.HI.X.SX32 R7, R5, R29.reuse, 0x2, P1 ;  /* 0x0000001d05077211 */ /* 0x080fe200008f16ff */
[----:B------:R1:W-:Y:S04]  /*a3e0*/  STL [R1+0x3c8], R11 ;  /* 0x0003c80b01007387 */ /* 0x0003e80000100800 */
[----:B------:R-:W-:Y:S01]  /*a3f0*/  STL.64 [R1+0x1c8], R6 ;  /* 0x0001c80601007387 */ /* 0x000fe20000100a00 */
[----:B-1----:R-:W-:-:S05]  /*a400*/  LEA.HI.X.SX32 R11, R14, R29, 0x2, P5 ;  /* 0x0000001d0e0b7211 */ /* 0x002fca00028f16ff */
[----:B------:R2:W-:Y:S02]  /*a410*/  STL.64 [R1+0x1c0], R10 ;  /* 0x0001c00a01007387 */ /* 0x0005e40000100a00 */
[----:B--2---:R-:W-:Y:S02]  /*a420*/  IMAD R11, R18, c[0x0][0x190], RZ ;  /* 0x00006400120b7a24 */ /* 0x004fe400078e02ff */
[----:B------:R-:W2:Y:S01]  /*a430*/  LDL.LU R18, [R1+0x16c] ;  /* 0x00016c0001127983 */ /* 0x000ea20000300800 */
[C---:B------:R-:W-:Y:S02]  /*a440*/  IMAD R5, R2.reuse, 0x108, RZ ;  /* 0x0000010802057824 */ /* 0x040fe400078e02ff */
[----:B------:R-:W-:-:S03]  /*a450*/  IMAD R7, R2, 0x104, RZ ;  /* 0x0000010402077824 */ /* 0x000fc600078e02ff */
[-C--:B------:R-:W-:Y:S01]  /*a460*/  IADD3 R10, P5, R5, R28.reuse, RZ ;  /* 0x0000001c050a7210 */ /* 0x080fe20007fbe0ff */
[C---:B------:R-:W-:Y:S01]  /*a470*/  IMAD R5, R2.reuse, 0x41, RZ ;  /* 0x0000004102057824 */ /* 0x040fe200078e02ff */
[----:B------:R-:W-:Y:S01]  /*a480*/  IADD3 R6, P1, R7, R28, RZ ;  /* 0x0000001c07067210 */ /* 0x000fe20007f3e0ff */
[C---:B------:R-:W-:Y:S01]  /*a490*/  IMAD R14, R2.reuse, 0x42, RZ ;  /* 0x00000042020e7824 */ /* 0x040fe200078e02ff */
[----:B------:R1:W-:Y:S02]  /*a4a0*/  STL [R1+0x3d0], R11 ;  /* 0x0003d00b01007387 */ /* 0x0003e40000100800 */
[----:B------:R-:W-:Y:S01]  /*a4b0*/  LEA.HI.X.SX32 R7, R5, R29, 0x2, P1 ;  /* 0x0000001d05077211 */ /* 0x000fe200008f16ff */
[----:B------:R-:W-:-:S04]  /*a4c0*/  IMAD R5, R2, 0x110, RZ ;  /* 0x0000011002057824 */ /* 0x000fc800078e02ff */
[----:B------:R1:W-:Y:S02]  /*a4d0*/  STL.64 [R1+0x1b8], R6 ;  /* 0x0001b80601007387 */ /* 0x0003e40000100a00 */
[----:B-1----:R-:W-:-:S05]  /*a4e0*/  LEA.HI.X.SX32 R11, R14, R29, 0x2, P5 ;  /* 0x0000001d0e0b7211 */ /* 0x002fca00028f16ff */
[----:B------:R1:W-:Y:S01]  /*a4f0*/  STL.64 [R1+0x1b0], R10 ;  /* 0x0001b00a01007387 */ /* 0x0003e20000100a00 */
[----:B------:R-:W-:-:S05]  /*a500*/  IMAD R7, R2, 0x10c, RZ ;  /* 0x0000010c02077824 */ /* 0x000fca00078e02ff */
[-C--:B------:R-:W-:Y:S02]  /*a510*/  IADD3 R6, P1, R7, R28.reuse, RZ ;  /* 0x0000001c07067210 */ /* 0x080fe40007f3e0ff */
[----:B-1----:R-:W-:Y:S01]  /*a520*/  IADD3 R10, P5, R5, R28, RZ ;  /* 0x0000001c050a7210 */ /* 0x002fe20007fbe0ff */
[----:B------:R-:W-:-:S05]  /*a530*/  IMAD R5, R2, 0x43, RZ ;  /* 0x0000004302057824 */ /* 0x000fca00078e02ff */
[-C--:B------:R-:W-:Y:S01]  /*a540*/  LEA.HI.X.SX32 R7, R5, R29.reuse, 0x2, P1 ;  /* 0x0000001d05077211 */ /* 0x080fe200008f16ff */
[----:B------:R-:W-:Y:S02]  /*a550*/  IMAD R14, R2, 0x44, RZ ;  /* 0x00000044020e7824 */ /* 0x000fe400078e02ff */
[----:B----4-:R-:W-:Y:S02]  /*a560*/  IMAD R11, R15, c[0x0][0x190], RZ ;  /* 0x000064000f0b7a24 */ /* 0x010fe400078e02ff */
[----:B------:R-:W4:Y:S04]  /*a570*/  LDL.LU R15, [R1+0x2c0] ;  /* 0x0002c000010f7983 */ /* 0x000f280000300800 */
[----:B------:R1:W-:Y:S04]  /*a580*/  STL [R1+0x3d4], R11 ;  /* 0x0003d40b01007387 */ /* 0x0003e80000100800 */
[----:B------:R1:W-:Y:S02]  /*a590*/  STL.64 [R1+0x1a8], R6 ;  /* 0x0001a80601007387 */ /* 0x0003e40000100a00 */
[----:B-1----:R-:W-:Y:S01]  /*a5a0*/  LEA.HI.X.SX32 R11, R14, R29, 0x2, P5 ;  /* 0x0000001d0e0b7211 */ /* 0x002fe200028f16ff */
[----:B------:R-:W-:-:S02]  /*a5b0*/  IMAD R14, R2, 0x45, RZ ;  /* 0x00000045020e7824 */ /* 0x000fc400078e02ff */
[----:B------:R-:W-:-:S05]  /*a5c0*/  IMAD R7, R2, 0x114, RZ ;  /* 0x0000011402077824 */ /* 0x000fca00078e02ff */
[-C--:B------:R-:W-:Y:S01]  /*a5d0*/  IADD3 R6, P1, R7, R28.reuse, RZ ;  /* 0x0000001c07067210 */ /* 0x080fe20007f3e0ff */
[----:B------:R-:W-:Y:S01]  /*a5e0*/  IMAD R5, R2, 0x118, RZ ;  /* 0x0000011802057824 */ /* 0x000fe200078e02ff */
[----:B------:R-:W-:Y:S02]  /*a5f0*/  STL.64 [R1+0x1a0], R10 ;  /* 0x0001a00a01007387 */ /* 0x000fe40000100a00 */
[----:B------:R-:W-:Y:S02]  /*a600*/  LEA.HI.X.SX32 R7, R14, R29, 0x2, P1 ;  /* 0x0000001d0e077211 */ /* 0x000fe400008f16ff */
[----:B------:R-:W-:Y:S01]  /*a610*/  IADD3 R20, P5, R5, R28, RZ ;  /* 0x0000001c05147210 */ /* 0x000fe20007fbe0ff */
[----:B------:R-:W-:Y:S02]  /*a620*/  IMAD.MOV.U32 R5, RZ, RZ, c[0x0][0x188] ;  /* 0x00006200ff057624 */ /* 0x000fe400078e00ff */
[----:B------:R1:W-:Y:S02]  /*a630*/  STL.64 [R1+0x198], R6 ;  /* 0x0001980601007387 */ /* 0x0003e40000100a00 */
[----:B-1----:R-:W-:-:S02]  /*a640*/  IMAD R7, R2, 0x11c, RZ ;  /* 0x0000011c02077824 */ /* 0x002fc400078e02ff */
[----:B---3--:R-:W-:Y:S02]  /*a650*/  IMAD R10, R16, c[0x0][0x190], RZ ;  /* 0x00006400100a7a24 */ /* 0x008fe400078e02ff */
[----:B------:R-:W-:-:S03]  /*a660*/  IMAD R2, R5, 0x46, RZ ;  /* 0x0000004605027824 */ /* 0x000fc600078e02ff */
[----:B------:R1:W-:Y:S04]  /*a670*/  STL [R1+0x3dc], R10 ;  /* 0x0003dc0a01007387 */ /* 0x0003e80000100800 */
[----:B------:R-:W3:Y:S01]  /*a680*/  LDL.LU R16, [R1+0x2c4] ;  /* 0x0002c40001107983 */ /* 0x000ee20000300800 */
[----:B------:R-:W-:Y:S02]  /*a690*/  LEA.HI.X.SX32 R21, R2, R29, 0x2, P5 ;  /* 0x0000001d02157211 */ /* 0x000fe400028f16ff */
[----:B-1----:R-:W-:Y:S01]  /*a6a0*/  IADD3 R10, P1, R7, R28, RZ ;  /* 0x0000001c070a7210 */ /* 0x002fe20007f3e0ff */
[----:B------:R-:W-:Y:S02]  /*a6b0*/  IMAD R7, R5, 0x120, RZ ;  /* 0x0000012005077824 */ /* 0x000fe400078e02ff */
[----:B------:R-:W-:-:S03]  /*a6c0*/  IMAD.MOV.U32 R14, RZ, RZ, c[0x0][0x188] ;  /* 0x00006200ff0e7624 */ /* 0x000fc600078e00ff */
[----:B------:R-:W-:Y:S01]  /*a6d0*/  IADD3 R6, P5, R7, R28, RZ ;  /* 0x0000001c07067210 */ /* 0x000fe20007fbe0ff */
[----:B------:R-:W-:Y:S01]  /*a6e0*/  STL.64 [R1+0x190], R20 ;  /* 0x0001901401007387 */ /* 0x000fe20000100a00 */
[C---:B------:R-:W-:Y:S02]  /*a6f0*/  IMAD R2, R14.reuse, 0x47, RZ ;  /* 0x000000470e027824 */ /* 0x040fe400078e02ff */
[----:B------:R-:W-:Y:S02]  /*a700*/  IMAD R7, R17, c[0x0][0x190], RZ ;  /* 0x0000640011077a24 */ /* 0x000fe400078e02ff */
[----:B------:R-:W-:-:S03]  /*a710*/  IMAD R17, R14, 0x124, RZ ;  /* 0x000001240e117824 */ /* 0x000fc600078e02ff */
[----:B------:R1:W-:Y:S04]  /*a720*/  STL [R1+0x3e4], R7 ;  /* 0x0003e40701007387 */ /* 0x0003e80000100800 */
[----:B------:R-:W3:Y:S01]  /*a730*/  LDL.LU R14, [R1+0x2c8] ;  /* 0x0002c800010e7983 */ /* 0x000ee20000300800 */
[----:B------:R-:W-:Y:S01]  /*a740*/  LEA.HI.X.SX32 R11, R2, R29, 0x2, P1 ;  /* 0x0000001d020b7211 */ /* 0x000fe200008f16ff */
[----:B------:R-:W-:-:S05]  /*a750*/  IMAD R2, R5, 0x48, RZ ;  /* 0x0000004805027824 */ /* 0x000fca00078e02ff */
[----:B-1----:R-:W-:Y:S01]  /*a760*/  LEA.HI.X.SX32 R7, R2, R29, 0x2, P5 ;  /* 0x0000001d02077211 */ /* 0x002fe200028f16ff */
[----:B------:R1:W-:Y:S01]  /*a770*/  STL.64 [R1+0x188], R10 ;  /* 0x0001880a01007387 */ /* 0x0003e20000100a00 */
[----:B------:R-:W-:-:S03]  /*a780*/  IMAD.MOV.U32 R2, RZ, RZ, c[0x0][0x188] ;  /* 0x00006200ff027624 */ /* 0x000fc600078e00ff */
[----:B------:R1:W-:Y:S01]  /*a790*/  STL.64 [R1+0x180], R6 ;  /* 0x0001800601007387 */ /* 0x0003e20000100a00 */
[----:B------:R-:W-:Y:S01]  /*a7a0*/  IMAD R21, R5, 0x49, RZ ;  /* 0x0000004905157824 */ /* 0x000fe200078e02ff */
[-C--:B-1----:R-:W-:Y:S01]  /*a7b0*/  IADD3 R10, P1, R17, R28.reuse, RZ ;  /* 0x0000001c110a7210 */ /* 0x082fe20007f3e0ff */
[----:B------:R-:W-:Y:S02]  /*a7c0*/  IMAD R17, R5, 0x128, RZ ;  /* 0x0000012805117824 */ /* 0x000fe400078e02ff */
[----:B------:R-:W-:Y:S02]  /*a7d0*/  IMAD R7, R4, c[0x0][0x190], RZ ;  /* 0x0000640004077a24 */ /* 0x000fe400078e02ff */
[----:B------:R-:W3:Y:S01]  /*a7e0*/  LDL.LU R4, [R1+0x2cc] ;  /* 0x0002cc0001047983 */ /* 0x000ee20000300800 */
[C---:B------:R-:W-:Y:S01]  /*a7f0*/  IMAD R5, R2.reuse, 0x4a, RZ ;  /* 0x0000004a02057824 */ /* 0x040fe200078e02ff */
[----:B------:R-:W-:Y:S02]  /*a800*/  IADD3 R6, P5, R17, R28, RZ ;  /* 0x0000001c11067210 */ /* 0x000fe40007fbe0ff */
[----:B------:R1:W-:Y:S01]  /*a810*/  STL [R1+0x3e8], R7 ;  /* 0x0003e80701007387 */ /* 0x0003e20000100800 */
[----:B------:R-:W-:Y:S01]  /*a820*/  LEA.HI.X.SX32 R11, R21, R29, 0x2, P1 ;  /* 0x0000001d150b7211 */ /* 0x000fe200008f16ff */
[----:B------:R-:W-:-:S02]  /*a830*/  IMAD R17, R2, 0x12c, RZ ;  /* 0x0000012c02117824 */ /* 0x000fc400078e02ff */
[----:B------:R-:W-:Y:S02]  /*a840*/  IMAD R2, R2, 0x130, RZ ;  /* 0x0000013002027824 */ /* 0x000fe400078e02ff */
[----:B------:R1:W-:Y:S02]  /*a850*/  STL.64 [R1+0x178], R10 ;  /* 0x0001780a01007387 */ /* 0x0003e40000100a00 */
[----:B-1----:R-:W-:Y:S02]  /*a860*/  LEA.HI.X.SX32 R7, R5, R29, 0x2, P5 ;  /* 0x0000001d05077211 */ /* 0x002fe400028f16ff */
[----:B------:R-:W-:-:S03]  /*a870*/  IADD3 R20, P1, R17, R28, RZ ;  /* 0x0000001c11147210 */ /* 0x000fc60007f3e0ff */
[----:B------:R1:W-:Y:S01]  /*a880*/  STL.64 [R1+0x170], R6 ;  /* 0x0001700601007387 */ /* 0x0003e20000100a00 */
[----:B------:R-:W-:Y:S01]  /*a890*/  IMAD.MOV.U32 R17, RZ, RZ, c[0x0][0x188] ;  /* 0x00006200ff117624 */ /* 0x000fe200078e00ff */
[----:B------:R-:W-:-:S03]  /*a8a0*/  IADD3 R10, P5, R2, R28, RZ ;  /* 0x0000001c020a7210 */ /* 0x000fc60007fbe0ff */
[C---:B------:R-:W-:Y:S02]  /*a8b0*/  IMAD R2, R17.reuse, 0x4b, RZ ;  /* 0x0000004b11027824 */ /* 0x040fe400078e02ff */
[C---:B-1----:R-:W-:Y:S02]  /*a8c0*/  IMAD R7, R17.reuse, 0x134, RZ ;  /* 0x0000013411077824 */ /* 0x042fe400078e02ff */
[----:B------:R-:W-:Y:S01]  /*a8d0*/  IMAD R17, R17, 0x4c, RZ ;  /* 0x0000004c11117824 */ /* 0x000fe200078e02ff */
[----:B------:R-:W-:-:S04]  /*a8e0*/  LEA.HI.X.SX32 R21, R2, R29, 0x2, P1 ;  /* 0x0000001d02157211 */ /* 0x000fc800008f16ff */
[----:B------:R-:W-:Y:S01]  /*a8f0*/  LEA.HI.X.SX32 R11, R17, R29, 0x2, P5 ;  /* 0x0000001d110b7211 */ /* 0x000fe200028f16ff */
[----:B--2---:R-:W-:Y:S02]  /*a900*/  IMAD R6, R18, c[0x0][0x190], RZ ;  /* 0x0000640012067a24 */ /* 0x004fe400078e02ff */
[----:B------:R-:W2:Y:S04]  /*a910*/  LDL.LU R18, [R1+0x2d0] ;  /* 0x0002d00001127983 */ /* 0x000ea80000300800 */
[----:B------:R1:W-:Y:S04]  /*a920*/  STL [R1+0x3f0], R6 ;  /* 0x0003f00601007387 */ /* 0x0003e80000100800 */
[----:B------:R-:W-:Y:S04]  /*a930*/  STL.64 [R1+0x168], R20 ;  /* 0x0001681401007387 */ /* 0x000fe80000100a00 */
[----:B------:R1:W-:Y:S04]  /*a940*/  STL.64 [R1+0x160], R10 ;  /* 0x0001600a01007387 */ /* 0x0003e80000100a00 */
[----:B------:R-:W2:Y:S01]  /*a950*/  LDL.LU R17, [R1+0x2d4] ;  /* 0x0002d40001117983 */ /* 0x000ea20000300800 */
[----:B------:R-:W-:Y:S01]  /*a960*/  IMAD.MOV.U32 R5, RZ, RZ, c[0x0][0x188] ;  /* 0x00006200ff057624 */ /* 0x000fe200078e00ff */
[----:B-1----:R-:W-:-:S03]  /*a970*/  IADD3 R6, P1, R7, R28, RZ ;  /* 0x0000001c07067210 */ /* 0x002fc60007f3e0ff */
[C---:B------:R-:W-:Y:S02]  /*a980*/  IMAD R2, R5.reuse, 0x138, RZ ;  /* 0x0000013805027824 */ /* 0x040fe400078e02ff */
[----:B------:R-:W-:-:S03]  /*a990*/  IMAD R5, R5, 0x4d, RZ ;  /* 0x0000004d05057824 */ /* 0x000fc600078e02ff */
[----:B------:R-:W-:Y:S01]  /*a9a0*/  IADD3 R10, P5, R2, R28, RZ ;  /* 0x0000001c020a7210 */ /* 0x000fe20007fbe0ff */
[----:B------:R-:W-:Y:S01]  /*a9b0*/  IMAD.MOV.U32 R2, RZ, RZ, c[0x0][0x188] ;  /* 0x00006200ff027624 */ /* 0x000fe200078e00ff */
[----:B------:R-:W-:-:S03]  /*a9c0*/  LEA.HI.X.SX32 R7, R5, R29, 0x2, P1 ;  /* 0x0000001d05077211 */ /* 0x000fc600008f16ff */
[C---:B------:R-:W-:Y:S02]  /*a9d0*/  IMAD R5, R2.reuse, 0x140, RZ ;  /* 0x0000014002057824 */ /* 0x040fe400078e02ff */
[----:B----4-:R-:W-:Y:S02]  /*a9e0*/  IMAD R11, R15, c[0x0][0x190], RZ ;  /* 0x000064000f0b7a24 */ /* 0x010fe400078e02ff */
[----:B------:R-:W-:-:S03]  /*a9f0*/  IMAD R15, R2, 0x4e, RZ ;  /* 0x0000004e020f7824 */ /* 0x000fc600078e02ff */
[----:B------:R1:W-:Y:S04]  /*aa00*/  STL [R1+0x2c0], R11 ;  /* 0x0002c00b01007387 */ /* 0x0003e80000100800 */
[----:B------:R4:W-:Y:S01]  /*aa10*/  STL.64 [R1+0x158], R6 ;  /* 0x0001580601007387 */ /* 0x0009e20000100a00 */
[----:B-1----:R-:W-:Y:S01]  /*aa20*/  LEA.HI.X.SX32 R11, R15, R29, 0x2, P5 ;  /* 0x0000001d0f0b7211 */ /* 0x002fe200028f16ff */
[C---:B------:R-:W-:Y:S02]  /*aa30*/  IMAD R15, R2.reuse, 0x4f, RZ ;  /* 0x0000004f020f7824 */ /* 0x040fe400078e02ff */
[----:B----4-:R-:W-:Y:S02]  /*aa40*/  IMAD R7, R2, 0x13c, RZ ;  /* 0x0000013c02077824 */ /* 0x010fe400078e02ff */
[----:B------:R1:W-:Y:S03]  /*aa50*/  STL.64 [R1+0x150], R10 ;  /* 0x0001500a01007387 */ /* 0x0003e60000100a00 */
[----:B------:R-:W-:-:S04]  /*aa60*/  IADD3 R6, P1, R7, R28, RZ ;  /* 0x0000001c07067210 */ /* 0x000fc80007f3e0ff */
[----:B------:R-:W-:Y:S01]  /*aa70*/  LEA.HI.X.SX32 R7, R15, R29, 0x2, P1 ;  /* 0x0000001d0f077211 */ /* 0x000fe200008f16ff */
[C---:B------:R-:W-:Y:S01]  /*aa80*/  IMAD R15, R2.reuse, 0x50, RZ ;  /* 0x00000050020f7824 */ /* 0x040fe200078e02ff */
[-C--:B-1----:R-:W-:Y:S01]  /*aa90*/  IADD3 R10, P5, R5, R28.reuse, RZ ;  /* 0x0000001c050a7210 */ /* 0x082fe20007fbe0ff */
[C---:B------:R-:W-:Y:S02]  /*aaa0*/  IMAD R5, R2.reuse, 0x144, RZ ;  /* 0x0000014402057824 */ /* 0x040fe400078e02ff */
[----:B------:R1:W-:Y:S03]  /*aab0*/  STL.64 [R1+0x148], R6 ;  /* 0x0001480601007387 */ /* 0x0003e60000100a00 */
[----:B-1----:R-:W-:Y:S01]  /*aac0*/  IADD3 R6, P1, R5, R28, RZ ;  /* 0x0000001c05067210 */ /* 0x002fe20007f3e0ff */
[----:B------:R-:W-:Y:S02]  /*aad0*/  IMAD R5, R2, 0x148, RZ ;  /* 0x0000014802057824 */ /* 0x000fe400078e02ff */
[----:B---3--:R-:W-:-:S05]  /*aae0*/  IMAD R11, R16, c[0x0][0x190], RZ ;  /* 0x00006400100b7a24 */ /* 0x008fca00078e02ff */
[----:B------:R1:W-:Y:S04]  /*aaf0*/  STL [R1+0x2c4], R11 ;  /* 0x0002c40b01007387 */ /* 0x0003e80000100800 */
[----:B------:R-:W3:Y:S01]  /*ab00*/  LDL.LU R16, [R1+0x2d8] ;  /* 0x0002d80001107983 */ /* 0x000ee20000300800 */
[----:B-1----:R-:W-:Y:S01]  /*ab10*/  LEA.HI.X.SX32 R11, R15, R29, 0x2, P5 ;  /* 0x0000001d0f0b7211 */ /* 0x002fe200028f16ff */
[----:B------:R-:W-:-:S04]  /*ab20*/  IMAD R15, R2, 0x51, RZ ;  /* 0x00000051020f7824 */ /* 0x000fc800078e02ff */
[----:B------:R1:W-:Y:S01]  /*ab30*/  STL.64 [R1+0x140], R10 ;  /* 0x0001400a01007387 */ /* 0x0003e20000100a00 */
[-C--:B------:R-:W-:Y:S02]  /*ab40*/  LEA.HI.X.SX32 R7, R15, R29.reuse, 0x2, P1 ;  /* 0x0000001d0f077211 */ /* 0x080fe400008f16ff */
[----:B-1----:R-:W-:Y:S01]  /*ab50*/  IADD3 R10, P5, R5, R28, RZ ;  /* 0x0000001c050a7210 */ /* 0x002fe20007fbe0ff */
[----:B------:R-:W-:Y:S02]  /*ab60*/  IMAD.MOV.U32 R5, RZ, RZ, c[0x0][0x188] ;  /* 0x00006200ff057624 */ /* 0x000fe400078e00ff */
[----:B------:R-:W-:Y:S02]  /*ab70*/  IMAD R11, R14, c[0x0][0x190], RZ ;  /* 0x000064000e0b7a24 */ /* 0x000fe400078e02ff */
[C---:B------:R-:W-:Y:S01]  /*ab80*/  IMAD R14, R5.reuse, 0x52, RZ ;  /* 0x00000052050e7824 */ /* 0x040fe200078e02ff */
[----:B------:R1:W-:Y:S04]  /*ab90*/  STL.64 [R1+0x138], R6 ;  /* 0x0001380601007387 */ /* 0x0003e80000100a00 */
[----:B------:R4:W-:Y:S04]  /*aba0*/  STL [R1+0x2c8], R11 ;  /* 0x0002c80b01007387 */ /* 0x0009e80000100800 */
[----:B------:R-:W3:Y:S01]  /*abb0*/  LDL.LU R15, [R1+0x2dc] ;  /* 0x0002dc00010f7983 */ /* 0x000ee20000300800 */
[----:B-1----:R-:W-:Y:S01]  /*abc0*/  IMAD R7, R5, 0x14c, RZ ;  /* 0x0000014c05077824 */ /* 0x002fe200078e02ff */
[----:B----4-:R-:W-:Y:S01]  /*abd0*/  LEA.HI.X.SX32 R11, R14, R29, 0x2, P5 ;  /* 0x0000001d0e0b7211 */ /* 0x010fe200028f16ff */
[----:B------:R-:W-:-:S04]  /*abe0*/  IMAD R5, R2, 0x150, RZ ;  /* 0x0000015002057824 */ /* 0x000fc800078e02ff */
[----:B------:R1:W-:Y:S01]  /*abf0*/  STL.64 [R1+0x130], R10 ;  /* 0x0001300a01007387 */ /* 0x0003e20000100a00 */
[----:B------:R-:W-:Y:S01]  /*ac00*/  IMAD R2, R2, 0x53, RZ ;  /* 0x0000005302027824 */ /* 0x000fe200078e02ff */
[-C--:B------:R-:W-:Y:S01]  /*ac10*/  IADD3 R6, P1, R7, R28.reuse, RZ ;  /* 0x0000001c07067210 */ /* 0x080fe20007f3e0ff */
[----:B------:R-:W-:Y:S01]  /*ac20*/  IMAD R4, R4, c[0x0][0x190], RZ ;  /* 0x0000640004047a24 */ /* 0x000fe200078e02ff */
[----:B-1----:R-:W-:Y:S01]  /*ac30*/  IADD3 R10, P5, R5, R28, RZ ;  /* 0x0000001c050a7210 */ /* 0x002fe20007fbe0ff */
[----:B------:R-:W-:Y:S01]  /*ac40*/  IMAD.MOV.U32 R5, RZ, RZ, c[0x0][0x188] ;  /* 0x00006200ff057624 */ /* 0x000fe200078e00ff */
[----:B------:R-:W-:Y:S02]  /*ac50*/  LEA.HI.X.SX32 R7, R2, R29, 0x2, P1 ;  /* 0x0000001d02077211 */ /* 0x000fe400008f16ff */
[----:B------:R-:W4:Y:S01]  /*ac60*/  LDL.LU R2, [R1+0x2e0] ;  /* 0x0002e00001027983 */ /* 0x000f220000300800 */
[----:B------:R-:W-:-:S03]  /*ac70*/  IMAD R14, R5, 0x54, RZ ;  /* 0x00000054050e7824 */ /* 0x000fc600078e02ff */
[----:B------:R1:W-:Y:S02]  /*ac80*/  STL [R1+0x2cc], R4 ;  /* 0x0002cc0401007387 */ /* 0x0003e40000100800 */
[----:B------:R-:W-:Y:S02]  /*ac90*/  LEA.HI.X.SX32 R11, R14, R29, 0x2, P5 ;  /* 0x0000001d0e0b7211 */ /* 0x000fe400028f16ff */
[----:B------:R1:W-:Y:S02]  /*aca0*/  STL.64 [R1+0x128], R6 ;  /* 0x0001280601007387 */ /* 0x0003e40000100a00 */
[C---:B-1----:R-:W-:Y:S02]  /*acb0*/  IMAD R4, R5.reuse, 0x158, RZ ;  /* 0x0000015805047824 */ /* 0x042fe400078e02ff */
[----:B------:R1:W-:Y:S01]  /*acc0*/  STL.64 [R1+0x120], R10 ;  /* 0x0001200a01007387 */ /* 0x0003e20000100a00 */
[----:B------:R-:W-:-:S05]  /*acd0*/  IMAD R7, R5, 0x154, RZ ;  /* 0x0000015405077824 */ /* 0x000fca00078e02ff */
[-C--:B------:R-:W-:Y:S02]  /*ace0*/  IADD3 R6, P1, R7, R28.reuse, RZ ;  /* 0x0000001c07067210 */ /* 0x080fe40007f3e0ff */
[----:B-1----:R-:W-:Y:S01]  /*acf0*/  IADD3 R10, P5, R4, R28, RZ ;  /* 0x0000001c040a7210 */ /* 0x002fe20007fbe0ff */
[----:B------:R-:W-:-:S05]  /*ad00*/  IMAD R4, R5, 0x55, RZ ;  /* 0x0000005505047824 */ /* 0x000fca00078e02ff */
[-C--:B------:R-:W-:Y:S01]  /*ad10*/  LEA.HI.X.SX32 R7, R4, R29.reuse, 0x2, P1 ;  /* 0x0000001d04077211 */ /* 0x080fe200008f16ff */
[C---:B------:R-:W-:Y:S02]  /*ad20*/  IMAD R14, R5.reuse, 0x56, RZ ;  /* 0x00000056050e7824 */ /* 0x040fe400078e02ff */
[C---:B------:R-:W-:Y:S02]  /*ad30*/  IMAD R4, R5.reuse, 0x160, RZ ;  /* 0x0000016005047824 */ /* 0x040fe400078e02ff */
[----:B--2---:R-:W-:Y:S02]  /*ad40*/  IMAD R11, R18, c[0x0][0x190], RZ ;  /* 0x00006400120b7a24 */ /* 0x004fe400078e02ff */
[----:B------:R-:W2:Y:S04]  /*ad50*/  LDL.LU R18, [R1+0x2e4] ;  /* 0x0002e40001127983 */ /* 0x000ea80000300800 */
[----:B------:R1:W-:Y:S04]  /*ad60*/  STL [R1+0x2d0], R11 ;  /* 0x0002d00b01007387 */ /* 0x0003e80000100800 */
[----:B------:R1:W-:Y:S02]  /*ad70*/  STL.64 [R1+0x118], R6 ;  /* 0x0001180601007387 */ /* 0x0003e40000100a00 */
[----:B-1----:R-:W-:Y:S01]  /*ad80*/  LEA.HI.X.SX32 R11, R14, R29, 0x2, P5 ;  /* 0x0000001d0e0b7211 */ /* 0x002fe200028f16ff */
[----:B------:R-:W-:-:S02]  /*ad90*/  IMAD R14, R5, 0x57, RZ ;  /* 0x00000057050e7824 */ /* 0x000fc400078e02ff */
[----:B------:R-:W-:Y:S02]  /*ada0*/  IMAD R7, R5, 0x15c, RZ ;  /* 0x0000015c05077824 */ /* 0x000fe400078e02ff */
[----:B------:R1:W-:Y:S03]  /*adb0*/  STL.64 [R1+0x110], R10 ;  /* 0x0001100a01007387 */ /* 0x0003e60000100a00 */
[----:B------:R-:W-:-:S04]  /*adc0*/  IADD3 R6, P1, R7, R28, RZ ;  /* 0x0000001c07067210 */ /* 0x000fc80007f3e0ff */
[----:B------:R-:W-:Y:S01]  /*add0*/  LEA.HI.X.SX32 R7, R14, R29, 0x2, P1 ;  /* 0x0000001d0e077211 */ /* 0x000fe200008f16ff */
[----:B-1----:R-:W-:Y:S01]  /*ade0*/  IMAD R11, R17, c[0x0][0x190], RZ ;  /* 0x00006400110b7a24 */ /* 0x002fe200078e02ff */
[-C--:B------:R-:W-:Y:S01]  /*adf0*/  IADD3 R10, P5, R4, R28.reuse, RZ ;  /* 0x0000001c040a7210 */ /* 0x080fe20007fbe0ff */
[C---:B------:R-:W-:Y:S02]  /*ae00*/  IMAD R4, R5.reuse, 0x164, RZ ;  /* 0x0000016405047824 */ /* 0x040fe400078e02ff */
[----:B------:R1:W-:Y:S04]  /*ae10*/  STL.64 [R1+0x108], R6 ;  /* 0x0001080601007387 */ /* 0x0003e80000100a00 */
[----:B------:R1:W-:Y:S04]  /*ae20*/  STL [R1+0x2d4], R11 ;  /* 0x0002d40b01007387 */ /* 0x0003e80000100800 */
[----:B------:R-:W4:Y:S01]  /*ae30*/  LDL.LU R20, [R1+0x2e8] ;  /* 0x0002e80001147983 */ /* 0x000f220000300800 */
[----:B-1----:R-:W-:Y:S01]  /*ae40*/  IADD3 R6, P1, R4, R28, RZ ;  /* 0x0000001c04067210 */ /* 0x002fe20007f3e0ff */
[----:B------:R-:W-:-:S05]  /*ae50*/  IMAD R4, R5, 0x58, RZ ;  /* 0x0000005805047824 */ /* 0x000fca00078e02ff */
[----:B------:R-:W-:-:S05]  /*ae60*/  LEA.HI.X.SX32 R11, R4, R29, 0x2, P5 ;  /* 0x0000001d040b7211 */ /* 0x000fca00028f16ff */
[----:B------:R1:W-:Y:S04]  /*ae70*/  STL.64 [R1+0x100], R10 ;  /* 0x0001000a01007387 */ /* 0x0003e80000100a00 */
[----:B------:R-:W4:Y:S01]  /*ae80*/  LDL.LU R17, [R1+0x2ec] ;  /* 0x0002ec0001117983 */ /* 0x000f220000300800 */
[----:B------:R-:W-:Y:S02]  /*ae90*/  IMAD R5, R5, 0x168, RZ ;  /* 0x0000016805057824 */ /* 0x000fe400078e02ff */
[----:B------:R-:W-:-:S03]  /*aea0*/  IMAD.MOV.U32 R14, RZ, RZ, c[0x0][0x188] ;  /* 0x00006200ff0e7624 */ /* 0x000fc600078e00ff */
[----:B-1----:R-:W-:Y:S01]  /*aeb0*/  IADD3 R10, P5, R5, R28, RZ ;  /* 0x0000001c050a7210 */ /* 0x002fe20007fbe0ff */
[C---:B------:R-:W-:Y:S02]  /*aec0*/  IMAD R5, R14.reuse, 0x59, RZ ;  /* 0x000000590e057824 */ /* 0x040fe400078e02ff */
[----:B------:R-:W-:Y:S02]  /*aed0*/  IMAD.MOV.U32 R4, RZ, RZ, c[0x0][0x188] ;  /* 0x00006200ff047624 */ /* 0x000fe400078e00ff */
[----:B------:R-:W-:Y:S01]  /*aee0*/  IMAD R14, R14, 0x16c, RZ ;  /* 0x0000016c0e0e7824 */ /* 0x000fe200078e02ff */
[----:B------:R-:W-:Y:S01]  /*aef0*/  LEA.HI.X.SX32 R7, R5, R29, 0x2, P1 ;  /* 0x0000001d05077211 */ /* 0x000fe200008f16ff */
[----:B------:R-:W-:Y:S02]  /*af00*/  IMAD R5, R4, 0x5a, RZ ;  /* 0x0000005a04057824 */ /* 0x000fe400078e02ff */
[----:B---3--:R-:W-:-:S05]  /*af10*/  IMAD R11, R16, c[0x0][0x190], RZ ;  /* 0x00006400100b7a24 */ /* 0x008fca00078e02ff */
[----:B------:R1:W-:Y:S04]  /*af20*/  STL [R1+0x2d8], R11 ;  /* 0x0002d80b01007387 */ /* 0x0003e80000100800 */
[----:B------:R3:W-:Y:S01]  /*af30*/  STL.64 [R1+0xf8], R6 ;  /* 0x0000f80601007387 */ /* 0x0007e20000100a00 */
[-C--:B-1----:R-:W-:Y:S01]  /*af40*/  LEA.HI.X.SX32 R11, R5, R29.reuse, 0x2, P5 ;  /* 0x0000001d050b7211 */ /* 0x082fe200028f16ff */
[----:B------:R-:W-:Y:S01]  /*af50*/  IMAD.MOV.U32 R5, RZ, RZ, c[0x0][0x188] ;  /* 0x00006200ff057624 */ /* 0x000fe200078e00ff */
[-C--:B---3--:R-:W-:Y:S01]  /*af60*/  IADD3 R6, P1, R14, R28.reuse, RZ ;  /* 0x0000001c0e067210 */ /* 0x088fe20007f3e0ff */
[C---:B------:R-:W-:Y:S02]  /*af70*/  IMAD R14, R4.reuse, 0x170, RZ ;  /* 0x00000170040e7824 */ /* 0x040fe400078e02ff */
[----:B------:R-:W-:Y:S01]  /*af80*/  IMAD R4, R4, 0x5b, RZ ;  /* 0x0000005b04047824 */ /* 0x000fe200078e02ff */
[----:B------:R1:W-:Y:S04]  /*af90*/  STL.64 [R1+0xf0], R10 ;  /* 0x0000f00a01007387 */ /* 0x0003e80000100a00 */
[----:B------:R-:W-:Y:S01]  /*afa0*/  LEA.HI.X.SX32 R7, R4, R29, 0x2, P1 ;  /* 0x0000001d04077211 */ /* 0x000fe200008f16ff */
[----:B------:R-:W-:Y:S01]  /*afb0*/  IMAD R4, R5, 0x5c, RZ ;  /* 0x0000005c05047824 */ /* 0x000fe200078e02ff */
[----:B------:R-:W3:Y:S01]  /*afc0*/  LDL.LU R16, [R1+0x2f0] ;  /* 0x0002f00001107983 */ /* 0x000ee20000300800 */
[----:B-1----:R-:W-:Y:S01]  /*afd0*/  IMAD R11, R15, c[0x0][0x190], RZ ;  /* 0x000064000f0b7a24 */ /* 0x002fe200078e02ff */
[----:B------:R-:W-:Y:S01]  /*afe0*/  IADD3 R10, P5, R14, R28, RZ ;  /* 0x0000001c0e0a7210 */ /* 0x000fe20007fbe0ff */
[----:B------:R-:W-:-:S03]  /*aff0*/  IMAD R15, R5, 0x174, RZ ;  /* 0x00000174050f7824 */ /* 0x000fc600078e02ff */
[----:B------:R1:W-:Y:S01]  /*b000*/  STL [R1+0x2dc], R11 ;  /* 0x0002dc0b01007387 */ /* 0x0003e20000100800 */
[----:B------:R-:W-:-:S03]  /*b010*/  IMAD R5, R5, 0x178, RZ ;  /* 0x0000017805057824 */ /* 0x000fc600078e02ff */
[----:B------:R1:W-:Y:S02]  /*b020*/  STL.64 [R1+0xe8], R6 ;  /* 0x0000e80601007387 */ /* 0x0003e40000100a00 */
[----:B-1----:R-:W-:Y:S02]  /*b030*/  LEA.HI.X.SX32 R11, R4, R29, 0x2, P5 ;  /* 0x0000001d040b7211 */ /* 0x002fe400028f16ff */
[----:B------:R-:W-:Y:S01]  /*b040*/  IADD3 R6, P1, R15, R28, RZ ;  /* 0x0000001c0f067210 */ /* 0x000fe20007f3e0ff */
[----:B------:R-:W-:Y:S02]  /*b050*/  IMAD.MOV.U32 R15, RZ, RZ, c[0x0][0x188] ;  /* 0x00006200ff0f7624 */ /* 0x000fe400078e00ff */
[----:B------:R1:W-:Y:S01]  /*b060*/  STL.64 [R1+0xe0], R10 ;  /* 0x0000e00a01007387 */ /* 0x0003e20000100a00 */
[----:B------:R-:W-:-:S03]  /*b070*/  IMAD.MOV.U32 R4, RZ, RZ, c[0x0][0x188] ;  /* 0x00006200ff047624 */ /* 0x000fc600078e00ff */
[----:B------:R-:W3:Y:S01]  /*b080*/  LDL.LU R21, [R1+0x2f4] ;  /* 0x0002f40001157983 */ /* 0x000ee20000300800 */
[----:B-1----:R-:W-:Y:S01]  /*b090*/  IADD3 R10, P5, R5, R28, RZ ;  /* 0x0000001c050a7210 */ /* 0x002fe20007fbe0ff */
[C---:B------:R-:W-:Y:S02]  /*b0a0*/  IMAD R5, R15.reuse, 0x5d, RZ ;  /* 0x0000005d0f057824 */ /* 0x040fe400078e02ff */
[----:B------:R-:W-:-:S03]  /*b0b0*/  IMAD R15, R15, 0x17c, RZ ;  /* 0x0000017c0f0f7824 */ /* 0x000fc600078e02ff */
[----:B------:R-:W-:Y:S01]  /*b0c0*/  LEA.HI.X.SX32 R7, R5, R29, 0x2, P1 ;  /* 0x0000001d05077211 */ /* 0x000fe200008f16ff */
[----:B------:R-:W-:-:S04]  /*b0d0*/  IMAD R5, R4, 0x5e, RZ ;  /* 0x0000005e04057824 */ /* 0x000fc800078e02ff */
[----:B------:R1:W-:Y:S01]  /*b0e0*/  STL.64 [R1+0xd8], R6 ;  /* 0x0000d80601007387 */ /* 0x0003e20000100a00 */
[----:B------:R-:W-:Y:S02]  /*b0f0*/  LEA.HI.X.SX32 R11, R5, R29, 0x2, P5 ;  /* 0x0000001d050b7211 */ /* 0x000fe400028f16ff */
[----:B------:R-:W-:-:S03]  /*b100*/  MOV R5, c[0x0][0x188] ;  /* 0x0000620000057a02 */ /* 0x000fc60000000f00 */
[----:B------:R1:W-:Y:S02]  /*b110*/  STL.64 [R1+0xd0], R10 ;  /* 0x0000d00a01007387 */ /* 0x0003e40000100a00 */
[----:B-1----:R-:W-:Y:S01]  /*b120*/  IADD3 R6, P1, R15, R28, RZ ;  /* 0x0000001c0f067210 */ /* 0x002fe20007f3e0ff */
[----:B------:R-:W-:-:S05]  /*b130*/  IMAD R15, R4, 0x180, RZ ;  /* 0x00000180040f7824 */ /* 0x000fca00078e02ff */
[----:B------:R-:W-:Y:S01]  /*b140*/  IADD3 R10, P5, R15, R28, RZ ;  /* 0x0000001c0f0a7210 */ /* 0x000fe20007fbe0ff */
[----:B------:R-:W-:Y:S02]  /*b150*/  IMAD R15, R4, 0x5f, RZ ;  /* 0x0000005f040f7824 */ /* 0x000fe400078e02ff */
[----:B------:R-:W-:Y:S02]  /*b160*/  IMAD R4, R5, 0x184, RZ ;  /* 0x0000018405047824 */ /* 0x000fe400078e02ff */
[----:B--2---:R-:W-:Y:S02]  /*b170*/  IMAD R7, R18, c[0x0][0x190], RZ ;  /* 0x0000640012077a24 */ /* 0x004fe400078e02ff */
[----:B------:R-:W2:Y:S04]  /*b180*/  LDL.LU R18, [R1+0x2f8] ;  /* 0x0002f80001127983 */ /* 0x000ea80000300800 */
[----:B------:R1:W-:Y:S02]  /*b190*/  STL [R1+0x2e4], R7 ;  /* 0x0002e40701007387 */ /* 0x0003e40000100800 */
[----:B-1----:R-:W-:Y:S01]  /*b1a0*/  LEA.HI.X.SX32 R7, R15, R29, 0x2, P1 ;  /* 0x0000001d0f077211 */ /* 0x002fe200008f16ff */
[----:B------:R-:W-:-:S04]  /*b1b0*/  IMAD R15, R5, 0x60, RZ ;  /* 0x00000060050f7824 */ /* 0x000fc800078e02ff */
[----:B------:R1:W-:Y:S01]  /*b1c0*/  STL.64 [R1+0xc8], R6 ;  /* 0x0000c80601007387 */ /* 0x0003e20000100a00 */
[----:B------:R-:W-:Y:S01]  /*b1d0*/  LEA.HI.X.SX32 R11, R15, R29, 0x2, P5 ;  /* 0x0000001d0f0b7211 */ /* 0x000fe200028f16ff */
[----:B------:R-:W-:Y:S01]  /*b1e0*/  IMAD R5, R5, 0x188, RZ ;  /* 0x0000018805057824 */ /* 0x000fe200078e02ff */
[----:B-1----:R-:W-:Y:S01]  /*b1f0*/  IADD3 R6, P1, R4, R28, RZ ;  /* 0x0000001c04067210 */ /* 0x002fe20007f3e0ff */
[----:B------:R-:W-:Y:S02]  /*b200*/  IMAD.MOV.U32 R4, RZ, RZ, c[0x0][0x188] ;  /* 0x00006200ff047624 */ /* 0x000fe400078e00ff */
[----:B------:R4:W-:Y:S02]  /*b210*/  STL.64 [R1+0xc0], R10 ;  /* 0x0000c00a01007387 */ /* 0x0009e40000100a00 */
[C---:B------:R-:W-:Y:S02]  /*b220*/  IMAD R14, R4.reuse, 0x61, RZ ;  /* 0x00000061040e7824 */ /* 0x040fe400078e02ff */
[----:B------:R-:W-:-:S02]  /*b230*/  IMAD R15, R4, 0x18c, RZ ;  /* 0x0000018c040f7824 */ /* 0x000fc400078e02ff */
[----:B------:R-:W-:Y:S01]  /*b240*/  IMAD R4, R4, 0x62, RZ ;  /* 0x0000006204047824 */ /* 0x000fe200078e02ff */
[----:B------:R-:W-:Y:S01]  /*b250*/  LEA.HI.X.SX32 R7, R14, R29, 0x2, P1 ;  /* 0x0000001d0e077211 */ /* 0x000fe200008f16ff */
[----:B----4-:R-:W-:Y:S01]  /*b260*/  IMAD R11, R20, c[0x0][0x190], RZ ;  /* 0x00006400140b7a24 */ /* 0x010fe200078e02ff */
[----:B------:R-:W-:Y:S01]  /*b270*/  IADD3 R10, P5, R5, R28, RZ ;  /* 0x0000001c050a7210 */ /* 0x000fe20007fbe0ff */
[----:B------:R-:W-:-:S03]  /*b280*/  IMAD.MOV.U32 R5, RZ, RZ, c[0x0][0x188] ;  /* 0x00006200ff057624 */ /* 0x000fc600078e00ff */
[----:B------:R1:W-:Y:S01]  /*b290*/  STL [R1+0x2e8], R11 ;  /* 0x0002e80b01007387 */ /* 0x0003e20000100800 */
[----:B------:R-:W-:-:S03]  /*b2a0*/  IADD3 R14, P1, R15, R28, RZ ;  /* 0x0000001c0f0e7210 */ /* 0x000fc60007f3e0ff */
[----:B------:R4:W-:Y:S01]  /*b2b0*/  STL.64 [R1+0xb8], R6 ;  /* 0x0000b80601007387 */ /* 0x0009e20000100a00 */
[----:B-1----:R-:W-:Y:S01]  /*b2c0*/  LEA.HI.X.SX32 R11, R4, R29, 0x2, P5 ;  /* 0x0000001d040b7211 */ /* 0x002fe200028f16ff */
[C---:B------:R-:W-:Y:S02]  /*b2d0*/  IMAD R4, R5.reuse, 0x63, RZ ;  /* 0x0000006305047824 */ /* 0x040fe400078e02ff */
[----:B----4-:R-:W-:-:S03]  /*b2e0*/  IMAD R7, R5, 0x190, RZ ;  /* 0x0000019005077824 */ /* 0x010fc600078e02ff */
[-C--:B------:R-:W-:Y:S01]  /*b2f0*/  LEA.HI.X.SX32 R15, R4, R29.reuse, 0x2, P1 ;  /* 0x0000001d040f7211 */ /* 0x080fe200008f16ff */
[----:B------:R1:W-:Y:S01]  /*b300*/  STL.64 [R1+0xb0], R10 ;  /* 0x0000b00a01007387 */ /* 0x0003e20000100a00 */
[----:B------:R-:W-:Y:S01]  /*b310*/  IADD3 R6, P5, R7, R28, RZ ;  /* 0x0000001c07067210 */ /* 0x000fe20007fbe0ff */
[----:B------:R-:W-:Y:S02]  /*b320*/  IMAD R7, R17, c[0x0][0x190], RZ ;  /* 0x0000640011077a24 */ /* 0x000fe400078e02ff */
[----:B-1----:R-:W4:Y:S04]  /*b330*/  LDL.LU.64 R10, [R1+0x18c0] ;  /* 0x0018c000010a7983 */ /* 0x002f280000300a00 */
[----:B------:R1:W-:Y:S04]  /*b340*/  STL.64 [R1+0xa8], R14 ;  /* 0x0000a80e01007387 */ /* 0x0003e80000100a00 */
[----:B------:R1:W-:Y:S04]  /*b350*/  STL [R1+0x2ec], R7 ;  /* 0x0002ec0701007387 */ /* 0x0003e80000100800 */
[----:B-1----:R-:W2:Y:S01]  /*b360*/  LDL.LU.64 R14, [R1+0x18b8] ;  /* 0x0018b800010e7983 */ /* 0x002ea20000300a00 */
[----:B------:R-:W-:Y:S01]  /*b370*/  LEA.HI.X.SX32 R7, R0, R29, 0x2, P5 ;  /* 0x0000001d00077211 */ /* 0x000fe200028f16ff */
[----:B------:R-:W-:-:S02]  /*b380*/  IMAD R5, R5, 0x194, RZ ;  /* 0x0000019405057824 */ /* 0x000fc400078e02ff */
[----:B------:R-:W4:Y:S04]  /*b390*/  LDL.LU R0, [R1+0x300] ;  /* 0x0003000001007983 */ /* 0x000f280000300800 */
[----:B------:R3:W-:Y:S01]  /*b3a0*/  STL.64 [R1+0xa0], R6 ;  /* 0x0000a00601007387 */ /* 0x0007e20000100a00 */
[----:B------:R-:W-:-:S03]  /*b3b0*/  IADD3 R4, P1, R5, R28, RZ ;  /* 0x0000001c05047210 */ /* 0x000fc60007f3e0ff */
[----:B------:R-:W4:Y:S01]  /*b3c0*/  LDL.LU R22, [R1+0x304] ;  /* 0x0003040001167983 */ /* 0x000f220000300800 */
[----:B---3--:R-:W-:-:S05]  /*b3d0*/  IMAD R7, R16, c[0x0][0x190], RZ ;  /* 0x0000640010077a24 */ /* 0x008fca00078e02ff */
[----:B------:R-:W-:Y:S01]  /*b3e0*/  STL [R1+0x2f0], R7 ;  /* 0x0002f00701007387 */ /* 0x000fe20000100800 */
[----:B--2---:R-:W-:Y:S02]  /*b3f0*/  IMAD R17, R14, 0x198, RZ ;  /* 0x000001980e117824 */ /* 0x004fe400078e02ff */
[----:B------:R-:W-:-:S03]  /*b400*/  IMAD.MOV.U32 R14, RZ, RZ, c[0x0][0x188] ;  /* 0x00006200ff0e7624 */ /* 0x000fc600078e00ff */
[----:B------:R-:W-:Y:S01]  /*b410*/  IADD3 R6, P5, R17, R28, RZ ;  /* 0x0000001c11067210 */ /* 0x000fe20007fbe0ff */
[----:B------:R-:W-:-:S05]  /*b420*/  IMAD R17, R14, 0x65, RZ ;  /* 0x000000650e117824 */ /* 0x000fca00078e02ff */
[----:B------:R-:W-:-:S05]  /*b430*/  LEA.HI.X.SX32 R5, R17, R29, 0x2, P1 ;  /* 0x0000001d11057211 */ /* 0x000fca00008f16ff */
[----:B------:R1:W-:Y:S01]  /*b440*/  STL.64 [R1+0x98], R4 ;  /* 0x0000980401007387 */ /* 0x0003e20000100a00 */
[C---:B------:R-:W-:Y:S02]  /*b450*/  IMAD R17, R14.reuse, 0x19c, RZ ;  /* 0x0000019c0e117824 */ /* 0x040fe400078e02ff */
[----:B-1----:R-:W-:-:S03]  /*b460*/  IMAD R4, R14, 0x66, RZ ;  /* 0x000000660e047824 */ /* 0x002fc600078e02ff */
[----:B------:R-:W-:Y:S02]  /*b470*/  IADD3 R16, P1, R17, R28, RZ ;  /* 0x0000001c11107210 */ /* 0x000fe40007f3e0ff */
[-C--:B------:R-:W-:Y:S01]  /*b480*/  LEA.HI.X.SX32 R7, R4, R29.reuse, 0x2, P5 ;  /* 0x0000001d04077211 */ /* 0x080fe200028f16ff */
[C---:B------:R-:W-:Y:S02]  /*b490*/  IMAD R4, R14.reuse, 0x67, RZ ;  /* 0x000000670e047824 */ /* 0x040fe400078e02ff */
[C---:B------:R-:W-:Y:S02]  /*b4a0*/  IMAD R5, R14.reuse, 0x1a0, RZ ;  /* 0x000001a00e057824 */ /* 0x040fe400078e02ff */
[----:B------:R1:W-:Y:S01]  /*b4b0*/  STL.64 [R1+0x90], R6 ;  /* 0x0000900601007387 */ /* 0x0003e20000100a00 */
[----:B------:R-:W-:Y:S01]  /*b4c0*/  IMAD R14, R14, 0x1a4, RZ ;  /* 0x000001a40e0e7824 */ /* 0x000fe200078e02ff */
[----:B------:R-:W-:-:S04]  /*b4d0*/  LEA.HI.X.SX32 R17, R4, R29, 0x2, P1 ;  /* 0x0000001d04117211 */ /* 0x000fc800008f16ff */
[-C--:B------:R-:W-:Y:S01]  /*b4e0*/  IADD3 R20, P1, R14, R28.reuse, RZ ;  /* 0x0000001c0e147210 */ /* 0x080fe20007f3e0ff */
[----:B-1----:R-:W-:Y:S01]  /*b4f0*/  IMAD R7, R21, c[0x0][0x190], RZ ;  /* 0x0000640015077a24 */ /* 0x002fe200078e02ff */
[----:B------:R-:W-:Y:S01]  /*b500*/  IADD3 R6, P5, R5, R28, RZ ;  /* 0x0000001c05067210 */ /* 0x000fe20007fbe0ff */
[----:B------:R-:W-:-:S03]  /*b510*/  IMAD.MOV.U32 R5, RZ, RZ, c[0x0][0x188] ;  /* 0x00006200ff057624 */ /* 0x000fc600078e00ff */
[----:B------:R1:W-:Y:S04]  /*b520*/  STL [R1+0x2f4], R7 ;  /* 0x0002f40701007387 */ /* 0x0003e80000100800 */
[----:B------:R-:W2:Y:S01]  /*b530*/  LDL.LU R14, [R1+0x308] ;  /* 0x00030800010e7983 */ /* 0x000ea20000300800 */
[----:B------:R-:W-:-:S03]  /*b540*/  IMAD R4, R5, 0x68, RZ ;  /* 0x0000006805047824 */ /* 0x000fc600078e02ff */
[----:B------:R3:W-:Y:S01]  /*b550*/  STL.64 [R1+0x680], R16 ;  /* 0x0006801001007387 */ /* 0x0007e20000100a00 */
[----:B------:R-:W-:Y:S01]  /*b560*/  IMAD R5, R5, 0x1a8, RZ ;  /* 0x000001a805057824 */ /* 0x000fe200078e02ff */
[----:B-1----:R-:W-:Y:S01]  /*b570*/  LEA.HI.X.SX32 R7, R4, R29, 0x2, P5 ;  /* 0x0000001d04077211 */ /* 0x002fe200028f16ff */
[----:B---3--:R-:W-:Y:S02]  /*b580*/  IMAD.MOV.U32 R16, RZ, RZ, c[0x0][0x188] ;  /* 0x00006200ff107624 */ /* 0x008fe400078e00ff */
[----:B------:R-:W-:Y:S02]  /*b590*/  IMAD.MOV.U32 R17, RZ, RZ, c[0x0][0x188] ;  /* 0x00006200ff117624 */ /* 0x000fe400078e00ff */
[----:B------:R-:W-:Y:S01]  /*b5a0*/  IMAD R16, R16, 0x69, RZ ;  /* 0x0000006910107824 */ /* 0x000fe200078e02ff */
[----:B------:R-:W-:Y:S01]  /*b5b0*/  IADD3 R4, P5, R5, R28, RZ ;  /* 0x0000001c05047210 */ /* 0x000fe20007fbe0ff */
[----:B------:R-:W-:-:S03]  /*b5c0*/  IMAD R5, R18, c[0x0][0x190], RZ ;  /* 0x0000640012057a24 */ /* 0x000fc600078e02ff */
[-C--:B------:R-:W-:Y:S01]  /*b5d0*/  LEA.HI.X.SX32 R21, R16, R29.reuse, 0x2, P1 ;  /* 0x0000001d10157211 */ /* 0x080fe200008f16ff */
[C---:B------:R-:W-:Y:S01]  /*b5e0*/  IMAD R16, R17.reuse, 0x6a, RZ ;  /* 0x0000006a11107824 */ /* 0x040fe200078e02ff */
[----:B------:R1:W-:Y:S01]  /*b5f0*/  STL.64 [R1+0x88], R6 ;  /* 0x0000880601007387 */ /* 0x0003e20000100a00 */
[C---:B------:R-:W-:Y:S02]  /*b600*/  IMAD R18, R17.reuse, 0x1ac, RZ ;  /* 0x000001ac11127824 */ /* 0x040fe400078e02ff */
[----:B------:R-:W-:Y:S01]  /*b610*/  IMAD R17, R17, 0x1b0, RZ ;  /* 0x000001b011117824 */ /* 0x000fe200078e02ff */
[----:B-1----:R-:W3:Y:S04]  /*b620*/  LDL.LU R6, [R1+0x30c] ;  /* 0x00030c0001067983 */ /* 0x002ee80000300800 */
[----:B------:R1:W-:Y:S04]  /*b630*/  STL [R1+0x2f8], R5 ;  /* 0x0002f80501007387 */ /* 0x0003e80000100800 */
[----:B------:R-:W-:Y:S01]  /*b640*/  STL.64 [R1+0x80], R20 ;  /* 0x0000801401007387 */ /* 0x000fe20000100a00 */
[----:B-1----:R-:W-:-:S02]  /*b650*/  LEA.HI.X.SX32 R5, R16, R29, 0x2, P5 ;  /* 0x0000001d10057211 */ /* 0x002fc400028f16ff */
[----:B------:R-:W-:-:S03]  /*b660*/  IADD3 R16, P5, R17, R28, RZ ;  /* 0x0000001c11107210 */ /* 0x000fc60007fbe0ff */
[----:B------:R1:W-:Y:S04]  /*b670*/  STL.64 [R1+0x78], R4 ;  /* 0x0000780401007387 */ /* 0x0003e80000100a00 */
[----:B-1----:R-:W2:Y:S04]  /*b680*/  LDL.LU.64 R4, [R1+0x18b0] ;  /* 0x0018b00001047983 */ /* 0x002ea80000300a00 */
[----:B------:R-:W3:Y:S01]  /*b690*/  LDL.LU R17, [R1+0x2fc] ;  /* 0x0002fc0001117983 */ /* 0x000ee20000300800 */
[----:B------:R-:W-:Y:S01]  /*b6a0*/  IADD3 R20, P1, R18, R28, RZ ;  /* 0x0000001c12147210 */ /* 0x000fe20007f3e0ff */
[----:B------:R-:W-:-:S04]  /*b6b0*/  IMAD.MOV.U32 R18, RZ, RZ, c[0x0][0x188] ;  /* 0x00006200ff127624 */ /* 0x000fc800078e00ff */
[----:B------:R-:W-:Y:S02]  /*b6c0*/  IMAD R21, R18, 0x6b, RZ ;  /* 0x0000006b12157824 */ /* 0x000fe400078e02ff */
[----:B------:R-:W3:Y:S03]  /*b6d0*/  LDL.LU R18, [R1+0x310] ;  /* 0x0003100001127983 */ /* 0x000ee60000300800 */
[----:B------:R-:W-:Y:S01]  /*b6e0*/  LEA.HI.X.SX32 R21, R21, R29, 0x2, P1 ;  /* 0x0000001d15157211 */ /* 0x000fe200008f16ff */
[----:B----4-:R-:W-:Y:S02]  /*b6f0*/  IMAD R0, R0, c[0x0][0x190], RZ ;  /* 0x0000640000007a24 */ /* 0x010fe400078e02ff */
[----:B------:R-:W-:Y:S02]  /*b700*/  IMAD R15, R15, 0x1c8, RZ ;  /* 0x000001c80f0f7824 */ /* 0x000fe400078e02ff */
[----:B--2---:R-:W-:-:S02]  /*b710*/  IMAD R7, R5, 0x1b4, RZ ;  /* 0x000001b405077824 */ /* 0x004fc400078e02ff */
[----:B---3--:R-:W-:-:S05]  /*b720*/  IMAD R17, R17, c[0x0][0x190], RZ ;  /* 0x0000640011117a24 */ /* 0x008fca00078e02ff */
[----:B------:R1:W-:Y:S01]  /*b730*/  STL [R1+0x2fc], R17 ;  /* 0x0002fc1101007387 */ /* 0x0003e20000100800 */
[----:B------:R-:W-:-:S03]  /*b740*/  IMAD R5, R5, 0x1b8, RZ ;  /* 0x000001b805057824 */ /* 0x000fc600078e02ff */
[----:B------:R2:W-:Y:S01]  /*b750*/  STL.64 [R1+0x678], R20 ;  /* 0x0006781401007387 */ /* 0x0005e20000100a00 */
[----:B-1----:R-:W-:Y:S02]  /*b760*/  LEA.HI.X.SX32 R17, R4, R29, 0x2, P5 ;  /* 0x0000001d04117211 */ /* 0x002fe400028f16ff */
[-C--:B--2---:R-:W-:Y:S02]  /*b770*/  IADD3 R20, P1, R7, R28.reuse, RZ ;  /* 0x0000001c07147210 */ /* 0x084fe40007f3e0ff */
[----:B------:R-:W2:Y:S04]  /*b780*/  LDL.LU R7, [R1+0x314] ;  /* 0x0003140001077983 */ /* 0x000ea80000300800 */
[----:B------:R1:W-:Y:S02]  /*b790*/  STL.64 [R1+0x70], R16 ;  /* 0x0000701001007387 */ /* 0x0003e40000100a00 */
[----:B-1----:R-:W-:Y:S01]  /*b7a0*/  IMAD.MOV.U32 R17, RZ, RZ, c[0x0][0x188] ;  /* 0x00006200ff117624 */ /* 0x002fe200078e00ff */
[----:B------:R-:W-:-:S03]  /*b7b0*/  IADD3 R16, P5, R5, R28, RZ ;  /* 0x0000001c05107210 */ /* 0x000fc60007fbe0ff */
[C---:B------:R-:W-:Y:S02]  /*b7c0*/  IMAD R21, R17.reuse, 0x6d, RZ ;  /* 0x0000006d11157824 */ /* 0x040fe400078e02ff */
[C---:B------:R-:W-:Y:S02]  /*b7d0*/  IMAD R5, R17.reuse, 0x1bc, RZ ;  /* 0x000001bc11057824 */ /* 0x040fe400078e02ff */
[----:B------:R-:W-:Y:S01]  /*b7e0*/  IMAD R17, R17, 0x6e, RZ ;  /* 0x0000006e11117824 */ /* 0x000fe200078e02ff */
[-C--:B------:R-:W-:Y:S01]  /*b7f0*/  LEA.HI.X.SX32 R21, R21, R29.reuse, 0x2, P1 ;  /* 0x0000001d15157211 */ /* 0x080fe200008f16ff */
[----:B------:R-:W-:Y:S01]  /*b800*/  IMAD.MOV.U32 R4, RZ, RZ, c[0x0][0x188] ;  /* 0x00006200ff047624 */ /* 0x000fe200078e00ff */
[----:B------:R1:W-:Y:S02]  /*b810*/  STL [R1+0x300], R0 ;  /* 0x0003000001007387 */ /* 0x0003e40000100800 */
[----:B------:R-:W-:Y:S02]  /*b820*/  LEA.HI.X.SX32 R17, R17, R29, 0x2, P5 ;  /* 0x0000001d11117211 */ /* 0x000fe400028f16ff */
[----:B-1----:R-:W3:Y:S04]  /*b830*/  LDL.LU R0, [R1+0x18a8] ;  /* 0x0018a80001007983 */ /* 0x002ee80000300800 */
[----:B------:R1:W-:Y:S04]  /*b840*/  STL.64 [R1+0x68], R20 ;  /* 0x0000681401007387 */ /* 0x0003e80000100a00 */
[----:B------:R4:W-:Y:S01]  /*b850*/  STL.64 [R1+0x60], R16 ;  /* 0x0000601001007387 */ /* 0x0009e20000100a00 */
[----:B-1----:R-:W-:Y:S01]  /*b860*/  IADD3 R20, P1, R5, R28, RZ ;  /* 0x0000001c05147210 */ /* 0x002fe20007f3e0ff */
[----:B------:R-:W-:-:S02]  /*b870*/  IMAD R5, R4, 0x1c0, RZ ;  /* 0x000001c004057824 */ /* 0x000fc400078e02ff */
[C---:B----4-:R-:W-:Y:S02]  /*b880*/  IMAD R16, R4.reuse, 0x6f, RZ ;  /* 0x0000006f04107824 */ /* 0x050fe400078e02ff */
[----:B------:R-:W-:Y:S01]  /*b890*/  IMAD R17, R4, 0x1c4, RZ ;  /* 0x000001c404117824 */ /* 0x000fe200078e02ff */
[----:B------:R-:W-:Y:S01]  /*b8a0*/  IADD3 R4, P5, R5, R28, RZ ;  /* 0x0000001c05047210 */ /* 0x000fe20007fbe0ff */
[----:B------:R-:W-:Y:S01]  /*b8b0*/  IMAD R5, R22, c[0x0][0x190], RZ ;  /* 0x0000640016057a24 */ /* 0x000fe200078e02ff */
[----:B------:R-:W-:-:S05]  /*b8c0*/  LEA.HI.X.SX32 R21, R16, R29, 0x2, P1 ;  /* 0x0000001d10157211 */ /* 0x000fca00008f16ff */
[----:B------:R-:W-:Y:S04]  /*b8d0*/  STL.64 [R1+0x670], R20 ;  /* 0x0006701401007387 */ /* 0x000fe80000100a00 */
[----:B------:R1:W-:Y:S04]  /*b8e0*/  STL [R1+0x304], R5 ;  /* 0x0003040501007387 */ /* 0x0003e80000100800 */
[----:B------:R-:W4:Y:S01]  /*b8f0*/  LDL.LU R22, [R1+0x31c] ;  /* 0x00031c0001167983 */ /* 0x000f220000300800 */
[----:B-1----:R-:W-:Y:S01]  /*b900*/  LEA.HI.X.SX32 R5, R3, R29, 0x2, P5 ;  /* 0x0000001d03057211 */ /* 0x002fe200028f16ff */
[----:B------:R-:W-:Y:S01]  /*b910*/  IMAD.MOV.U32 R3, RZ, RZ, c[0x0][0x188] ;  /* 0x00006200ff037624 */ /* 0x000fe200078e00ff */
[----:B------:R-:W-:-:S03]  /*b920*/  IADD3 R20, P1, R17, R28, RZ ;  /* 0x0000001c11147210 */ /* 0x000fc60007f3e0ff */
[----:B------:R1:W-:Y:S01]  /*b930*/  STL.64 [R1+0x58], R4 ;  /* 0x0000580401007387 */ /* 0x0003e20000100a00 */
[----:B------:R-:W-:Y:S01]  /*b940*/  IADD3 R16, P5, R15, R28, RZ ;  /* 0x0000001c0f107210 */ /* 0x000fe20007fbe0ff */
[C---:B-1----:R-:W-:Y:S02]  /*b950*/  IMAD R4, R3.reuse, 0x71, RZ ;  /* 0x0000007103047824 */ /* 0x042fe400078e02ff */
[C---:B------:R-:W-:Y:S02]  /*b960*/  IMAD R5, R3.reuse, 0x1cc, RZ ;  /* 0x000001cc03057824 */ /* 0x040fe400078e02ff */
[----:B------:R-:W-:Y:S01]  /*b970*/  IMAD R3, R3, 0x72, RZ ;  /* 0x0000007203037824 */ /* 0x000fe200078e02ff */
[----:B------:R-:W-:-:S04]  /*b980*/  LEA.HI.X.SX32 R21, R4, R29, 0x2, P1 ;  /* 0x0000001d04157211 */ /* 0x000fc800008f16ff */
[----:B------:R-:W-:Y:S01]  /*b990*/  LEA.HI.X.SX32 R17, R3, R29, 0x2, P5 ;  /* 0x0000001d03117211 */ /* 0x000fe200028f16ff */
[----:B------:R-:W-:Y:S04]  /*b9a0*/  STL.64 [R1+0x50], R20 ;  /* 0x0000501401007387 */ /* 0x000fe80000100a00 */
[----:B------:R1:W-:Y:S04]  /*b9b0*/  STL.64 [R1+0x48], R16 ;  /* 0x0000481001007387 */ /* 0x0003e80000100a00 */
[----:B-1----:R-:W2:Y:S01]  /*b9c0*/  LDL.LU.64 R16, [R1+0x18a0] ;  /* 0x0018a00001107983 */ /* 0x002ea20000300a00 */
[----:B------:R-:W-:Y:S01]  /*b9d0*/  IMAD.MOV.U32 R15, RZ, RZ, c[0x0][0x188] ;  /* 0x00006200ff0f7624 */ /* 0x000fe200078e00ff */
[----:B------:R-:W-:-:S03]  /*b9e0*/  IADD3 R20, P1, R5, R28, RZ ;  /* 0x0000001c05147210 */ /* 0x000fc60007f3e0ff */
[C---:B------:R-:W-:Y:S02]  /*b9f0*/  IMAD R5, R15.reuse, 0x1d0, RZ ;  /* 0x000001d00f057824 */ /* 0x040fe400078e02ff */
[----:B------:R-:W-:-:S03]  /*ba00*/  IMAD R3, R15, 0x73, RZ ;  /* 0x000000730f037824 */ /* 0x000fc600078e02ff */
[----:B------:R-:W-:Y:S01]  /*ba10*/  IADD3 R4, P5, R5, R28, RZ ;  /* 0x0000001c05047210 */ /* 0x000fe20007fbe0ff */
[----:B------:R-:W-:Y:S01]  /*ba20*/  IMAD R5, R6, c[0x0][0x190], RZ ;  /* 0x0000640006057a24 */ /* 0x000fe200078e02ff */
[----:B------:R-:W-:Y:S01]  /*ba30*/  LEA.HI.X.SX32 R21, R3, R29, 0x2, P1 ;  /* 0x0000001d03157211 */ /* 0x000fe200008f16ff */
[----:B------:R-:W-:-:S04]  /*ba40*/  IMAD R15, R15, 0x1d4, RZ ;  /* 0x000001d40f0f7824 */ /* 0x000fc800078e02ff */
[----:B------:R1:W-:Y:S01]  /*ba50*/  STL.64 [R1+0x668], R20 ;  /* 0x0006681401007387 */ /* 0x0003e20000100a00 */
[----:B------:R-:W-:-:S03]  /*ba60*/  IMAD R3, R19, 0x1d8, RZ ;  /* 0x000001d813037824 */ /* 0x000fc600078e02ff */
[----:B------:R2:W-:Y:S01]  /*ba70*/  STL [R1+0x30c], R5 ;  /* 0x00030c0501007387 */ /* 0x0005e20000100800 */
[----:B-1----:R-:W-:-:S03]  /*ba80*/  IADD3 R20, P1, R15, R28, RZ ;  /* 0x0000001c0f147210 */ /* 0x002fc60007f3e0ff */
[----:B------:R-:W3:Y:S01]  /*ba90*/  LDL.LU R15, [R1+0x324] ;  /* 0x00032400010f7983 */ /* 0x000ee20000300800 */
[----:B--2---:R-:W-:Y:S01]  /*baa0*/  LEA.HI.X.SX32 R5, R16, R29, 0x2, P5 ;  /* 0x0000001d10057211 */ /* 0x004fe200028f16ff */
[----:B------:R-:W-:-:S04]  /*bab0*/  IMAD.MOV.U32 R16, RZ, RZ, c[0x0][0x188] ;  /* 0x00006200ff107624 */ /* 0x000fc800078e00ff */
[----:B------:R1:W-:Y:S01]  /*bac0*/  STL.64 [R1+0x40], R4 ;  /* 0x0000400401007387 */ /* 0x0003e20000100a00 */
[----:B------:R-:W-:-:S05]  /*bad0*/  IMAD R6, R16, 0x75, RZ ;  /* 0x0000007510067824 */ /* 0x000fca00078e02ff */
[----:B------:R-:W-:Y:S02]  /*bae0*/  LEA.HI.X.SX32 R21, R6, R29, 0x2, P1 ;  /* 0x0000001d06157211 */ /* 0x000fe400008f16ff */
[----:B-1----:R-:W-:Y:S01]  /*baf0*/  IADD3 R4, P5, R3, R28, RZ ;  /* 0x0000001c03047210 */ /* 0x002fe20007fbe0ff */
[----:B------:R-:W-:-:S05]  /*bb00*/  IMAD R3, R18, c[0x0][0x190], RZ ;  /* 0x0000640012037a24 */ /* 0x000fca00078e02ff */
[----:B------:R1:W-:Y:S01]  /*bb10*/  STL [R1+0x310], R3 ;  /* 0x0003100301007387 */ /* 0x0003e20000100800 */
[----:B------:R-:W-:-:S03]  /*bb20*/  IMAD R18, R19, 0x76, RZ ;  /* 0x0000007613127824 */ /* 0x000fc600078e02ff */
[----:B------:R2:W-:Y:S01]  /*bb30*/  STL.64 [R1+0x38], R20 ;  /* 0x0000381401007387 */ /* 0x0005e20000100a00 */
[----:B-1----:R-:W-:Y:S01]  /*bb40*/  IMAD R3, R19, 0x1dc, RZ ;  /* 0x000001dc13037824 */ /* 0x002fe200078e02ff */
[----:B------:R-:W-:-:S04]  /*bb50*/  LEA.HI.X.SX32 R5, R18, R29, 0x2, P5 ;  /* 0x0000001d12057211 */ /* 0x000fc800028f16ff */
[----:B--2---:R-:W-:Y:S01]  /*bb60*/  IADD3 R20, P1, R3, R28, RZ ;  /* 0x0000001c03147210 */ /* 0x004fe20007f3e0ff */
[----:B------:R-:W-:Y:S01]  /*bb70*/  IMAD R3, R16, 0x77, RZ ;  /* 0x0000007710037824 */ /* 0x000fe200078e02ff */
[----:B------:R1:W-:Y:S04]  /*bb80*/  STL.64 [R1+0x30], R4 ;  /* 0x0000300401007387 */ /* 0x0003e80000100a00 */
[----:B------:R-:W-:Y:S01]  /*bb90*/  LEA.HI.X.SX32 R21, R3, R29, 0x2, P1 ;  /* 0x0000001d03157211 */ /* 0x000fe200008f16ff */
[----:B-1----:R-:W2:Y:S04]  /*bba0*/  LDL.LU.64 R4, [R1+0x1898] ;  /* 0x0018980001047983 */ /* 0x002ea80000300a00 */
[----:B------:R-:W2:Y:S04]  /*bbb0*/  LDL.LU R3, [R1+0x328] ;  /* 0x0003280001037983 */ /* 0x000ea80000300800 */
[----:B------:R1:W-:Y:S04]  /*bbc0*/  STL.64 [R1+0x660], R20 ;  /* 0x0006601401007387 */ /* 0x0003e80000100a00 */
[----:B-1----:R-:W2:Y:S01]  /*bbd0*/  LDL.LU R21, [R1+0x318] ;  /* 0x0003180001157983 */ /* 0x002ea20000300800 */
[----:B------:R-:W-:-:S02]  /*bbe0*/  IMAD R19, R19, 0x1e0, RZ ;  /* 0x000001e013137824 */ /* 0x000fc400078e02ff */
[----:B------:R-:W-:-:S03]  /*bbf0*/  IMAD R16, R16, 0x1e4, RZ ;  /* 0x000001e410107824 */ /* 0x000fc600078e02ff */
[-C--:B------:R-:W-:Y:S02]  /*bc00*/  IADD3 R18, P5, R19, R28.reuse, RZ ;  /* 0x0000001c13127210 */ /* 0x080fe40007fbe0ff */
[----:B------:R-:W-:Y:S01]  /*bc10*/  IADD3 R20, P1, R16, R28, RZ ;  /* 0x0000001c10147210 */ /* 0x000fe20007f3e0ff */
[----:B------:R-:W-:Y:S01]  /*bc20*/  IMAD.MOV.U32 R16, RZ, RZ, c[0x0][0x188] ;  /* 0x00006200ff107624 */ /* 0x000fe200078e00ff */
[----:B------:R-:W-:Y:S01]  /*bc30*/  LEA.HI.X.SX32 R19, R17, R29, 0x2, P5 ;  /* 0x0000001d11137211 */ /* 0x000fe200028f16ff */
[----:B------:R-:W-:Y:S02]  /*bc40*/  IMAD R6, R7, c[0x0][0x190], RZ ;  /* 0x0000640007067a24 */ /* 0x000fe400078e02ff */
[----:B------:R-:W-:Y:S02]  /*bc50*/  IMAD R7, R16, 0x79, RZ ;  /* 0x0000007910077824 */ /* 0x000fe400078e02ff */
[----:B------:R-:W-:Y:S01]  /*bc60*/  IMAD R12, R12, 0x1e8, RZ ;  /* 0x000001e80c0c7824 */ /* 0x000fe200078e02ff */
[----:B------:R1:W-:Y:S01]  /*bc70*/  STL.64 [R1+0x28], R18 ;  /* 0x0000281201007387 */ /* 0x0003e20000100a00 */
[----:B------:R-:W-:-:S02]  /*bc80*/  IMAD R17, R16, 0x1ec, RZ ;  /* 0x000001ec10117824 */ /* 0x000fc400078e02ff */
[----:B------:R-:W-:Y:S01]  /*bc90*/  IMAD R16, R16, 0x7a, RZ ;  /* 0x0000007a10107824 */ /* 0x000fe200078e02ff */
[----:B-1----:R-:W-:Y:S01]  /*bca0*/  IADD3 R18, P5, R12, R28, RZ ;  /* 0x0000001c0c127210 */ /* 0x002fe20007fbe0ff */
[----:B------:R-:W-:Y:S02]  /*bcb0*/  IMAD.MOV.U32 R12, RZ, RZ, c[0x0][0x188] ;  /* 0x00006200ff0c7624 */ /* 0x000fe400078e00ff */
[----:B--2---:R-:W-:Y:S01]  /*bcc0*/  IMAD R19, R21, c[0x0][0x190], RZ ;  /* 0x0000640015137a24 */ /* 0x004fe200078e02ff */
[----:B------:R-:W-:Y:S01]  /*bcd0*/  LEA.HI.X.SX32 R21, R7, R29, 0x2, P1 ;  /* 0x0000001d07157211 */ /* 0x000fe200008f16ff */
[----:B------:R-:W-:-:S03]  /*bce0*/  IMAD R7, R12, 0x7b, RZ ;  /* 0x0000007b0c077824 */ /* 0x000fc600078e02ff */
[----:B------:R1:W-:Y:S04]  /*bcf0*/  STL [R1+0x3fc], R19 ;  /* 0x0003fc1301007387 */ /* 0x0003e80000100800 */
[----:B------:R2:W-:Y:S01]  /*bd00*/  STL.64 [R1+0x20], R20 ;  /* 0x0000201401007387 */ /* 0x0005e20000100a00 */
[----:B-1----:R-:W-:Y:S02]  /*bd10*/  LEA.HI.X.SX32 R19, R16, R29, 0x2, P5 ;  /* 0x0000001d10137211 */ /* 0x002fe400028f16ff */
[----:B--2---:R-:W-:Y:S01]  /*bd20*/  IADD3 R20, P1, R17, R28, RZ ;  /* 0x0000001c11147210 */ /* 0x004fe20007f3e0ff */
[----:B------:R-:W-:-:S03]  /*bd30*/  IMAD R17, R12, 0x1f0, RZ ;  /* 0x000001f00c117824 */ /* 0x000fc600078e02ff */
[----:B------:R-:W-:Y:S02]  /*bd40*/  LEA.HI.X.SX32 R21, R7, R29, 0x2, P1 ;  /* 0x0000001d07157211 */ /* 0x000fe400008f16ff */
[----:B------:R-:W-:Y:S01]  /*bd50*/  IADD3 R16, P5, R17, R28, RZ ;  /* 0x0000001c11107210 */ /* 0x000fe20007fbe0ff */
[----:B----4-:R-:W-:Y:S01]  /*bd60*/  IMAD R17, R22, c[0x0][0x190], RZ ;  /* 0x0000640016117a24 */ /* 0x010fe200078e02ff */
[----:B------:R1:W-:Y:S04]  /*bd70*/  STL.64 [R1+0x18], R18 ;  /* 0x0000181201007387 */ /* 0x0003e80000100a00 */
[----:B-1----:R-:W2:Y:S04]  /*bd80*/  LDL.LU.64 R18, [R1+0x1890] ;  /* 0x0018900001127983 */ /* 0x002ea80000300a00 */
[----:B------:R1:W-:Y:S04]  /*bd90*/  STL.64 [R1+0x658], R20 ;  /* 0x0006581401007387 */ /* 0x0003e80000100a00 */
[----:B------:R4:W-:Y:S04]  /*bda0*/  STL [R1+0x400], R17 ;  /* 0x0004001101007387 */ /* 0x0009e80000100800 */
[----:B-1----:R-:W2:Y:S01]  /*bdb0*/  LDL.LU R21, [R1+0x320] ;  /* 0x0003200001157983 */ /* 0x002ea20000300800 */
[----:B------:R-:W-:-:S02]  /*bdc0*/  IMAD R12, R12, 0x1f4, RZ ;  /* 0x000001f40c0c7824 */ /* 0x000fc400078e02ff */
[----:B------:R-:W-:-:S03]  /*bdd0*/  IMAD R11, R11, 0x1f8, RZ ;  /* 0x000001f80b0b7824 */ /* 0x000fc600078e02ff */
[----:B------:R-:W-:Y:S01]  /*bde0*/  IADD3 R20, P1, R12, R28, RZ ;  /* 0x0000001c0c147210 */ /* 0x000fe20007f3e0ff */
[----:B------:R-:W-:Y:S01]  /*bdf0*/  IMAD.MOV.U32 R12, RZ, RZ, c[0x0][0x188] ;  /* 0x00006200ff0c7624 */ /* 0x000fe200078e00ff */
[----:B----4-:R-:W-:-:S03]  /*be00*/  LEA.HI.X.SX32 R17, R10, R29, 0x2, P5 ;  /* 0x0000001d0a117211 */ /* 0x010fc600028f16ff */
[C---:B------:R-:W-:Y:S01]  /*be10*/  IMAD R22, R12.reuse, 0x7d, RZ ;  /* 0x0000007d0c167824 */ /* 0x040fe200078e02ff */
[----:B------:R-:W-:Y:S01]  /*be20*/  IADD3 R10, P5, R11, R28, RZ ;  /* 0x0000001c0b0a7210 */ /* 0x000fe20007fbe0ff */
[C---:B------:R-:W-:Y:S01]  /*be30*/  IMAD R7, R12.reuse, 0x1fc, RZ ;  /* 0x000001fc0c077824 */ /* 0x040fe200078e02ff */
[----:B------:R1:W-:Y:S01]  /*be40*/  STL.64 [R1+0x10], R16 ;  /* 0x0000101001007387 */ /* 0x0003e20000100a00 */
[----:B------:R-:W-:-:S03]  /*be50*/  IMAD R12, R12, 0x7e, RZ ;  /* 0x0000007e0c0c7824 */ /* 0x000fc600078e02ff */
[----:B-1----:R-:W4:Y:S01]  /*be60*/  LDL.LU.64 R16, [R1+0x1888] ;  /* 0x0018880001107983 */ /* 0x002f220000300a00 */
[----:B--2---:R-:W-:Y:S01]  /*be70*/  IMAD R11, R21, c[0x0][0x190], RZ ;  /* 0x00006400150b7a24 */ /* 0x004fe200078e02ff */
[----:B------:R-:W-:-:S05]  /*be80*/  LEA.HI.X.SX32 R21, R22, R29, 0x2, P1 ;  /* 0x0000001d16157211 */ /* 0x000fca00008f16ff */
[----:B------:R-:W-:Y:S04]  /*be90*/  STL.64 [R1+0x8], R20 ;  /* 0x0000081401007387 */ /* 0x000fe80000100a00 */
[----:B------:R1:W-:Y:S02]  /*bea0*/  STL [R1+0x404], R11 ;  /* 0x0004040b01007387 */ /* 0x0003e40000100800 */
[----:B-1----:R-:W-:-:S05]  /*beb0*/  LEA.HI.X.SX32 R11, R12, R29, 0x2, P5 ;  /* 0x0000001d0c0b7211 */ /* 0x002fca00028f16ff */
[----:B------:R1:W-:Y:S04]  /*bec0*/  STL.64 [R1], R10 ;  /* 0x0000000a01007387 */ /* 0x0003e80000100a00 */
[----:B-1----:R-:W2:Y:S01]  /*bed0*/  LDL.LU.64 R10, [R1+0x1880] ;  /* 0x00188000010a7983 */ /* 0x002ea20000300a00 */
[----:B------:R-:W-:Y:S01]  /*bee0*/  IADD3 R20, P1, R7, R28, RZ ;  /* 0x0000001c07147210 */ /* 0x000fe20007f3e0ff */
[----:B------:R-:W-:Y:S02]  /*bef0*/  IMAD R7, R13, 0x7f, RZ ;  /* 0x0000007f0d077824 */ /* 0x000fe400078e02ff */
[----:B------:R-:W4:Y:S03]  /*bf00*/  LDL.LU R22, [R1+0x334] ;  /* 0x0003340001167983 */ /* 0x000f260000300800 */
[----:B------:R-:W-:Y:S01]  /*bf10*/  LEA.HI.X.SX32 R21, R7, R29, 0x2, P1 ;  /* 0x0000001d07157211 */ /* 0x000fe200008f16ff */
[----:B------:R-:W-:Y:S01]  /*bf20*/  IMAD R14, R14, c[0x0][0x190], RZ ;  /* 0x000064000e0e7a24 */ /* 0x000fe200078e02ff */
[----:B------:R-:W4:Y:S04]  /*bf30*/  LDL.LU R7, [R1+0x338] ;  /* 0x0003380001077983 */ /* 0x000f280000300800 */
[----:B------:R1:W-:Y:S01]  /*bf40*/  STL [R1+0x17ec], R28 ;  /* 0x0017ec1c01007387 */ /* 0x0003e20000100800 */
[----:B---3--:R-:W-:-:S03]  /*bf50*/  IMAD R15, R15, c[0x0][0x190], RZ ;  /* 0x000064000f0f7a24 */ /* 0x008fc600078e02ff */
[----:B------:R3:W-:Y:S04]  /*bf60*/  STL.64 [R1+0x650], R20 ;  /* 0x0006501401007387 */ /* 0x0007e80000100a00 */
[----:B------:R3:W-:Y:S01]  /*bf70*/  STL [R1+0x17e8], R29 ;  /* 0x0017e81d01007387 */ /* 0x0007e20000100800 */
[----:B------:R-:W-:Y:S02]  /*bf80*/  IMAD R3, R3, c[0x0][0x190], RZ ;  /* 0x0000640003037a24 */ /* 0x000fe400078e02ff */
[----:B-1----:R-:W-:Y:S01]  /*bf90*/  IMAD.MOV.U32 R28, RZ, RZ, R15 ;  /* 0x000000ffff1c7224 */ /* 0x002fe200078e000f */
[C---:B---3--:R-:W-:Y:S01]  /*bfa0*/  LEA R20, P1, R9.reuse, R4, 0x2 ;  /* 0x0000000409147211 */ /* 0x048fe200078210ff */
[----:B------:R-:W3:Y:S03]  /*bfb0*/  LDL.LU R29, [R1+0x330] ;  /* 0x00033000011d7983 */ /* 0x000ee60000300800 */
[----:B------:R-:W-:-:S02]  /*bfc0*/  LEA.HI.X.SX32 R21, R9, R0, 0x2, P1 ;  /* 0x0000000009157211 */ /* 0x000fc400008f16ff */
[----:B--2---:R-:W-:-:S04]  /*bfd0*/  LEA R12, P5, R11, R4, 0x2 ;  /* 0x000000040b0c7211 */ /* 0x004fc800078a10ff */
[----:B------:R-:W-:Y:S01]  /*bfe0*/  LEA.HI.X.SX32 R13, R11, R0, 0x2, P5 ;  /* 0x000000000b0d7211 */ /* 0x000fe200028f16ff */
[----:B------:R-:W-:Y:S01]  /*bff0*/  IMAD.MOV.U32 R11, RZ, RZ, R14 ;  /* 0x000000ffff0b7224 */ /* 0x000fe200078e000e */
[----:B------:R-:W-:-:S03]  /*c000*/  LEA R14, P5, R10, R4, 0x2 ;  /* 0x000000040a0e7211 */ /* 0x000fc600078a10ff */
[----:B------:R1:W-:Y:S01]  /*c010*/  STL.64 [R1+0x648], R12 ;  /* 0x0006480c01007387 */ /* 0x0003e20000100a00 */
[----:B------:R-:W-:-:S03]  /*c020*/  LEA.HI.X.SX32 R15, R10, R0, 0x2, P5 ;  /* 0x000000000a0f7211 */ /* 0x000fc600028f16ff */
[----:B-1----:R-:W2:Y:S04]  /*c030*/  LDL.LU.64 R12, [R1+0x1878] ;  /* 0x00187800010c7983 */ /* 0x002ea80000300a00 */
[----:B------:R-:W4:Y:S04]  /*c040*/  LDL.LU R9, [R1+0x32c] ;  /* 0x00032c0001097983 */ /* 0x000f280000300800 */
[----:B------:R-:W-:Y:S04]  /*c050*/  STL [R1+0x410], R3 ;  /* 0x0004100301007387 */ /* 0x000fe80000100800 */
[----:B------:R-:W-:Y:S04]  /*c060*/  STL.64 [R1+0x640], R20 ;  /* 0x0006401401007387 */ /* 0x000fe80000100a00 */
[----:B------:R1:W-:Y:S04]  /*c070*/  STL.64 [R1+0x638], R14 ;  /* 0x0006380e01007387 */ /* 0x0003e80000100a00 */
[----:B-1----:R-:W4:Y:S01]  /*c080*/  LDL.LU.64 R14, [R1+0x1870] ;  /* 0x00187000010e7983 */ /* 0x002f220000300a00 */
[----:B------:R-:W-:-:S04]  /*c090*/  IMAD R2, R2, c[0x0][0x190], RZ ;  /* 0x0000640002027a24 */ /* 0x000fc800078e02ff */
[----:B------:R-:W-:Y:S02]  /*c0a0*/  IMAD.MOV.U32 R10, RZ, RZ, R2 ;  /* 0x000000ffff0a7224 */ /* 0x000fe400078e0002 */
[----:B---3--:R-:W-:Y:S01]  /*c0b0*/  IMAD R29, R29, c[0x0][0x190], RZ ;  /* 0x000064001d1d7a24 */ /* 0x008fe200078e02ff */
[CC--:B--2---:R-:W-:Y:S02]  /*c0c0*/  LEA R20, P1, R12.reuse, R4.reuse, 0x2 ;  /* 0x000000040c147211 */ /* 0x0c4fe400078210ff */
[----:B------:R-:W-:Y:S01]  /*c0d0*/  LEA R2, P5, R13, R4, 0x2 ;  /* 0x000000040d027211 */ /* 0x000fe200078a10ff */
[----:B----4-:R-:W-:Y:S01]  /*c0e0*/  IMAD R3, R9, c[0x0][0x190], RZ ;  /* 0x0000640009037a24 */ /* 0x010fe200078e02ff */
[-C--:B------:R-:W-:Y:S02]  /*c0f0*/  LEA.HI.X.SX32 R21, R12, R0.reuse, 0x2, P1 ;  /* 0x000000000c157211 */ /* 0x080fe400008f16ff */
[----:B------:R-:W2:Y:S04]  /*c100*/  LDL.LU R12, [R1+0x33c] ;  /* 0x00033c00010c7983 */ /* 0x000ea80000300800 */
[----:B------:R1:W-:Y:S04]  /*c110*/  STL [R1+0x40c], R3 ;  /* 0x00040c0301007387 */ /* 0x0003e80000100800 */
[----:B------:R3:W-:Y:S01]  /*c120*/  STL.64 [R1+0x630], R20 ;  /* 0x0006301401007387 */ /* 0x0007e20000100a00 */
[----:B-1----:R-:W-:-:S02]  /*c130*/  LEA.HI.X.SX32 R3, R13, R0, 0x2, P5 ;  /* 0x000000000d037211 */ /* 0x002fc400028f16ff */
[----:B---3--:R-:W-:-:S03]  /*c140*/  LEA R20, P1, R14, R4, 0x2 ;  /* 0x000000040e147211 */ /* 0x008fc600078210ff */
[----:B------:R1:W-:Y:S01]  /*c150*/  STL.64 [R1+0x628], R2 ;  /* 0x0006280201007387 */ /* 0x0003e20000100a00 */
[----:B------:R-:W-:-:S03]  /*c160*/  LEA.HI.X.SX32 R21, R14, R0, 0x2, P1 ;  /* 0x000000000e157211 */ /* 0x000fc600008f16ff */
[----:B------:R-:W-:Y:S04]  /*c170*/  STL [R1+0x1838], R29 ;  /* 0x0018381d01007387 */ /* 0x000fe80000100800 */
[----:B------:R-:W3:Y:S01]  /*c180*/  LDL.LU R14, [R1+0x340] ;  /* 0x00034000010e7983 */ /* 0x000ee20000300800 */
[----:B-1----:R-:W-:-:S03]  /*c190*/  LEA R2, P5, R15, R4, 0x2 ;  /* 0x000000040f027211 */ /* 0x002fc600078a10ff */
[----:B------:R-:W4:Y:S01]  /*c1a0*/  LDL.LU R13, [R1+0x344] ;  /* 0x00034400010d7983 */ /* 0x000f220000300800 */
[----:B------:R-:W-:-:S03]  /*c1b0*/  LEA.HI.X.SX32 R3, R15, R0, 0x2, P5 ;  /* 0x000000000f037211 */ /* 0x000fc600028f16ff */
[----:B------:R1:W-:Y:S04]  /*c1c0*/  STL.64 [R1+0x620], R20 ;  /* 0x0006201401007387 */ /* 0x0003e80000100a00 */
[----:B------:R1:W-:Y:S02]  /*c1d0*/  STL.64 [R1+0x618], R2 ;  /* 0x0006180201007387 */ /* 0x0003e40000100a00 */
[----:B-1----:R-:W-:-:S04]  /*c1e0*/  LEA R20, P1, R16, R4, 0x2 ;  /* 0x0000000410147211 */ /* 0x002fc800078210ff */
[----:B------:R-:W-:Y:S02]  /*c1f0*/  LEA.HI.X.SX32 R21, R16, R0, 0x2, P1 ;  /* 0x0000000010157211 */ /* 0x000fe400008f16ff */
[----:B------:R-:W-:-:S03]  /*c200*/  LEA R2, P5, R17, R4, 0x2 ;  /* 0x0000000411027211 */ /* 0x000fc600078a10ff */
[----:B------:R1:W-:Y:S01]  /*c210*/  STL.64 [R1+0x610], R20 ;  /* 0x0006101401007387 */ /* 0x0003e20000100a00 */
[----:B------:R-:W-:Y:S01]  /*c220*/  LEA.HI.X.SX32 R3, R17, R0, 0x2, P5 ;  /* 0x0000000011037211 */ /* 0x000fe200028f16ff */
[----:B------:R-:W-:Y:S02]  /*c230*/  IMAD.MOV.U32 R29, RZ, RZ, R28 ;  /* 0x000000ffff1d7224 */ /* 0x000fe400078e001c */
[----:B------:R-:W3:Y:S04]  /*c240*/  LDL.LU R28, [R1+0x348] ;  /* 0x00034800011c7983 */ /* 0x000ee80000300800 */
[----:B------:R1:W-:Y:S02]  /*c250*/  STL.64 [R1+0x608], R2 ;  /* 0x0006080201007387 */ /* 0x0003e40000100a00 */
[----:B-1----:R-:W-:-:S04]  /*c260*/  LEA R20, P1, R18, R4, 0x2 ;  /* 0x0000000412147211 */ /* 0x002fc800078210ff */
[----:B------:R-:W-:Y:S01]  /*c270*/  LEA.HI.X.SX32 R21, R18, R0, 0x2, P1 ;  /* 0x0000000012157211 */ /* 0x000fe200008f16ff */
[----:B------:R-:W-:Y:S01]  /*c280*/  IMAD R3, R7, c[0x0][0x190], RZ ;  /* 0x0000640007037a24 */ /* 0x000fe200078e02ff */
[----:B------:R-:W-:-:S03]  /*c290*/  LEA R2, P5, R19, R4, 0x2 ;  /* 0x0000000413027211 */ /* 0x000fc600078a10ff */
[----:B------:R1:W-:Y:S04]  /*c2a0*/  STL.64 [R1+0x600], R20 ;  /* 0x0006001401007387 */ /* 0x0003e80000100a00 */
[----:B------:R1:W-:Y:S04]  /*c2b0*/  STL [R1+0x330], R3 ;  /* 0x0003300301007387 */ /* 0x0003e80000100800 */
[----:B-1----:R-:W3:Y:S01]  /*c2c0*/  LDL.LU.64 R20, [R1+0x1868] ;  /* 0x0018680001147983 */ /* 0x002ee20000300a00 */
[----:B------:R-:W-:-:S05]  /*c2d0*/  LEA.HI.X.SX32 R3, R19, R0, 0x2, P5 ;  /* 0x0000000013037211 */ /* 0x000fca00028f16ff */
[----:B------:R1:W-:Y:S04]  /*c2e0*/  STL.64 [R1+0x5f8], R2 ;  /* 0x0005f80201007387 */ /* 0x0003e80000100a00 */
[----:B-1----:R-:W4:Y:S01]  /*c2f0*/  LDL.LU.64 R2, [R1+0x1860] ;  /* 0x0018600001027983 */ /* 0x002f220000300a00 */
[----:B------:R-:W-:Y:S01]  /*c300*/  IMAD R15, R22, c[0x0][0x190], RZ ;  /* 0x00006400160f7a24 */ /* 0x000fe200078e02ff */
[----:B------:R-:W-:Y:S01]  /*c310*/  MOV R9, R11 ;  /* 0x0000000b00097202 */ /* 0x000fe20000000f00 */
[----:B------:R-:W-:Y:S02]  /*c320*/  IMAD.MOV.U32 R11, RZ, RZ, R6 ;  /* 0x000000ffff0b7224 */ /* 0x000fe400078e0006 */
[----:B------:R-:W-:Y:S02]  /*c330*/  IMAD.MOV.U32 R19, RZ, RZ, R23 ;  /* 0x000000ffff137224 */ /* 0x000fe400078e0017 */
[----:B--2---:R-:W-:Y:S01]  /*c340*/  IMAD R7, R12, c[0x0][0x190], RZ ;  /* 0x000064000c077a24 */ /* 0x004fe200078e02ff */
[----:B---3--:R-:W-:-:S05]  /*c350*/  LEA R22, P1, R20, R4, 0x2 ;  /* 0x0000000414167211 */ /* 0x008fca00078210ff */
[----:B------:R1:W-:Y:S01]  /*c360*/  STL [R1+0x5f0], R22 ;  /* 0x0005f01601007387 */ /* 0x0003e20000100800 */
[----:B------:R-:W-:Y:S01]  /*c370*/  IMAD.MOV.U32 R18, RZ, RZ, R22 ;  /* 0x000000ffff127224 */ /* 0x000fe200078e0016 */
[----:B------:R-:W-:Y:S02]  /*c380*/  LEA.HI.X.SX32 R19, R20, R0, 0x2, P1 ;  /* 0x0000000014137211 */ /* 0x000fe400008f16ff */
[----:B-1----:R-:W2:Y:S01]  /*c390*/  LDL.LU.64 R22, [R1+0x1858] ;  /* 0x0018580001167983 */ /* 0x002ea20000300a00 */
[----:B----4-:R-:W-:-:S03]  /*c3a0*/  LEA R6, P5, R2, R4, 0x2 ;  /* 0x0000000402067211 */ /* 0x010fc600078a10ff */
[----:B------:R-:W3:Y:S04]  /*c3b0*/  LDL.LU R12, [R1+0x34c] ;  /* 0x00034c00010c7983 */ /* 0x000ee80000300800 */
[----:B------:R1:W-:Y:S04]  /*c3c0*/  STL [R1+0x32c], R7 ;  /* 0x00032c0701007387 */ /* 0x0003e80000100800 */
[----:B------:R-:W-:Y:S01]  /*c3d0*/  STL [R1+0x5f4], R19 ;  /* 0x0005f41301007387 */ /* 0x000fe20000100800 */
[----:B-1----:R-:W-:-:S05]  /*c3e0*/  LEA.HI.X.SX32 R7, R2, R0, 0x2, P5 ;  /* 0x0000000002077211 */ /* 0x002fca00028f16ff */
[----:B------:R1:W-:Y:S04]  /*c3f0*/  STL.64 [R1+0x5e8], R6 ;  /* 0x0005e80601007387 */ /* 0x0003e80000100a00 */
[----:B-1----:R-:W4:Y:S01]  /*c400*/  LDL.LU.64 R6, [R1+0x1850] ;  /* 0x0018500001067983 */ /* 0x002f220000300a00 */
[----:B------:R-:W-:Y:S01]  /*c410*/  IMAD R20, R14, c[0x0][0x190], RZ ;  /* 0x000064000e147a24 */ /* 0x000fe200078e02ff */
[-C--:B------:R-:W-:Y:S02]  /*c420*/  LEA R18, P1, R3, R4.reuse, 0x2 ;  /* 0x0000000403127211 */ /* 0x080fe400078210ff */
[----:B------:R-:W-:Y:S02]  /*c430*/  LEA R16, P5, R5, R4, 0x2 ;  /* 0x0000000405107211 */ /* 0x000fe400078a10ff */
[----:B------:R-:W-:Y:S01]  /*c440*/  STL [R1+0x1824], R20 ;  /* 0x0018241401007387 */ /* 0x000fe20000100800 */
[----:B------:R-:W-:Y:S01]  /*c450*/  LEA.HI.X.SX32 R19, R3, R0, 0x2, P1 ;  /* 0x0000000003137211 */ /* 0x000fe200008f16ff */
[----:B------:R-:W-:-:S02]  /*c460*/  IMAD.MOV.U32 R3, RZ, RZ, R17 ;  /* 0x000000ffff037224 */ /* 0x000fc400078e0011 */
[----:B------:R1:W-:Y:S04]  /*c470*/  STL [R1+0x5d8], R16 ;  /* 0x0005d81001007387 */ /* 0x0003e80000100800 */
[----:B------:R-:W2:Y:S01]  /*c480*/  LDL.LU R17, [R1+0x350] ;  /* 0x0003500001117983 */ /* 0x000ea20000300800 */
[----:B------:R-:W-:Y:S01]  /*c490*/  LEA.HI.X.SX32 R3, R5, R0, 0x2, P5 ;  /* 0x0000000005037211 */ /* 0x000fe200028f16ff */
[----:B------:R-:W-:Y:S02]  /*c4a0*/  IMAD.MOV.U32 R2, RZ, RZ, R16 ;  /* 0x000000ffff027224 */ /* 0x000fe400078e0010 */
[----:B------:R-:W-:Y:S04]  /*c4b0*/  STL.64 [R1+0x5e0], R18 ;  /* 0x0005e01201007387 */ /* 0x000fe80000100a00 */
[----:B------:R1:W-:Y:S04]  /*c4c0*/  STL [R1+0x5dc], R3 ;  /* 0x0005dc0301007387 */ /* 0x0003e80000100800 */
[----:B-1----:R-:W2:Y:S01]  /*c4d0*/  LDL.LU R16, [R1+0x354] ;  /* 0x0003540001107983 */ /* 0x002ea20000300800 */
[----:B------:R-:W-:-:S05]  /*c4e0*/  IMAD R3, R13, c[0x0][0x190], RZ ;  /* 0x000064000d037a24 */ /* 0x000fca00078e02ff */
[----:B------:R1:W-:Y:S01]  /*c4f0*/  STL [R1+0x328], R3 ;  /* 0x0003280301007387 */ /* 0x0003e20000100800 */
[----:B------:R-:W-:Y:S01]  /*c500*/  IMAD R8, R8, c[0x0][0x190], RZ ;  /* 0x0000640008087a24 */ /* 0x000fe200078e02ff */
[CC--:B----4-:R-:W-:Y:S02]  /*c510*/  LEA R18, P1, R6.reuse, R4.reuse, 0x2 ;  /* 0x0000000406127211 */ /* 0x0d0fe400078210ff */
[C---:B------:R-:W-:Y:S02]  /*c520*/  LEA R2, P5, R7.reuse, R4, 0x2 ;  /* 0x0000000407027211 */ /* 0x040fe400078a10ff */
[-C--:B------:R-:W-:Y:S02]  /*c530*/  LEA.HI.X.SX32 R19, R6, R0.reuse, 0x2, P1 ;  /* 0x0000000006137211 */ /* 0x080fe400008f16ff */
[----:B-1----:R-:W-:-:S03]  /*c540*/  LEA.HI.X.SX32 R3, R7, R0, 0x2, P5 ;  /* 0x0000000007037211 */ /* 0x002fc600028f16ff */
[----:B------:R-:W-:Y:S04]  /*c550*/  STL.64 [R1+0x5d0], R18 ;  /* 0x0005d01201007387 */ /* 0x000fe80000100a00 */
[----:B------:R-:W4:Y:S04]  /*c560*/  LDL.LU R5, [R1+0x394] ;  /* 0x0003940001057983 */ /* 0x000f280000300800 */
[----:B------:R1:W-:Y:S04]  /*c570*/  STL.64 [R1+0x5c8], R2 ;  /* 0x0005c80201007387 */ /* 0x0003e80000100a00 */
[----:B------:R-:W4:Y:S01]  /*c580*/  LDL.LU R13, [R1+0x39c] ;  /* 0x00039c00010d7983 */ /* 0x000f220000300800 */
[----:B-1----:R-:W-:-:S05]  /*c590*/  IMAD R3, R28, c[0x0][0x190], RZ ;  /* 0x000064001c037a24 */ /* 0x002fca00078e02ff */
[----:B------:R1:W-:Y:S04]  /*c5a0*/  STL [R1+0x324], R3 ;  /* 0x0003240301007387 */ /* 0x0003e80000100800 */
[----:B------:R-:W4:Y:S01]  /*c5b0*/  LDL.LU R28, [R1+0x358] ;  /* 0x00035800011c7983 */ /* 0x000f220000300800 */
[CC--:B------:R-:W-:Y:S02]  /*c5c0*/  LEA R18, P1, R8.reuse, R4.reuse, 0x2 ;  /* 0x0000000408127211 */ /* 0x0c0fe400078210ff */
[C---:B------:R-:W-:Y:S02]  /*c5d0*/  LEA R2, P5, R21.reuse, R4, 0x2 ;  /* 0x0000000415027211 */ /* 0x040fe400078a10ff */
[-C--:B------:R-:W-:Y:S02]  /*c5e0*/  LEA.HI.X.SX32 R19, R8, R0.reuse, 0x2, P1 ;  /* 0x0000000008137211 */ /* 0x080fe400008f16ff */
[----:B-1----:R-:W-:-:S02]  /*c5f0*/  LEA.HI.X.SX32 R3, R21, R0, 0x2, P5 ;  /* 0x0000000015037211 */ /* 0x002fc400028f16ff */
[C---:B--2---:R-:W-:Y:S01]  /*c600*/  LEA R6, P1, R22.reuse, R4, 0x2 ;  /* 0x0000000416067211 */ /* 0x044fe200078210ff */
[----:B------:R1:W-:Y:S04]  /*c610*/  STL.64 [R1+0x5c0], R18 ;  /* 0x0005c01201007387 */ /* 0x0003e80000100a00 */
[----:B------:R3:W-:Y:S01]  /*c620*/  STL.64 [R1+0x5b8], R2 ;  /* 0x0005b80201007387 */ /* 0x0007e20000100a00 */
[----:B------:R-:W-:Y:S02]  /*c630*/  LEA.HI.X.SX32 R7, R22, R0, 0x2, P1 ;  /* 0x0000000016077211 */ /* 0x000fe400008f16ff */
[C---:B-1----:R-:W-:Y:S01]  /*c640*/  LEA R18, P5, R23.reuse, R4, 0x2 ;  /* 0x0000000417127211 */ /* 0x042fe200078a10ff */
[----:B---3--:R-:W-:Y:S01]  /*c650*/  IMAD R2, R12, c[0x0][0x190], RZ ;  /* 0x000064000c027a24 */ /* 0x008fe200078e02ff */
[----:B------:R-:W2:Y:S04]  /*c660*/  LDL.LU R3, [R1+0x3a4] ;  /* 0x0003a40001037983 */ /* 0x000ea80000300800 */
[----:B------:R-:W3:Y:S01]  /*c670*/  LDL.LU R14, [R1+0x3a8] ;  /* 0x0003a800010e7983 */ /* 0x000ee20000300800 */
[----:B------:R-:W-:-:S03]  /*c680*/  LEA.HI.X.SX32 R19, R23, R0, 0x2, P5 ;  /* 0x0000000017137211 */ /* 0x000fc600028f16ff */
[----:B------:R1:W-:Y:S04]  /*c690*/  STL [R1+0x320], R2 ;  /* 0x0003200201007387 */ /* 0x0003e80000100800 */
[----:B------:R-:W3:Y:S01]  /*c6a0*/  LDL.LU R12, [R1+0x35c] ;  /* 0x00035c00010c7983 */ /* 0x000ee20000300800 */
[----:B------:R-:W-:-:S03]  /*c6b0*/  LEA R20, P5, R25, R4, 0x2 ;  /* 0x0000000419147211 */ /* 0x000fc600078a10ff */
[----:B------:R1:W-:Y:S02]  /*c6c0*/  STL.64 [R1+0x5b0], R6 ;  /* 0x0005b00601007387 */ /* 0x0003e40000100a00 */
[----:B-1----:R-:W-:Y:S01]  /*c6d0*/  IMAD R2, R17, c[0x0][0x190], RZ ;  /* 0x0000640011027a24 */ /* 0x002fe200078e02ff */
[----:B------:R-:W-:Y:S01]  /*c6e0*/  LEA.HI.X.SX32 R21, R25, R0, 0x2, P5 ;  /* 0x0000000019157211 */ /* 0x000fe200028f16ff */
[----:B------:R1:W-:Y:S01]  /*c6f0*/  STL.64 [R1+0x5a8], R18 ;  /* 0x0005a81201007387 */ /* 0x0003e20000100a00 */
[----:B------:R-:W-:Y:S01]  /*c700*/  IMAD R26, R26, c[0x0][0x190], RZ ;  /* 0x000064001a1a7a24 */ /* 0x000fe200078e02ff */
[----:B------:R-:W-:-:S04]  /*c710*/  LEA R6, P1, R24, R4, 0x2 ;  /* 0x0000000418067211 */ /* 0x000fc800078210ff */
[----:B------:R-:W-:Y:S01]  /*c720*/  LEA.HI.X.SX32 R7, R24, R0, 0x2, P1 ;  /* 0x0000000018077211 */ /* 0x000fe200008f16ff */
[----:B-1----:R-:W3:Y:S04]  /*c730*/  LDL.LU R18, [R1+0x3b0] ;  /* 0x0003b00001127983 */ /* 0x002ee80000300800 */
[----:B------:R1:W-:Y:S04]  /*c740*/  STL [R1+0x31c], R2 ;  /* 0x00031c0201007387 */ /* 0x0003e80000100800 */
[----:B------:R-:W3:Y:S04]  /*c750*/  LDL.LU R17, [R1+0x3b8] ;  /* 0x0003b80001117983 */ /* 0x000ee80000300800 */
[----:B------:R1:W-:Y:S01]  /*c760*/  STL.64 [R1+0x5a0], R6 ;  /* 0x0005a00601007387 */ /* 0x0003e20000100a00 */
[----:B------:R-:W-:-:S03]  /*c770*/  IMAD R8, R16, c[0x0][0x190], RZ ;  /* 0x0000640010087a24 */ /* 0x000fc600078e02ff */
[----:B-1----:R-:W3:Y:S04]  /*c780*/  LDL.LU R2, [R1+0x360] ;  /* 0x0003600001027983 */ /* 0x002ee80000300800 */
[----:B------:R1:W-:Y:S01]  /*c790*/  STL.64 [R1+0x598], R20 ;  /* 0x0005981401007387 */ /* 0x0003e20000100a00 */
[----:B------:R-:W-:-:S03]  /*c7a0*/  LEA R6, P1, R26, R4, 0x2 ;  /* 0x000000041a067211 */ /* 0x000fc600078210ff */
[----:B------:R-:W3:Y:S01]  /*c7b0*/  LDL.LU R19, [R1+0x3bc] ;  /* 0x0003bc0001137983 */ /* 0x000ee20000300800 */
[----:B------:R-:W-:Y:S02]  /*c7c0*/  LEA.HI.X.SX32 R7, R26, R0, 0x2, P1 ;  /* 0x000000001a077211 */ /* 0x000fe400008f16ff */
[C---:B-1----:R-:W-:Y:S01]  /*c7d0*/  LEA R20, P5, R27.reuse, R4, 0x2 ;  /* 0x000000041b147211 */ /* 0x042fe200078a10ff */
[----:B------:R-:W-:Y:S03]  /*c7e0*/  STL [R1+0x318], R8 ;  /* 0x0003180801007387 */ /* 0x000fe60000100800 */
[----:B------:R-:W-:Y:S01]  /*c7f0*/  LEA.HI.X.SX32 R21, R27, R0, 0x2, P5 ;  /* 0x000000001b157211 */ /* 0x000fe200028f16ff */
[----:B------:R-:W3:Y:S04]  /*c800*/  LDL.LU R16, [R1+0x3c4] ;  /* 0x0003c40001107983 */ /* 0x000ee80000300800 */
[----:B------:R-:W-:Y:S04]  /*c810*/  STL.64 [R1+0x590], R6 ;  /* 0x0005900601007387 */ /* 0x000fe80000100a00 */
[----:B------:R1:W-:Y:S04]  /*c820*/  STL.64 [R1+0x588], R20 ;  /* 0x0005881401007387 */ /* 0x0003e80000100a00 */
[----:B-1----:R-:W3:Y:S01]  /*c830*/  LDL.LU R20, [R1+0x364] ;  /* 0x0003640001147983 */ /* 0x002ee20000300800 */
[----:B----4-:R-:W-:-:S04]  /*c840*/  LEA R6, P1, R5, R4, 0x2 ;  /* 0x0000000405067211 */ /* 0x010fc800078210ff */
[----:B------:R-:W-:Y:S02]  /*c850*/  LEA.HI.X.SX32 R7, R5, R0, 0x2, P1 ;  /* 0x0000000005077211 */ /* 0x000fe400008f16ff */
[----:B------:R-:W-:-:S04]  /*c860*/  LEA R22, P5, R13, R4, 0x2 ;  /* 0x000000040d167211 */ /* 0x000fc800078a10ff */
[----:B------:R-:W-:Y:S01]  /*c870*/  LEA.HI.X.SX32 R23, R13, R0, 0x2, P5 ;  /* 0x000000000d177211 */ /* 0x000fe200028f16ff */
[----:B------:R-:W-:-:S05]  /*c880*/  IMAD R28, R28, c[0x0][0x190], RZ ;  /* 0x000064001c1c7a24 */ /* 0x000fca00078e02ff */
[----:B------:R-:W-:Y:S04]  /*c890*/  STL [R1+0x1820], R28 ;  /* 0x0018201c01007387 */ /* 0x000fe80000100800 */
[----:B------:R1:W-:Y:S04]  /*c8a0*/  STL.64 [R1+0x580], R6 ;  /* 0x0005800601007387 */ /* 0x0003e80000100a00 */
[----:B-1----:R-:W4:Y:S04]  /*c8b0*/  LDL.LU R6, [R1+0x3c8] ;  /* 0x0003c80001067983 */ /* 0x002f280000300800 */
[----:B------:R3:W-:Y:S04]  /*c8c0*/  STL.64 [R1+0x578], R22 ;  /* 0x0005781601007387 */ /* 0x0007e80000100a00 */
[----:B------:R-:W4:Y:S01]  /*c8d0*/  LDL.LU R7, [R1+0x368] ;  /* 0x0003680001077983 */ /* 0x000f220000300800 */
[----:B--2---:R-:W-:-:S03]  /*c8e0*/  LEA R24, P1, R3, R4, 0x2 ;  /* 0x0000000403187211 */ /* 0x004fc600078210ff */
[----:B------:R-:W2:Y:S01]  /*c8f0*/  LDL.LU R13, [R1+0x3d0] ;  /* 0x0003d000010d7983 */ /* 0x000ea20000300800 */
[----:B------:R-:W-:Y:S02]  /*c900*/  LEA.HI.X.SX32 R25, R3, R0, 0x2, P1 ;  /* 0x0000000003197211 */ /* 0x000fe400008f16ff */
[----:B---3--:R-:W-:Y:S01]  /*c910*/  LEA R22, P5, R14, R4, 0x2 ;  /* 0x000000040e167211 */ /* 0x008fe200078a10ff */
[----:B------:R-:W-:-:S03]  /*c920*/  IMAD R27, R12, c[0x0][0x190], RZ ;  /* 0x000064000c1b7a24 */ /* 0x000fc600078e02ff */
[----:B------:R-:W-:Y:S01]  /*c930*/  LEA.HI.X.SX32 R23, R14, R0, 0x2, P5 ;  /* 0x000000000e177211 */ /* 0x000fe200028f16ff */
[----:B------:R-:W3:Y:S04]  /*c940*/  LDL.LU R12, [R1+0x3d4] ;  /* 0x0003d400010c7983 */ /* 0x000ee80000300800 */
[----:B------:R1:W-:Y:S04]  /*c950*/  STL [R1+0x1828], R27 ;  /* 0x0018281b01007387 */ /* 0x0003e80000100800 */
[----:B------:R-:W-:Y:S04]  /*c960*/  STL.64 [R1+0x570], R24 ;  /* 0x0005701801007387 */ /* 0x000fe80000100a00 */
[----:B------:R-:W3:Y:S04]  /*c970*/  LDL.LU R14, [R1+0x3dc] ;  /* 0x0003dc00010e7983 */ /* 0x000ee80000300800 */
[----:B------:R1:W-:Y:S01]  /*c980*/  STL.64 [R1+0x568], R22 ;  /* 0x0005681601007387 */ /* 0x0003e20000100a00 */
[----:B------:R-:W-:-:S04]  /*c990*/  LEA R26, P1, R18, R4, 0x2 ;  /* 0x00000004121a7211 */ /* 0x000fc800078210ff */
[----:B-1----:R-:W-:Y:S02]  /*c9a0*/  LEA.HI.X.SX32 R27, R18, R0, 0x2, P1 ;  /* 0x00000000121b7211 */ /* 0x002fe400008f16ff */
[C---:B------:R-:W-:Y:S01]  /*c9b0*/  LEA R22, P5, R17.reuse, R4, 0x2 ;  /* 0x0000000411167211 */ /* 0x040fe200078a10ff */
[----:B------:R-:W-:Y:S02]  /*c9c0*/  IMAD R25, R2, c[0x0][0x190], RZ ;  /* 0x0000640002197a24 */ /* 0x000fe400078e02ff */
[----:B------:R-:W3:Y:S01]  /*c9d0*/  LDL.LU R2, [R1+0x36c] ;  /* 0x00036c0001027983 */ /* 0x000ee20000300800 */
[----:B------:R-:W-:-:S03]  /*c9e0*/  LEA.HI.X.SX32 R23, R17, R0, 0x2, P5 ;  /* 0x0000000011177211 */ /* 0x000fc600028f16ff */
[----:B------:R-:W-:Y:S04]  /*c9f0*/  STL [R1+0x181c], R25 ;  /* 0x00181c1901007387 */ /* 0x000fe80000100800 */
[----:B------:R-:W3:Y:S04]  /*ca00*/  LDL.LU R18, [R1+0x3e4] ;  /* 0x0003e40001127983 */ /* 0x000ee80000300800 */
[----:B------:R1:W-:Y:S04]  /*ca10*/  STL.64 [R1+0x560], R26 ;  /* 0x0005601a01007387 */ /* 0x0003e80000100a00 */
[----:B------:R-:W3:Y:S04]  /*ca20*/  LDL.LU R17, [R1+0x3e8] ;  /* 0x0003e80001117983 */ /* 0x000ee80000300800 */
[----:B------:R1:W-:Y:S02]  /*ca30*/  STL.64 [R1+0x558], R22 ;  /* 0x0005581601007387 */ /* 0x0003e40000100a00 */
[----:B-1----:R-:W-:Y:S01]  /*ca40*/  LEA R26, P1, R19, R4, 0x2 ;  /* 0x00000004131a7211 */ /* 0x002fe200078210ff */
[----:B------:R-:W-:-:S02]  /*ca50*/  IMAD R24, R20, c[0x0][0x190], RZ ;  /* 0x0000640014187a24 */ /* 0x000fc400078e02ff */
[----:B------:R-:W3:Y:S04]  /*ca60*/  LDL.LU R20, [R1+0x370] ;  /* 0x0003700001147983 */ /* 0x000ee80000300800 */
[----:B------:R-:W-:Y:S04]  /*ca70*/  STL [R1+0x1818], R24 ;  /* 0x0018181801007387 */ /* 0x000fe80000100800 */
[----:B------:R-:W-:Y:S04]  /*ca80*/  STL [R1+0x184c], R25 ;  /* 0x00184c1901007387 */ /* 0x000fe80000100800 */
[----:B------:R-:W3:Y:S01]  /*ca90*/  LDL.LU R3, [R1+0x3f0] ;  /* 0x0003f00001037983 */ /* 0x000ee20000300800 */
[----:B------:R-:W-:-:S02]  /*caa0*/  LEA.HI.X.SX32 R27, R19, R0, 0x2, P1 ;  /* 0x00000000131b7211 */ /* 0x000fc400008f16ff */
[----:B------:R-:W-:-:S03]  /*cab0*/  LEA R22, P5, R16, R4, 0x2 ;  /* 0x0000000410167211 */ /* 0x000fc600078a10ff */
[----:B------:R-:W-:Y:S04]  /*cac0*/  STL.64 [R1+0x550], R26 ;  /* 0x0005501a01007387 */ /* 0x000fe80000100a00 */
[----:B------:R-:W3:Y:S01]  /*cad0*/  LDL.LU R19, [R1+0x374] ;  /* 0x0003740001137983 */ /* 0x000ee20000300800 */
[----:B------:R-:W-:-:S03]  /*cae0*/  LEA.HI.X.SX32 R23, R16, R0, 0x2, P5 ;  /* 0x0000000010177211 */ /* 0x000fc600028f16ff */
[----:B------:R-:W3:Y:S01]  /*caf0*/  LDL.LU R5, [R1+0x2c0] ;  /* 0x0002c00001057983 */ /* 0x000ee20000300800 */
[----:B------:R-:W-:-:S03]  /*cb00*/  IMAD.MOV.U32 R16, RZ, RZ, R10 ;  /* 0x000000ffff107224 */ /* 0x000fc600078e000a */
[----:B------:R4:W-:Y:S04]  /*cb10*/  STL.64 [R1+0x548], R22 ;  /* 0x0005481601007387 */ /* 0x0009e80000100a00 */
[----:B------:R-:W3:Y:S01]  /*cb20*/  LDL.LU R10, [R1+0x2c4] ;  /* 0x0002c400010a7983 */ /* 0x000ee20000300800 */
[----:B----4-:R-:W-:-:S03]  /*cb30*/  IMAD R23, R7, c[0x0][0x190], RZ ;  /* 0x0000640007177a24 */ /* 0x010fc600078e02ff */
[----:B------:R-:W4:Y:S01]  /*cb40*/  LDL.LU R7, [R1+0x2c8] ;  /* 0x0002c80001077983 */ /* 0x000f220000300800 */
[----:B------:R-:W-:-:S04]  /*cb50*/  LEA R24, P1, R6, R4, 0x2 ;  /* 0x0000000406187211 */ /* 0x000fc800078210ff */
[----:B------:R-:W-:Y:S02]  /*cb60*/  LEA.HI.X.SX32 R25, R6, R0, 0x2, P1 ;  /* 0x0000000006197211 */ /* 0x000fe400008f16ff */
[----:B--2---:R-:W-:-:S03]  /*cb70*/  LEA R26, P5, R13, R4, 0x2 ;  /* 0x000000040d1a7211 */ /* 0x004fc600078a10ff */
[----:B------:R3:W-:Y:S01]  /*cb80*/  STL.64 [R1+0x540], R24 ;  /* 0x0005401801007387 */ /* 0x0007e20000100a00 */
[----:B------:R-:W-:-:S03]  /*cb90*/  LEA.HI.X.SX32 R27, R13, R0, 0x2, P5 ;  /* 0x000000000d1b7211 */ /* 0x000fc600028f16ff */
[----:B------:R-:W2:Y:S01]  /*cba0*/  LDL.LU R13, [R1+0x378] ;  /* 0x00037800010d7983 */ /* 0x000ea20000300800 */
[----:B---3--:R-:W-:-:S03]  /*cbb0*/  LEA R24, P1, R12, R4, 0x2 ;  /* 0x000000040c187211 */ /* 0x008fc600078210ff */
[----:B------:R1:W-:Y:S01]  /*cbc0*/  STL.64 [R1+0x538], R26 ;  /* 0x0005381a01007387 */ /* 0x0003e20000100a00 */
[----:B------:R-:W-:Y:S02]  /*cbd0*/  LEA.HI.X.SX32 R25, R12, R0, 0x2, P1 ;  /* 0x000000000c197211 */ /* 0x000fe400008f16ff */
[----:B-1----:R-:W-:-:S04]  /*cbe0*/  LEA R26, P5, R14, R4, 0x2 ;  /* 0x000000040e1a7211 */ /* 0x002fc800078a10ff */
[----:B------:R-:W-:Y:S01]  /*cbf0*/  LEA.HI.X.SX32 R27, R14, R0, 0x2, P5 ;  /* 0x000000000e1b7211 */ /* 0x000fe200028f16ff */
[----:B------:R-:W-:Y:S02]  /*cc00*/  IMAD R22, R2, c[0x0][0x190], RZ ;  /* 0x0000640002167a24 */ /* 0x000fe400078e02ff */
[----:B------:R-:W3:Y:S04]  /*cc10*/  LDL.LU R2, [R1+0x2cc] ;  /* 0x0002cc0001027983 */ /* 0x000ee80000300800 */
[----:B------:R1:W-:Y:S04]  /*cc20*/  STL.64 [R1+0x1830], R22 ;  /* 0x0018301601007387 */ /* 0x0003e80000100a00 */
[----:B------:R1:W-:Y:S02]  /*cc30*/  STL.64 [R1+0x530], R24 ;  /* 0x0005301801007387 */ /* 0x0003e40000100a00 */
[----:B-1----:R-:W-:-:S02]  /*cc40*/  LEA R22, P1, R18, R4, 0x2 ;  /* 0x0000000412167211 */ /* 0x002fc400078210ff */
[----:B------:R-:W2:Y:S04]  /*cc50*/  LDL.LU R25, [R1+0x184c] ;  /* 0x00184c0001197983 */ /* 0x000ea80000300800 */
[----:B------:R-:W2:Y:S01]  /*cc60*/  LDL.LU R12, [R1+0x2d0] ;  /* 0x0002d000010c7983 */ /* 0x000ea20000300800 */
[----:B------:R-:W-:-:S03]  /*cc70*/  LEA.HI.X.SX32 R23, R18, R0, 0x2, P1 ;  /* 0x0000000012177211 */ /* 0x000fc600008f16ff */
[----:B------:R-:W2:Y:S04]  /*cc80*/  LDL.LU R6, [R1+0x37c] ;  /* 0x00037c0001067983 */ /* 0x000ea80000300800 */
[----:B------:R-:W2:Y:S04]  /*cc90*/  LDL.LU R14, [R1+0x2d4] ;  /* 0x0002d400010e7983 */ /* 0x000ea80000300800 */
[----:B------:R1:W-:Y:S01]  /*cca0*/  STL.64 [R1+0x528], R26 ;  /* 0x0005281a01007387 */ /* 0x0003e20000100a00 */
[----:B------:R-:W-:-:S05]  /*ccb0*/  IMAD R21, R20, c[0x0][0x190], RZ ;  /* 0x0000640014157a24 */ /* 0x000fca00078e02ff */
[----:B------:R-:W-:Y:S01]  /*ccc0*/  STL [R1+0x1848], R21 ;  /* 0x0018481501007387 */ /* 0x000fe20000100800 */
[----:B-1----:R-:W-:-:S03]  /*ccd0*/  LEA R26, P5, R17, R4, 0x2 ;  /* 0x00000004111a7211 */ /* 0x002fc600078a10ff */
[----:B------:R-:W2:Y:S01]  /*cce0*/  LDL.LU R18, [R1+0x380] ;  /* 0x0003800001127983 */ /* 0x000ea20000300800 */
[----:B------:R-:W-:-:S03]  /*ccf0*/  LEA.HI.X.SX32 R27, R17, R0, 0x2, P5 ;  /* 0x00000000111b7211 */ /* 0x000fc600028f16ff */
[----:B------:R-:W2:Y:S04]  /*cd00*/  LDL.LU R24, [R1+0x2d8] ;  /* 0x0002d80001187983 */ /* 0x000ea80000300800 */
[----:B------:R1:W-:Y:S04]  /*cd10*/  STL.64 [R1+0x520], R22 ;  /* 0x0005201601007387 */ /* 0x0003e80000100a00 */
[----:B------:R-:W2:Y:S04]  /*cd20*/  LDL.LU R28, [R1+0x2dc] ;  /* 0x0002dc00011c7983 */ /* 0x000ea80000300800 */
[----:B------:R-:W-:Y:S01]  /*cd30*/  STL.64 [R1+0x518], R26 ;  /* 0x0005181a01007387 */ /* 0x000fe20000100a00 */
[----:B-1----:R-:W-:-:S04]  /*cd40*/  LEA R22, P1, R3, R4, 0x2 ;  /* 0x0000000403167211 */ /* 0x002fc800078210ff */
[----:B------:R-:W-:Y:S02]  /*cd50*/  LEA.HI.X.SX32 R23, R3, R0, 0x2, P1 ;  /* 0x0000000003177211 */ /* 0x000fe400008f16ff */
[----:B------:R-:W2:Y:S01]  /*cd60*/  LDL.LU R3, [R1+0x384] ;  /* 0x0003840001037983 */ /* 0x000ea20000300800 */
[----:B------:R-:W-:Y:S01]  /*cd70*/  IMAD.MOV.U32 R20, RZ, RZ, R16 ;  /* 0x000000ffff147224 */ /* 0x000fe200078e0010 */
[----:B------:R-:W-:-:S04]  /*cd80*/  LEA R16, P5, R5, R4, 0x2 ;  /* 0x0000000405107211 */ /* 0x000fc800078a10ff */
[----:B------:R-:W-:Y:S01]  /*cd90*/  LEA.HI.X.SX32 R17, R5, R0, 0x2, P5 ;  /* 0x0000000005117211 */ /* 0x000fe200028f16ff */
[----:B------:R1:W-:Y:S01]  /*cda0*/  STL.64 [R1+0x510], R22 ;  /* 0x0005101601007387 */ /* 0x0003e20000100a00 */
[----:B------:R-:W-:-:S03]  /*cdb0*/  IMAD.MOV.U32 R5, RZ, RZ, R29 ;  /* 0x000000ffff057224 */ /* 0x000fc600078e001d */
[----:B------:R4:W-:Y:S04]  /*cdc0*/  STL.64 [R1+0x508], R16 ;  /* 0x0005081001007387 */ /* 0x0009e80000100a00 */
[----:B------:R-:W2:Y:S01]  /*cdd0*/  LDL.LU R29, [R1+0x2e4] ;  /* 0x0002e400011d7983 */ /* 0x000ea20000300800 */
[----:B-1----:R-:W-:-:S04]  /*cde0*/  LEA R22, P1, R10, R4, 0x2 ;  /* 0x000000040a167211 */ /* 0x002fc800078210ff */
[----:B------:R-:W-:Y:S02]  /*cdf0*/  LEA.HI.X.SX32 R23, R10, R0, 0x2, P1 ;  /* 0x000000000a177211 */ /* 0x000fe400008f16ff */
[----:B------:R-:W2:Y:S04]  /*ce00*/  LDL.LU R10, [R1+0x2e8] ;  /* 0x0002e800010a7983 */ /* 0x000ea80000300800 */
[----:B------:R-:W-:Y:S01]  /*ce10*/  STL.64 [R1+0x500], R22 ;  /* 0x0005001601007387 */ /* 0x000fe20000100a00 */
[----:B----4-:R-:W-:-:S04]  /*ce20*/  LEA R16, P5, R7, R4, 0x2 ;  /* 0x0000000407107211 */ /* 0x010fc800078a10ff */
[----:B------:R-:W-:-:S05]  /*ce30*/  LEA.HI.X.SX32 R17, R7, R0, 0x2, P5 ;  /* 0x0000000007117211 */ /* 0x000fca00028f16ff */
[----:B------:R1:W-:Y:S04]  /*ce40*/  STL.64 [R1+0x4f8], R16 ;  /* 0x0004f81001007387 */ /* 0x0003e80000100a00 */
[----:B-1----:R-:W4:Y:S04]  /*ce50*/  LDL.LU R17, [R1+0x388] ;  /* 0x0003880001117983 */ /* 0x002f280000300800 */
[----:B------:R-:W4:Y:S04]  /*ce60*/  LDL.LU R16, [R1+0x2ec] ;  /* 0x0002ec0001107983 */ /* 0x000f280000300800 */
[----:B------:R-:W4:Y:S01]  /*ce70*/  LDL.LU R8, [R1+0x2f0] ;  /* 0x0002f00001087983 */ /* 0x000f220000300800 */
[----:B---3--:R-:W-:-:S04]  /*ce80*/  LEA R22, P1, R2, R4, 0x2 ;  /* 0x0000000402167211 */ /* 0x008fc800078210ff */
[----:B------:R-:W-:-:S05]  /*ce90*/  LEA.HI.X.SX32 R23, R2, R0, 0x2, P1 ;  /* 0x0000000002177211 */ /* 0x000fca00008f16ff */
[----:B------:R1:W-:Y:S01]  /*cea0*/  STL.64 [R1+0x4f0], R22 ;  /* 0x0004f01601007387 */ /* 0x0003e20000100a00 */
[----:B--2---:R-:W-:-:S04]  /*ceb0*/  LEA R26, P5, R12, R4, 0x2 ;  /* 0x000000040c1a7211 */ /* 0x004fc800078a10ff */
[----:B------:R-:W-:Y:S01]  /*cec0*/  LEA.HI.X.SX32 R27, R12, R0, 0x2, P5 ;  /* 0x000000000c1b7211 */ /* 0x000fe200028f16ff */
[----:B------:R-:W-:Y:S02]  /*ced0*/  IMAD R7, R6, c[0x0][0x190], RZ ;  /* 0x0000640006077a24 */ /* 0x000fe400078e02ff */
[----:B------:R-:W2:Y:S01]  /*cee0*/  LDL.LU R6, [R1+0x38c] ;  /* 0x00038c0001067983 */ /* 0x000ea20000300800 */
[----:B-1----:R-:W-:-:S03]  /*cef0*/  LEA R22, P1, R14, R4, 0x2 ;  /* 0x000000040e167211 */ /* 0x002fc600078210ff */
[----:B------:R-:W3:Y:S01]  /*cf00*/  LDL.LU R12, [R1+0x2f4] ;  /* 0x0002f400010c7983 */ /* 0x000ee20000300800 */
[----:B------:R-:W-:-:S03]  /*cf10*/  LEA.HI.X.SX32 R23, R14, R0, 0x2, P1 ;  /* 0x000000000e177211 */ /* 0x000fc600008f16ff */
[----:B------:R1:W-:Y:S01]  /*cf20*/  STL.64 [R1+0x4e8], R26 ;  /* 0x0004e81a01007387 */ /* 0x0003e20000100a00 */
[----:B------:R-:W-:-:S03]  /*cf30*/  IMAD R2, R18, c[0x0][0x190], RZ ;  /* 0x0000640012027a24 */ /* 0x000fc600078e02ff */
[----:B------:R-:W2:Y:S01]  /*cf40*/  LDL.LU R18, [R1+0x390] ;  /* 0x0003900001127983 */ /* 0x000ea20000300800 */
[----:B-1----:R-:W-:-:S03]  /*cf50*/  LEA R26, P5, R24, R4, 0x2 ;  /* 0x00000004181a7211 */ /* 0x002fc600078a10ff */
[----:B------:R-:W2:Y:S01]  /*cf60*/  LDL.LU R14, [R1+0x2f8] ;  /* 0x0002f800010e7983 */ /* 0x000ea20000300800 */
[----:B------:R-:W-:-:S03]  /*cf70*/  LEA.HI.X.SX32 R27, R24, R0, 0x2, P5 ;  /* 0x00000000181b7211 */ /* 0x000fc600028f16ff */
[----:B------:R-:W-:Y:S01]  /*cf80*/  STL.64 [R1+0x4e0], R22 ;  /* 0x0004e01601007387 */ /* 0x000fe20000100a00 */
[----:B------:R-:W-:-:S03]  /*cf90*/  LEA R24, P5, R20, R4, 0x2 ;  /* 0x0000000414187211 */ /* 0x000fc600078a10ff */
[----:B------:R-:W2:Y:S04]  /*cfa0*/  LDL.LU R21, [R1+0x2fc] ;  /* 0x0002fc0001157983 */ /* 0x000ea80000300800 */
[----:B------:R1:W-:Y:S01]  /*cfb0*/  STL.64 [R1+0x4d8], R26 ;  /* 0x0004d81a01007387 */ /* 0x0003e20000100a00 */
[----:B------:R-:W-:-:S03]  /*cfc0*/  IMAD R3, R3, c[0x0][0x190], RZ ;  /* 0x0000640003037a24 */ /* 0x000fc600078e02ff */
[----:B-1----:R-:W2:Y:S04]  /*cfd0*/  LDL.LU R26, [R1+0x300] ;  /* 0x00030000011a7983 */ /* 0x002ea80000300800 */
[----:B------:R1:W-:Y:S04]  /*cfe0*/  STL.64 [R1+0x1840], R2 ;  /* 0x0018400201007387 */ /* 0x0003e80000100a00 */
[----:B------:R1:W-:Y:S01]  /*cff0*/  STL [R1+0x4c8], R24 ;  /* 0x0004c81801007387 */ /* 0x0003e20000100800 */
[----:B------:R-:W-:Y:S01]  /*d000*/  LEA R22, P1, R28, R4, 0x2 ;  /* 0x000000041c167211 */ /* 0x000fe200078210ff */
[----:B-1----:R-:W-:-:S02]  /*d010*/  IMAD.MOV.U32 R2, RZ, RZ, R24 ;  /* 0x000000ffff027224 */ /* 0x002fc400078e0018 */
[----:B------:R-:W-:Y:S02]  /*d020*/  IMAD.MOV.U32 R24, RZ, RZ, R9 ;  /* 0x000000ffff187224 */ /* 0x000fe400078e0009 */
[----:B------:R-:W2:Y:S01]  /*d030*/  LDL.LU R9, [R1+0x398] ;  /* 0x0003980001097983 */ /* 0x000ea20000300800 */
[----:B------:R-:W-:Y:S01]  /*d040*/  LEA.HI.X.SX32 R23, R28, R0, 0x2, P1 ;  /* 0x000000001c177211 */ /* 0x000fe200008f16ff */
[----:B------:R-:W-:-:S04]  /*d050*/  IMAD.MOV.U32 R3, RZ, RZ, R25 ;  /* 0x000000ffff037224 */ /* 0x000fc800078e0019 */
[----:B------:R1:W-:Y:S01]  /*d060*/  STL.64 [R1+0x4d0], R22 ;  /* 0x0004d01601007387 */ /* 0x0003e20000100a00 */
[----:B------:R-:W-:Y:S02]  /*d070*/  LEA.HI.X.SX32 R3, R20, R0, 0x2, P5 ;  /* 0x0000000014037211 */ /* 0x000fe400028f16ff */
[-C--:B------:R-:W-:Y:S01]  /*d080*/  LEA R2, P5, R10, R4.reuse, 0x2 ;  /* 0x000000040a027211 */ /* 0x080fe200078a10ff */
[----:B------:R-:W2:Y:S01]  /*d090*/  LDL.LU R20, [R1+0x304] ;  /* 0x0003040001147983 */ /* 0x000ea20000300800 */
[----:B-1----:R-:W-:-:S04]  /*d0a0*/  LEA R22, P1, R29, R4, 0x2 ;  /* 0x000000041d167211 */ /* 0x002fc800078210ff */
[----:B------:R-:W-:Y:S01]  /*d0b0*/  LEA.HI.X.SX32 R23, R29, R0, 0x2, P1 ;  /* 0x000000001d177211 */ /* 0x000fe200008f16ff */
[----:B------:R1:W-:Y:S01]  /*d0c0*/  STL [R1+0x4cc], R3 ;  /* 0x0004cc0301007387 */ /* 0x0003e20000100800 */
[----:B------:R-:W-:-:S03]  /*d0d0*/  IMAD.MOV.U32 R27, RZ, RZ, R5 ;  /* 0x000000ffff1b7224 */ /* 0x000fc600078e0005 */
[----:B------:R4:W-:Y:S01]  /*d0e0*/  STL.64 [R1+0x4c0], R22 ;  /* 0x0004c01601007387 */ /* 0x0009e20000100a00 */
[----:B-1----:R-:W-:-:S03]  /*d0f0*/  LEA.HI.X.SX32 R3, R10, R0, 0x2, P5 ;  /* 0x000000000a037211 */ /* 0x002fc600028f16ff */
[----:B------:R-:W2:Y:S04]  /*d100*/  LDL.LU R10, [R1+0x3a0] ;  /* 0x0003a000010a7983 */ /* 0x000ea80000300800 */
[----:B------:R-:W2:Y:S01]  /*d110*/  LDL.LU R29, [R1+0x30c] ;  /* 0x00030c00011d7983 */ /* 0x000ea20000300800 */
[----:B----4-:R-:W-:-:S03]  /*d120*/  IMAD R5, R17, c[0x0][0x190], RZ ;  /* 0x0000640011057a24 */ /* 0x010fc600078e02ff */
[----:B------:R-:W4:Y:S01]  /*d130*/  LDL.LU R17, [R1+0x310] ;  /* 0x0003100001117983 */ /* 0x000f220000300800 */
[----:B------:R-:W-:-:S03]  /*d140*/  LEA R22, P1, R16, R4, 0x2 ;  /* 0x0000000410167211 */ /* 0x000fc600078210ff */
[----:B------:R1:W-:Y:S01]  /*d150*/  STL.64 [R1+0x4b8], R2 ;  /* 0x0004b80201007387 */ /* 0x0003e20000100a00 */
[----:B------:R-:W-:Y:S01]  /*d160*/  LEA.HI.X.SX32 R23, R16, R0, 0x2, P1 ;  /* 0x0000000010177211 */ /* 0x000fe200008f16ff */
[----:B------:R-:W-:Y:S02]  /*d170*/  IMAD.MOV.U32 R16, RZ, RZ, R11 ;  /* 0x000000ffff107224 */ /* 0x000fe400078e000b */
[----:B------:R-:W4:Y:S01]  /*d180*/  LDL.LU R11, [R1+0x3ac] ;  /* 0x0003ac00010b7983 */ /* 0x000f220000300800 */
[----:B-1----:R-:W-:-:S03]  /*d190*/  LEA R2, P5, R8, R4, 0x2 ;  /* 0x0000000408027211 */ /* 0x002fc600078a10ff */
[----:B------:R3:W-:Y:S01]  /*d1a0*/  STL.64 [R1+0x4b0], R22 ;  /* 0x0004b01601007387 */ /* 0x0007e20000100a00 */
[----:B------:R-:W-:-:S03]  /*d1b0*/  LEA.HI.X.SX32 R3, R8, R0, 0x2, P5 ;  /* 0x0000000008037211 */ /* 0x000fc600028f16ff */
[----:B------:R-:W4:Y:S04]  /*d1c0*/  LDL.LU R28, [R1+0x3fc] ;  /* 0x0003fc00011c7983 */ /* 0x000f280000300800 */
[----:B------:R1:W-:Y:S01]  /*d1d0*/  STL.64 [R1+0x4a8], R2 ;  /* 0x0004a80201007387 */ /* 0x0003e20000100a00 */
[----:B---3--:R-:W-:-:S04]  /*d1e0*/  LEA R22, P1, R12, R4, 0x2 ;  /* 0x000000040c167211 */ /* 0x008fc800078210ff */
[----:B------:R-:W-:Y:S02]  /*d1f0*/  LEA.HI.X.SX32 R23, R12, R0, 0x2, P1 ;  /* 0x000000000c177211 */ /* 0x000fe400008f16ff */
[----:B------:R-:W3:Y:S01]  /*d200*/  LDL.LU R12, [R1+0x3b4] ;  /* 0x0003b400010c7983 */ /* 0x000ee20000300800 */
[----:B--2---:R-:W-:-:S03]  /*d210*/  IMAD R8, R18, c[0x0][0x190], RZ ;  /* 0x0000640012087a24 */ /* 0x004fc600078e02ff */
[----:B------:R-:W2:Y:S01]  /*d220*/  LDL.LU R18, [R1+0x400] ;  /* 0x0004000001127983 */ /* 0x000ea20000300800 */
[----:B-1----:R-:W-:-:S03]  /*d230*/  LEA R2, P5, R14, R4, 0x2 ;  /* 0x000000040e027211 */ /* 0x002fc600078a10ff */
[----:B------:R-:W3:Y:S01]  /*d240*/  LDL.LU R25, [R1+0x404] ;  /* 0x0004040001197983 */ /* 0x000ee20000300800 */
[----:B------:R-:W-:-:S03]  /*d250*/  LEA.HI.X.SX32 R3, R14, R0, 0x2, P5 ;  /* 0x000000000e037211 */ /* 0x000fc600028f16ff */
[----:B------:R1:W-:Y:S04]  /*d260*/  STL.64 [R1+0x4a0], R22 ;  /* 0x0004a01601007387 */ /* 0x0003e80000100a00 */
[----:B------:R-:W3:Y:S04]  /*d270*/  LDL.LU R14, [R1+0x3c0] ;  /* 0x0003c000010e7983 */ /* 0x000ee80000300800 */
[----:B------:R1:W-:Y:S02]  /*d280*/  STL.64 [R1+0x498], R2 ;  /* 0x0004980201007387 */ /* 0x0003e40000100a00 */
[----:B-1----:R-:W-:-:S04]  /*d290*/  LEA R22, P1, R21, R4, 0x2 ;  /* 0x0000000415167211 */ /* 0x002fc800078210ff */
[----:B------:R-:W-:Y:S01]  /*d2a0*/  LEA.HI.X.SX32 R23, R21, R0, 0x2, P1 ;  /* 0x0000000015177211 */ /* 0x000fe200008f16ff */
[----:B------:R-:W-:Y:S02]  /*d2b0*/  IMAD.MOV.U32 R3, RZ, RZ, R24 ;  /* 0x000000ffff037224 */ /* 0x000fe400078e0018 */
[----:B------:R-:W-:Y:S01]  /*d2c0*/  IMAD.MOV.U32 R24, RZ, RZ, R27 ;  /* 0x000000ffff187224 */ /* 0x000fe200078e001b */
[----:B------:R-:W-:Y:S01]  /*d2d0*/  LEA R2, P5, R26, R4, 0x2 ;  /* 0x000000041a027211 */ /* 0x000fe200078a10ff */
[----:B------:R-:W3:Y:S01]  /*d2e0*/  LDL.LU R27, [R1+0x410] ;  /* 0x00041000011b7983 */ /* 0x000ee20000300800 */
[----:B------:R-:W-:-:S05]  /*d2f0*/  IMAD R9, R9, c[0x0][0x190], RZ ;  /* 0x0000640009097a24 */ /* 0x000fca00078e02ff */
[----:B------:R-:W-:Y:S04]  /*d300*/  STL.64 [R1+0x1810], R8 ;  /* 0x0018100801007387 */ /* 0x000fe80000100a00 */
[----:B------:R-:W3:Y:S04]  /*d310*/  LDL.LU R21, [R1+0x1848] ;  /* 0x0018480001157983 */ /* 0x000ee80000300800 */
[----:B------:R1:W-:Y:S02]  /*d320*/  STL.64 [R1+0x490], R22 ;  /* 0x0004901601007387 */ /* 0x0003e40000100a00 */
[----:B-1----:R-:W-:Y:S01]  /*d330*/  IMAD.MOV.U32 R23, RZ, RZ, R3 ;  /* 0x000000ffff177224 */ /* 0x002fe200078e0003 */
[----:B------:R-:W-:Y:S01]  /*d340*/  LEA.HI.X.SX32 R3, R26, R0, 0x2, P5 ;  /* 0x000000001a037211 */ /* 0x000fe200028f16ff */
[----:B------:R-:W-:-:S04]  /*d350*/  IMAD.MOV.U32 R26, RZ, RZ, R15 ;  /* 0x000000ffff1a7224 */ /* 0x000fc800078e000f */
[----:B------:R1:W-:Y:S01]  /*d360*/  STL.64 [R1+0x488], R2 ;  /* 0x0004880201007387 */ /* 0x0003e20000100a00 */
[CC--:B------:R-:W-:Y:S02]  /*d370*/  LEA R22, P1, R20.reuse, R4.reuse, 0x2 ;  /* 0x0000000414167211 */ /* 0x0c0fe400078210ff */
[----:B------:R-:W-:Y:S01]  /*d380*/  LEA R8, P5, R23, R4, 0x2 ;  /* 0x0000000417087211 */ /* 0x000fe200078a10ff */
[----:B-1----:R-:W3:Y:S04]  /*d390*/  LDL.LU.64 R2, [R1+0x1840] ;  /* 0x0018400001027983 */ /* 0x002ee80000300a00 */
[----:B------:R-:W3:Y:S01]  /*d3a0*/  LDL.LU R15, [R1+0x3cc] ;  /* 0x0003cc00010f7983 */ /* 0x000ee20000300800 */
[----:B------:R-:W-:Y:S02]  /*d3b0*/  MOV R9, R23 ;  /* 0x0000001700097202 */ /* 0x000fe40000000f00 */
[----:B------:R-:W-:-:S02]  /*d3c0*/  LEA.HI.X.SX32 R23, R20, R0, 0x2, P1 ;  /* 0x0000000014177211 */ /* 0x000fc400008f16ff */
[----:B------:R-:W-:Y:S01]  /*d3d0*/  LEA.HI.X.SX32 R9, R9, R0, 0x2, P5 ;  /* 0x0000000009097211 */ /* 0x000fe200028f16ff */
[----:B------:R-:W3:Y:S01]  /*d3e0*/  LDL.LU R20, [R1+0x40c] ;  /* 0x00040c0001147983 */ /* 0x000ee20000300800 */
[----:B------:R-:W-:-:S03]  /*d3f0*/  IMAD R10, R10, c[0x0][0x190], RZ ;  /* 0x000064000a0a7a24 */ /* 0x000fc600078e02ff */
[----:B------:R1:W-:Y:S04]  /*d400*/  STL.64 [R1+0x480], R22 ;  /* 0x0004801601007387 */ /* 0x0003e80000100a00 */
[----:B------:R1:W-:Y:S02]  /*d410*/  STL.64 [R1+0x478], R8 ;  /* 0x0004780801007387 */ /* 0x0003e40000100a00 */
[----:B-1----:R-:W-:Y:S01]  /*d420*/  LEA R22, P1, R29, R4, 0x2 ;  /* 0x000000041d167211 */ /* 0x002fe200078210ff */
[----:B------:R-:W-:-:S03]  /*d430*/  IMAD.MOV.U32 R9, RZ, RZ, R16 ;  /* 0x000000ffff097224 */ /* 0x000fc600078e0010 */
[----:B------:R-:W-:Y:S01]  /*d440*/  LEA.HI.X.SX32 R23, R29, R0, 0x2, P1 ;  /* 0x000000001d177211 */ /* 0x000fe200008f16ff */
[----:B------:R-:W3:Y:S01]  /*d450*/  LDL.LU R16, [R1+0x3d8] ;  /* 0x0003d80001107983 */ /* 0x000ee20000300800 */
[----:B----4-:R-:W-:-:S05]  /*d460*/  IMAD R11, R11, c[0x0][0x190], RZ ;  /* 0x000064000b0b7a24 */ /* 0x010fca00078e02ff */
[----:B------:R1:W-:Y:S04]  /*d470*/  STL.64 [R1+0x1808], R10 ;  /* 0x0018080a01007387 */ /* 0x0003e80000100a00 */
[----:B------:R-:W4:Y:S01]  /*d480*/  LDL.LU R29, [R1+0x1838] ;  /* 0x00183800011d7983 */ /* 0x000f220000300800 */
[----:B------:R-:W-:-:S03]  /*d490*/  LEA R8, P5, R17, R4, 0x2 ;  /* 0x0000000411087211 */ /* 0x000fc600078a10ff */
[----:B------:R1:W-:Y:S02]  /*d4a0*/  STL.64 [R1+0x470], R22 ;  /* 0x0004701601007387 */ /* 0x0003e40000100a00 */
[----:B-1----:R-:W-:Y:S01]  /*d4b0*/  LEA R10, P1, R9, R4, 0x2 ;  /* 0x00000004090a7211 */ /* 0x002fe200078210ff */
[----:B------:R-:W-:Y:S01]  /*d4c0*/  IMAD.MOV.U32 R11, RZ, RZ, R9 ;  /* 0x000000ffff0b7224 */ /* 0x000fe200078e0009 */
[----:B------:R-:W-:-:S04]  /*d4d0*/  LEA.HI.X.SX32 R9, R17, R0, 0x2, P5 ;  /* 0x0000000011097211 */ /* 0x000fc800028f16ff */
[----:B------:R-:W-:Y:S01]  /*d4e0*/  LEA.HI.X.SX32 R11, R11, R0, 0x2, P1 ;  /* 0x000000000b0b7211 */ /* 0x000fe200008f16ff */
[----:B------:R-:W4:Y:S04]  /*d4f0*/  LDL.LU.64 R22, [R1+0x1830] ;  /* 0x0018300001167983 */ /* 0x000f280000300a00 */
[----:B------:R1:W-:Y:S04]  /*d500*/  STL.64 [R1+0x468], R8 ;  /* 0x0004680801007387 */ /* 0x0003e80000100a00 */
[----:B------:R-:W4:Y:S01]  /*d510*/  LDL.LU R17, [R1+0x3e0] ;  /* 0x0003e00001117983 */ /* 0x000f220000300800 */
[----:B-1----:R-:W-:-:S03]  /*d520*/  LEA R8, P5, R28, R4, 0x2 ;  /* 0x000000041c087211 */ /* 0x002fc600078a10ff */
[----:B------:R2:W-:Y:S01]  /*d530*/  STL.64 [R1+0x460], R10 ;  /* 0x0004600a01007387 */ /* 0x0005e20000100a00 */
[----:B------:R-:W-:-:S05]  /*d540*/  LEA.HI.X.SX32 R9, R28, R0, 0x2, P5 ;  /* 0x000000001c097211 */ /* 0x000fca00028f16ff */
[----:B------:R3:W-:Y:S01]  /*d550*/  STL.64 [R1+0x458], R8 ;  /* 0x0004580801007387 */ /* 0x0007e20000100a00 */
[CC--:B--2---:R-:W-:Y:S02]  /*d560*/  LEA R10, P1, R18.reuse, R4.reuse, 0x2 ;  /* 0x00000004120a7211 */ /* 0x0c4fe400078210ff */
[C---:B---3--:R-:W-:Y:S02]  /*d570*/  LEA R8, P5, R25.reuse, R4, 0x2 ;  /* 0x0000000419087211 */ /* 0x048fe400078a10ff */
[-C--:B------:R-:W-:Y:S02]  /*d580*/  LEA.HI.X.SX32 R11, R18, R0.reuse, 0x2, P1 ;  /* 0x00000000120b7211 */ /* 0x080fe400008f16ff */
[----:B------:R-:W2:Y:S01]  /*d590*/  LDL.LU R18, [R1+0x3ec] ;  /* 0x0003ec0001127983 */ /* 0x000ea20000300800 */
[----:B------:R-:W-:-:S03]  /*d5a0*/  LEA.HI.X.SX32 R9, R25, R0, 0x2, P5 ;  /* 0x0000000019097211 */ /* 0x000fc600028f16ff */
[----:B------:R-:W3:Y:S01]  /*d5b0*/  LDL.LU R28, [R1+0x324] ;  /* 0x00032400011c7983 */ /* 0x000ee20000300800 */
[----:B------:R-:W-:-:S03]  /*d5c0*/  IMAD R14, R14, c[0x0][0x190], RZ ;  /* 0x000064000e0e7a24 */ /* 0x000fc600078e02ff */
[----:B------:R1:W-:Y:S04]  /*d5d0*/  STL.64 [R1+0x450], R10 ;  /* 0x0004500a01007387 */ /* 0x0003e80000100a00 */
[----:B------:R-:W2:Y:S04]  /*d5e0*/  LDL.LU R25, [R1+0x320] ;  /* 0x0003200001197983 */ /* 0x000ea80000300800 */
[----:B------:R1:W-:Y:S02]  /*d5f0*/  STL.64 [R1+0x448], R8 ;  /* 0x0004480801007387 */ /* 0x0003e40000100a00 */
[----:B-1----:R-:W-:Y:S01]  /*d600*/  IMAD.MOV.U32 R11, RZ, RZ, R24 ;  /* 0x000000ffff0b7224 */ /* 0x002fe200078e0018 */
[----:B------:R-:W-:-:S04]  /*d610*/  LEA R10, P1, R24, R4, 0x2 ;  /* 0x00000004180a7211 */ /* 0x000fc800078210ff */
[----:B------:R-:W-:Y:S01]  /*d620*/  LEA.HI.X.SX32 R11, R11, R0, 0x2, P1 ;  /* 0x000000000b0b7211 */ /* 0x000fe200008f16ff */
[----:B------:R-:W-:Y:S02]  /*d630*/  IMAD.MOV.U32 R9, RZ, RZ, R26 ;  /* 0x000000ffff097224 */ /* 0x000fe400078e001a */
[----:B------:R-:W2:Y:S01]  /*d640*/  LDL.LU R26, [R1+0x798] ;  /* 0x00079800011a7983 */ /* 0x000ea20000300800 */
[----:B------:R-:W-:-:S03]  /*d650*/  LEA R8, P5, R27, R4, 0x2 ;  /* 0x000000041b087211 */ /* 0x000fc600078a10ff */
[----:B------:R-:W2:Y:S01]  /*d660*/  LDL.LU R24, [R1+0x31c] ;  /* 0x00031c0001187983 */ /* 0x000ea20000300800 */
[----:B------:R-:W-:-:S05]  /*d670*/  IMAD R15, R15, c[0x0][0x190], RZ ;  /* 0x000064000f0f7a24 */ /* 0x000fca00078e02ff */
[----:B------:R1:W-:Y:S04]  /*d680*/  STL.64 [R1+0x1800], R14 ;  /* 0x0018000e01007387 */ /* 0x0003e80000100a00 */
[----:B-1----:R-:W2:Y:S04]  /*d690*/  LDL.LU R15, [R1+0x330] ;  /* 0x00033000010f7983 */ /* 0x002ea80000300800 */
[----:B------:R-:W3:Y:S04]  /*d6a0*/  LDL.LU R14, [R1+0x318] ;  /* 0x00031800010e7983 */ /* 0x000ee80000300800 */
[----:B------:R1:W-:Y:S02]  /*d6b0*/  STL.64 [R1+0x440], R10 ;  /* 0x0004400a01007387 */ /* 0x0003e40000100a00 */
[----:B-1----:R-:W-:Y:S01]  /*d6c0*/  IMAD.MOV.U32 R11, RZ, RZ, R9 ;  /* 0x000000ffff0b7224 */ /* 0x002fe200078e0009 */
[----:B------:R-:W-:-:S02]  /*d6d0*/  LEA.HI.X.SX32 R9, R27, R0, 0x2, P5 ;  /* 0x000000001b097211 */ /* 0x000fc400028f16ff */
[C---:B------:R-:W-:Y:S01]  /*d6e0*/  LEA R10, P1, R20.reuse, R4, 0x2 ;  /* 0x00000004140a7211 */ /* 0x040fe200078210ff */
[----:B------:R-:W3:Y:S04]  /*d6f0*/  LDL.LU R27, [R1+0x1828] ;  /* 0x00182800011b7983 */ /* 0x000ee80000300800 */
[----:B------:R1:W-:Y:S02]  /*d700*/  STL.64 [R1+0x438], R8 ;  /* 0x0004380801007387 */ /* 0x0003e40000100a00 */
[----:B-1----:R-:W-:Y:S01]  /*d710*/  IMAD.MOV.U32 R9, RZ, RZ, R11 ;  /* 0x000000ffff097224 */ /* 0x002fe200078e000b */
[----:B------:R-:W-:Y:S02]  /*d720*/  LEA.HI.X.SX32 R11, R20, R0, 0x2, P1 ;  /* 0x00000000140b7211 */ /* 0x000fe400008f16ff */
[----:B------:R-:W3:Y:S04]  /*d730*/  LDL.LU R20, [R1+0x1824] ;  /* 0x0018240001147983 */ /* 0x000ee80000300800 */
[----:B------:R1:W-:Y:S02]  /*d740*/  STL.64 [R1+0x430], R10 ;  /* 0x0004300a01007387 */ /* 0x0003e40000100a00 */
[-C--:B-1----:R-:W-:Y:S01]  /*d750*/  LEA R10, P1, R9, R4.reuse, 0x2 ;  /* 0x00000004090a7211 */ /* 0x082fe200078210ff */
[----:B------:R-:W-:Y:S01]  /*d760*/  IMAD.MOV.U32 R11, RZ, RZ, R9 ;  /* 0x000000ffff0b7224 */ /* 0x000fe200078e0009 */
[----:B----4-:R-:W-:-:S04]  /*d770*/  LEA R8, P5, R29, R4, 0x2 ;  /* 0x000000041d087211 */ /* 0x010fc800078a10ff */
[----:B------:R-:W-:Y:S02]  /*d780*/  LEA.HI.X.SX32 R9, R29, R0, 0x2, P5 ;  /* 0x000000001d097211 */ /* 0x000fe400028f16ff */
[----:B------:R-:W4:Y:S04]  /*d790*/  LDL.LU R29, [R1+0x7a0] ;  /* 0x0007a000011d7983 */ /* 0x000f280000300800 */
[----:B------:R1:W-:Y:S04]  /*d7a0*/  STL.64 [R1+0x428], R8 ;  /* 0x0004280801007387 */ /* 0x0003e80000100a00 */
[----:B-1----:R-:W3:Y:S01]  /*d7b0*/  LDL.LU R9, [R1+0x32c] ;  /* 0x00032c0001097983 */ /* 0x002ee20000300800 */
[----:B------:R-:W-:-:S02]  /*d7c0*/  IMAD R16, R16, c[0x0][0x190], RZ ;  /* 0x0000640010107a24 */ /* 0x000fc400078e02ff */
[----:B------:R-:W-:Y:S01]  /*d7d0*/  IMAD R17, R17, c[0x0][0x190], RZ ;  /* 0x0000640011117a24 */ /* 0x000fe200078e02ff */
[----:B------:R-:W-:-:S04]  /*d7e0*/  LEA.HI.X.SX32 R11, R11, R0, 0x2, P1 ;  /* 0x000000000b0b7211 */ /* 0x000fc800008f16ff */
[----:B------:R1:W-:Y:S04]  /*d7f0*/  STL.64 [R1+0x17f8], R16 ;  /* 0x0017f81001007387 */ /* 0x0003e80000100a00 */
[----:B-1----:R-:W4:Y:S04]  /*d800*/  LDL.LU R17, [R1+0x3f4] ;  /* 0x0003f40001117983 */ /* 0x002f280000300800 */
[----:B------:R-:W4:Y:S04]  /*d810*/  LDL.LU R16, [R1+0x79c] ;  /* 0x00079c0001107983 */ /* 0x000f280000300800 */
[----:B------:R3:W-:Y:S01]  /*d820*/  STL.64 [R1+0x420], R10 ;  /* 0x0004200a01007387 */ /* 0x0007e20000100a00 */
[----:B--2---:R-:W-:-:S02]  /*d830*/  LEA R8, P5, R15, R4, 0x2 ;  /* 0x000000040f087211 */ /* 0x004fc400078a10ff */
[----:B---3--:R-:W-:Y:S01]  /*d840*/  LEA R10, P1, R9, R4, 0x2 ;  /* 0x00000004090a7211 */ /* 0x008fe200078210ff */
[----:B------:R-:W-:Y:S01]  /*d850*/  IMAD.MOV.U32 R11, RZ, RZ, R9 ;  /* 0x000000ffff0b7224 */ /* 0x000fe200078e0009 */
[-C--:B------:R-:W-:Y:S02]  /*d860*/  LEA.HI.X.SX32 R9, R15, R0.reuse, 0x2, P5 ;  /* 0x000000000f097211 */ /* 0x080fe400028f16ff */
[----:B------:R-:W2:Y:S04]  /*d870*/  LDL.LU R15, [R1+0x7a4] ;  /* 0x0007a400010f7983 */ /* 0x000ea80000300800 */
[----:B------:R1:W-:Y:S04]  /*d880*/  STL.64 [R1+0x418], R8 ;  /* 0x0004180801007387 */ /* 0x0003e80000100a00 */
[----:B-1----:R-:W3:Y:S01]  /*d890*/  LDL.LU R9, [R1+0x328] ;  /* 0x0003280001097983 */ /* 0x002ee20000300800 */
[----:B------:R-:W-:-:S02]  /*d8a0*/  LEA.HI.X.SX32 R11, R11, R0, 0x2, P1 ;  /* 0x000000000b0b7211 */ /* 0x000fc400008f16ff */
[----:B------:R-:W-:-:S03]  /*d8b0*/  LEA R8, P5, R20, R4, 0x2 ;  /* 0x0000000414087211 */ /* 0x000fc600078a10ff */
[----:B------:R3:W-:Y:S02]  /*d8c0*/  STL.64 [R1+0x410], R10 ;  /* 0x0004100a01007387 */ /* 0x0007e40000100a00 */
[----:B---3--:R-:W-:Y:S01]  /*d8d0*/  LEA R10, P1, R9, R4, 0x2 ;  /* 0x00000004090a7211 */ /* 0x008fe200078210ff */
[----:B------:R-:W-:Y:S01]  /*d8e0*/  IMAD.MOV.U32 R11, RZ, RZ, R9 ;  /* 0x000000ffff0b7224 */ /* 0x000fe200078e0009 */
[----:B------:R-:W-:Y:S01]  /*d8f0*/  LEA.HI.X.SX32 R9, R20, R0, 0x2, P5 ;  /* 0x0000000014097211 */ /* 0x000fe200028f16ff */
[----:B----4-:R-:W-:-:S03]  /*d900*/  IMAD R20, R17, c[0x0][0x190], RZ ;  /* 0x0000640011147a24 */ /* 0x010fc600078e02ff */
[----:B------:R-:W-:Y:S01]  /*d910*/  LEA.HI.X.SX32 R11, R11, R0, 0x2, P1 ;  /* 0x000000000b0b7211 */ /* 0x000fe200008f16ff */
[----:B------:R1:W-:Y:S04]  /*d920*/  STL.64 [R1+0x408], R8 ;  /* 0x0004080801007387 */ /* 0x0003e80000100a00 */
[----:B------:R-:W3:Y:S04]  /*d930*/  LDL.LU R17, [R1+0x7a8] ;  /* 0x0007a80001117983 */ /* 0x000ee80000300800 */
[----:B------:R4:W-:Y:S01]  /*d940*/  STL.64 [R1+0x400], R10 ;  /* 0x0004000a01007387 */ /* 0x0009e20000100a00 */
[----:B-1----:R-:W-:-:S04]  /*d950*/  LEA R8, P5, R28, R4, 0x2 ;  /* 0x000000041c087211 */ /* 0x002fc800078a10ff */
[----:B------:R-:W-:Y:S02]  /*d960*/  LEA.HI.X.SX32 R9, R28, R0, 0x2, P5 ;  /* 0x000000001c097211 */ /* 0x000fe400028f16ff */
[----:B------:R-:W2:Y:S01]  /*d970*/  LDL.LU R28, [R1+0x1820] ;  /* 0x00182000011c7983 */ /* 0x000ea20000300800 */
[----:B----4-:R-:W-:-:S03]  /*d980*/  LEA R10, P1, R25, R4, 0x2 ;  /* 0x00000004190a7211 */ /* 0x010fc600078210ff */
[----:B------:R1:W-:Y:S01]  /*d990*/  STL.64 [R1+0x3f8], R8 ;  /* 0x0003f80801007387 */ /* 0x0003e20000100a00 */
[----:B------:R-:W-:-:S03]  /*d9a0*/  LEA.HI.X.SX32 R11, R25, R0, 0x2, P1 ;  /* 0x00000000190b7211 */ /* 0x000fc600008f16ff */
[----:B------:R-:W4:Y:S04]  /*d9b0*/  LDL.LU R25, [R1+0x181c] ;  /* 0x00181c0001197983 */ /* 0x000f280000300800 */
[----:B------:R1:W-:Y:S02]  /*d9c0*/  STL.64 [R1+0x3f0], R10 ;  /* 0x0003f00a01007387 */ /* 0x0003e40000100a00 */
[----:B-1----:R-:W-:-:S04]  /*d9d0*/  LEA R8, P5, R24, R4, 0x2 ;  /* 0x0000000418087211 */ /* 0x002fc800078a10ff */
[----:B------:R-:W-:Y:S02]  /*d9e0*/  LEA.HI.X.SX32 R9, R24, R0, 0x2, P5 ;  /* 0x0000000018097211 */ /* 0x000fe400028f16ff */
[----:B------:R-:W3:Y:S01]  /*d9f0*/  LDL.LU R24, [R1+0x1818] ;  /* 0x0018180001187983 */ /* 0x000ee20000300800 */
[----:B------:R-:W-:-:S03]  /*da00*/  LEA R10, P1, R14, R4, 0x2 ;  /* 0x000000040e0a7211 */ /* 0x000fc600078210ff */
[----:B------:R-:W-:Y:S01]  /*da10*/  STL.64 [R1+0x3e8], R8 ;  /* 0x0003e80801007387 */ /* 0x000fe20000100a00 */
[----:B------:R-:W-:-:S05]  /*da20*/  LEA.HI.X.SX32 R11, R14, R0, 0x2, P1 ;  /* 0x000000000e0b7211 */ /* 0x000fca00008f16ff */
[----:B------:R1:W-:Y:S01]  /*da30*/  STL.64 [R1+0x3e0], R10 ;  /* 0x0003e00a01007387 */ /* 0x0003e20000100a00 */
[----:B------:R-:W-:Y:S02]  /*da40*/  IMAD R26, R26, c[0x0][0x190], RZ ;  /* 0x000064001a1a7a24 */ /* 0x000fe400078e02ff */
[----:B------:R-:W-:Y:S01]  /*da50*/  IMAD R14, R29, c[0x0][0x190], RZ ;  /* 0x000064001d0e7a24 */ /* 0x000fe200078e02ff */
[----:B-1----:R-:W-:-:S04]  /*da60*/  LEA R10, P1, R27, R4, 0x2 ;  /* 0x000000041b0a7211 */ /* 0x002fc800078210ff */
[----:B------:R-:W-:Y:S02]  /*da70*/  LEA.HI.X.SX32 R11, R27, R0, 0x2, P1 ;  /* 0x000000001b0b7211 */ /* 0x000fe400008f16ff */
[----:B--2---:R-:W-:-:S04]  /*da80*/  LEA R8, P5, R28, R4, 0x2 ;  /* 0x000000041c087211 */ /* 0x004fc800078a10ff */
[----:B------:R-:W-:Y:S02]  /*da90*/  LEA.HI.X.SX32 R9, R28, R0, 0x2, P5 ;  /* 0x000000001c097211 */ /* 0x000fe400028f16ff */
[----:B------:R-:W2:Y:S04]  /*daa0*/  LDL.LU R28, [R1+0x7b4] ;  /* 0x0007b400011c7983 */ /* 0x000ea80000300800 */
[----:B------:R4:W-:Y:S04]  /*dab0*/  STL.64 [R1+0x3d8], R8 ;  /* 0x0003d80801007387 */ /* 0x0009e80000100a00 */
[----:B------:R1:W-:Y:S01]  /*dac0*/  STL [R1+0x17f4], R26 ;  /* 0x0017f41a01007387 */ /* 0x0003e20000100800 */
[----:B----4-:R-:W-:-:S03]  /*dad0*/  LEA R8, P5, R25, R4, 0x2 ;  /* 0x0000000419087211 */ /* 0x010fc600078a10ff */
[----:B-1----:R-:W4:Y:S01]  /*dae0*/  LDL.LU R26, [R1+0x7b0] ;  /* 0x0007b000011a7983 */ /* 0x002f220000300800 */
[----:B------:R-:W-:-:S03]  /*daf0*/  LEA.HI.X.SX32 R9, R25, R0, 0x2, P5 ;  /* 0x0000000019097211 */ /* 0x000fc600028f16ff */
[----:B------:R3:W-:Y:S04]  /*db00*/  STL.64 [R1+0x3d0], R10 ;  /* 0x0003d00a01007387 */ /* 0x0007e80000100a00 */
[----:B------:R-:W4:Y:S04]  /*db10*/  LDL.LU R29, [R1+0x7b8] ;  /* 0x0007b800011d7983 */ /* 0x000f280000300800 */
[----:B------:R1:W-:Y:S01]  /*db20*/  STL.64 [R1+0x3c8], R8 ;  /* 0x0003c80801007387 */ /* 0x0003e20000100a00 */
[----:B---3--:R-:W-:-:S04]  /*db30*/  LEA R10, P1, R24, R4, 0x2 ;  /* 0x00000004180a7211 */ /* 0x008fc800078210ff */
[----:B------:R-:W-:Y:S01]  /*db40*/  LEA.HI.X.SX32 R11, R24, R0, 0x2, P1 ;  /* 0x00000000180b7211 */ /* 0x000fe200008f16ff */
[----:B------:R-:W-:Y:S01]  /*db50*/  IMAD R25, R15, c[0x0][0x190], RZ ;  /* 0x000064000f197a24 */ /* 0x000fe200078e02ff */
[----:B------:R-:W3:Y:S01]  /*db60*/  LDL.LU R24, [R1+0x7ac] ;  /* 0x0007ac0001187983 */ /* 0x000ee20000300800 */
[----:B-1----:R-:W-:-:S04]  /*db70*/  LEA R8, P5, R23, R4, 0x2 ;  /* 0x0000000417087211 */ /* 0x002fc800078a10ff */
[----:B------:R-:W-:Y:S01]  /*db80*/  LEA.HI.X.SX32 R9, R23, R0, 0x2, P5 ;  /* 0x0000000017097211 */ /* 0x000fe200028f16ff */
[----:B------:R1:W-:Y:S04]  /*db90*/  STL.64 [R1+0x3c0], R10 ;  /* 0x0003c00a01007387 */ /* 0x0003e80000100a00 */
[----:B------:R-:W3:Y:S04]  /*dba0*/  LDL.LU R15, [R1+0x7bc] ;  /* 0x0007bc00010f7983 */ /* 0x000ee80000300800 */
[----:B------:R1:W-:Y:S02]  /*dbb0*/  STL.64 [R1+0x3b8], R8 ;  /* 0x0003b80801007387 */ /* 0x0003e40000100a00 */
[----:B-1----:R-:W-:Y:S01]  /*dbc0*/  LEA R10, P1, R22, R4, 0x2 ;  /* 0x00000004160a7211 */ /* 0x002fe200078210ff */
[----:B------:R-:W-:-:S03]  /*dbd0*/  IMAD R19, R19, c[0x0][0x190], RZ ;  /* 0x0000640013137a24 */ /* 0x000fc600078e02ff */
[----:B------:R-:W-:Y:S02]  /*dbe0*/  LEA.HI.X.SX32 R11, R22, R0, 0x2, P1 ;  /* 0x00000000160b7211 */ /* 0x000fe400008f16ff */
[----:B------:R-:W-:Y:S01]  /*dbf0*/  LEA R8, P5, R21, R4, 0x2 ;  /* 0x0000000415087211 */ /* 0x000fe200078a10ff */
[----:B------:R-:W-:-:S03]  /*dc00*/  IMAD R13, R13, c[0x0][0x190], RZ ;  /* 0x000064000d0d7a24 */ /* 0x000fc600078e02ff */
[----:B------:R-:W-:Y:S01]  /*dc10*/  LEA.HI.X.SX32 R9, R21, R0, 0x2, P5 ;  /* 0x0000000015097211 */ /* 0x000fe200028f16ff */
[----:B------:R-:W-:Y:S01]  /*dc20*/  IMAD R23, R17, c[0x0][0x190], RZ ;  /* 0x0000640011177a24 */ /* 0x000fe200078e02ff */
[----:B------:R1:W-:Y:S04]  /*dc30*/  STL.64 [R1+0x3b0], R10 ;  /* 0x0003b00a01007387 */ /* 0x0003e80000100a00 */
[----:B------:R-:W3:Y:S04]  /*dc40*/  LDL.LU R17, [R1+0x7c0] ;  /* 0x0007c00001117983 */ /* 0x000ee80000300800 */
[----:B------:R1:W-:Y:S02]  /*dc50*/  STL.64 [R1+0x3a8], R8 ;  /* 0x0003a80801007387 */ /* 0x0003e40000100a00 */
[----:B-1----:R-:W-:-:S04]  /*dc60*/  LEA R10, P1, R19, R4, 0x2 ;  /* 0x00000004130a7211 */ /* 0x002fc800078210ff */
[----:B------:R-:W-:Y:S02]  /*dc70*/  LEA.HI.X.SX32 R11, R19, R0, 0x2, P1 ;  /* 0x00000000130b7211 */ /* 0x000fe400008f16ff */
[----:B------:R-:W-:-:S04]  /*dc80*/  LEA R8, P5, R13, R4, 0x2 ;  /* 0x000000040d087211 */ /* 0x000fc800078a10ff */
[----:B------:R-:W-:Y:S01]  /*dc90*/  LEA.HI.X.SX32 R9, R13, R0, 0x2, P5 ;  /* 0x000000000d097211 */ /* 0x000fe200028f16ff */
[----:B------:R1:W-:Y:S04]  /*dca0*/  STL.64 [R1+0x3a0], R10 ;  /* 0x0003a00a01007387 */ /* 0x0003e80000100a00 */
[----:B------:R1:W-:Y:S02]  /*dcb0*/  STL.64 [R1+0x398], R8 ;  /* 0x0003980801007387 */ /* 0x0003e40000100a00 */
[CC--:B-1----:R-:W-:Y:S02]  /*dcc0*/  LEA R10, P1, R7.reuse, R4.reuse, 0x2 ;  /* 0x00000004070a7211 */ /* 0x0c2fe400078210ff */
[----:B------:R-:W-:Y:S02]  /*dcd0*/  LEA R8, P5, R2, R4, 0x2 ;  /* 0x0000000402087211 */ /* 0x000fe400078a10ff */
[----:B------:R-:W-:-:S02]  /*dce0*/  LEA.HI.X.SX32 R11, R7, R0, 0x2, P1 ;  /* 0x00000000070b7211 */ /* 0x000fc400008f16ff */
[----:B------:R-:W-:-:S03]  /*dcf0*/  LEA.HI.X.SX32 R9, R2, R0, 0x2, P5 ;  /* 0x0000000002097211 */ /* 0x000fc600028f16ff */
[----:B------:R1:W-:Y:S04]  /*dd00*/  STL.64 [R1+0x390], R10 ;  /* 0x0003900a01007387 */ /* 0x0003e80000100a00 */
[----:B------:R1:W-:Y:S01]  /*dd10*/  STL.64 [R1+0x388], R8 ;  /* 0x0003880801007387 */ /* 0x0003e20000100a00 */
[----:B------:R-:W-:Y:S01]  /*dd20*/  IMAD R6, R6, c[0x0][0x190], RZ ;  /* 0x0000640006067a24 */ /* 0x000fe200078e02ff */
[-C--:B-1----:R-:W-:Y:S02]  /*dd30*/  LEA R10, P1, R3, R4.reuse, 0x2 ;  /* 0x00000004030a7211 */ /* 0x082fe400078210ff */
[----:B------:R-:W-:Y:S02]  /*dd40*/  LEA R8, P5, R5, R4, 0x2 ;  /* 0x0000000405087211 */ /* 0x000fe400078a10ff */
[----:B------:R-:W-:-:S02]  /*dd50*/  LEA.HI.X.SX32 R11, R3, R0, 0x2, P1 ;  /* 0x00000000030b7211 */ /* 0x000fc400008f16ff */
[----:B------:R-:W-:Y:S01]  /*dd60*/  LEA.HI.X.SX32 R9, R5, R0, 0x2, P5 ;  /* 0x0000000005097211 */ /* 0x000fe200028f16ff */
[----:B------:R-:W3:Y:S04]  /*dd70*/  LDL.LU R3, [R1+0x7c4] ;  /* 0x0007c40001037983 */ /* 0x000ee80000300800 */
[----:B------:R1:W-:Y:S04]  /*dd80*/  STL.64 [R1+0x380], R10 ;  /* 0x0003800a01007387 */ /* 0x0003e80000100a00 */
[----:B------:R1:W-:Y:S02]  /*dd90*/  STL.64 [R1+0x378], R8 ;  /* 0x0003780801007387 */ /* 0x0003e40000100a00 */
[----:B-1----:R-:W-:-:S02]  /*dda0*/  LEA R10, P1, R6, R4, 0x2 ;  /* 0x00000004060a7211 */ /* 0x002fc400078210ff */
[----:B------:R-:W3:Y:S02]  /*ddb0*/  LDL.LU.64 R8, [R1+0x1810] ;  /* 0x0018100001087983 */ /* 0x000ee40000300a00 */
[----:B------:R-:W-:Y:S01]  /*ddc0*/  LEA.HI.X.SX32 R11, R6, R0, 0x2, P1 ;  /* 0x00000000060b7211 */ /* 0x000fe200008f16ff */
[----:B--2---:R-:W-:Y:S02]  /*ddd0*/  IMAD R19, R28, c[0x0][0x190], RZ ;  /* 0x000064001c137a24 */ /* 0x004fe400078e02ff */
[----:B------:R-:W2:Y:S04]  /*dde0*/  LDL.LU R28, [R1+0x7c8] ;  /* 0x0007c800011c7983 */ /* 0x000ea80000300800 */
[----:B------:R1:W-:Y:S04]  /*ddf0*/  STL.64 [R1+0x370], R10 ;  /* 0x0003700a01007387 */ /* 0x0003e80000100a00 */
[----:B-1----:R-:W2:Y:S01]  /*de00*/  LDL.LU.64 R10, [R1+0x1808] ;  /* 0x00180800010a7983 */ /* 0x002ea20000300a00 */
[----:B----4-:R-:W-:-:S02]  /*de10*/  IMAD R21, R26, c[0x0][0x190], RZ ;  /* 0x000064001a157a24 */ /* 0x010fc400078e02ff */
[----:B------:R-:W-:Y:S02]  /*de20*/  IMAD.MOV.U32 R7, RZ, RZ, R27 ;  /* 0x000000ffff077224 */ /* 0x000fe400078e001b */
[----:B------:R-:W-:Y:S02]  /*de30*/  IMAD R13, R29, c[0x0][0x190], RZ ;  /* 0x000064001d0d7a24 */ /* 0x000fe400078e02ff */
[----:B---3--:R-:W-:Y:S02]  /*de40*/  IMAD R22, R24, c[0x0][0x190], RZ ;  /* 0x0000640018167a24 */ /* 0x008fe400078e02ff */
[----:B------:R-:W-:Y:S01]  /*de50*/  IMAD.MOV.U32 R24, RZ, RZ, R14 ;  /* 0x000000ffff187224 */ /* 0x000fe200078e000e */
[----:B------:R-:W-:-:S05]  /*de60*/  LEA R26, P5, R8, R4, 0x2 ;  /* 0x00000004081a7211 */ /* 0x000fca00078a10ff */
[----:B------:R1:W-:Y:S01]  /*de70*/  STL [R1+0x368], R26 ;  /* 0x0003681a01007387 */ /* 0x0003e20000100800 */
[----:B------:R-:W-:Y:S01]  /*de80*/  IMAD.MOV.U32 R6, RZ, RZ, R26 ;  /* 0x000000ffff067224 */ /* 0x000fe200078e001a */
[----:B------:R-:W-:Y:S02]  /*de90*/  LEA.HI.X.SX32 R7, R8, R0, 0x2, P5 ;  /* 0x0000000008077211 */ /* 0x000fe400028f16ff */
[----:B------:R-:W3:Y:S01]  /*dea0*/  LDL.LU R29, [R1+0x7cc] ;  /* 0x0007cc00011d7983 */ /* 0x000ee20000300800 */
[----:B-1----:R-:W-:-:S03]  /*deb0*/  LEA R26, P1, R9, R4, 0x2 ;  /* 0x00000004091a7211 */ /* 0x002fc600078210ff */
[----:B------:R1:W-:Y:S01]  /*dec0*/  STL [R1+0x36c], R7 ;  /* 0x00036c0701007387 */ /* 0x0003e20000100800 */
[----:B------:R-:W-:Y:S01]  /*ded0*/  LEA.HI.X.SX32 R27, R9, R0, 0x2, P1 ;  /* 0x00000000091b7211 */ /* 0x000fe200008f16ff */
[----:B------:R-:W-:Y:S02]  /*dee0*/  IMAD R8, R15, c[0x0][0x190], RZ ;  /* 0x000064000f087a24 */ /* 0x000fe400078e02ff */
[----:B------:R-:W4:Y:S04]  /*def0*/  LDL.LU R2, [R1+0x7d0] ;  /* 0x0007d00001027983 */ /* 0x000f280000300800 */
[----:B------:R-:W-:Y:S01]  /*df00*/  STL.64 [R1+0x360], R26 ;  /* 0x0003601a01007387 */ /* 0x000fe20000100a00 */
[-C--:B--2---:R-:W-:Y:S02]  /*df10*/  LEA R6, P5, R10, R4.reuse, 0x2 ;  /* 0x000000040a067211 */ /* 0x084fe400078a10ff */
[----:B------:R-:W-:-:S02]  /*df20*/  LEA R14, P1, R11, R4, 0x2 ;  /* 0x000000040b0e7211 */ /* 0x000fc400078210ff */
[-C--:B-1----:R-:W-:Y:S02]  /*df30*/  LEA.HI.X.SX32 R7, R10, R0.reuse, 0x2, P5 ;  /* 0x000000000a077211 */ /* 0x082fe400028f16ff */
[----:B------:R-:W-:-:S03]  /*df40*/  LEA.HI.X.SX32 R15, R11, R0, 0x2, P1 ;  /* 0x000000000b0f7211 */ /* 0x000fc600008f16ff */
[----:B------:R-:W-:Y:S04]  /*df50*/  STL.64 [R1+0x358], R6 ;  /* 0x0003580601007387 */ /* 0x000fe80000100a00 */
[----:B------:R-:W2:Y:S04]  /*df60*/  LDL.LU R9, [R1+0x7d4] ;  /* 0x0007d40001097983 */ /* 0x000ea80000300800 */
[----:B------:R1:W-:Y:S04]  /*df70*/  STL.64 [R1+0x350], R14 ;  /* 0x0003500e01007387 */ /* 0x0003e80000100a00 */
[----:B-1----:R-:W2:Y:S01]  /*df80*/  LDL.LU.64 R14, [R1+0x1800] ;  /* 0x00180000010e7983 */ /* 0x002ea20000300a00 */
[----:B------:R-:W-:-:S02]  /*df90*/  IMAD R12, R12, c[0x0][0x190], RZ ;  /* 0x000064000c0c7a24 */ /* 0x000fc400078e02ff */
[----:B------:R-:W-:-:S03]  /*dfa0*/  IMAD R16, R16, c[0x0][0x190], RZ ;  /* 0x0000640010107a24 */ /* 0x000fc600078e02ff */
[C---:B------:R-:W-:Y:S01]  /*dfb0*/  LEA R26, P5, R12.reuse, R4, 0x2 ;  /* 0x000000040c1a7211 */ /* 0x040fe200078a10ff */
[----:B------:R-:W-:Y:S02]  /*dfc0*/  IMAD.MOV.U32 R11, RZ, RZ, R16 ;  /* 0x000000ffff0b7224 */ /* 0x000fe400078e0010 */
[----:B------:R-:W-:Y:S01]  /*dfd0*/  IMAD R7, R17, c[0x0][0x190], RZ ;  /* 0x0000640011077a24 */ /* 0x000fe200078e02ff */
[----:B------:R-:W-:Y:S01]  /*dfe0*/  LEA.HI.X.SX32 R27, R12, R0, 0x2, P5 ;  /* 0x000000000c1b7211 */ /* 0x000fe200028f16ff */
[----:B------:R-:W-:Y:S04]  /*dff0*/  STL [R1+0x17f0], R13 ;  /* 0x0017f00d01007387 */ /* 0x000fe80000100800 */
[----:B------:R-:W3:Y:S04]  /*e000*/  LDL.LU R10, [R1+0x7d8] ;  /* 0x0007d800010a7983 */ /* 0x000ee80000300800 */
[----:B------:R-:W-:Y:S01]  /*e010*/  STL.64 [R1+0x348], R26 ;  /* 0x0003481a01007387 */ /* 0x000fe20000100a00 */
[----:B--2---:R-:W-:-:S04]  /*e020*/  LEA R16, P1, R14, R4, 0x2 ;  /* 0x000000040e107211 */ /* 0x004fc800078210ff */
[----:B------:R-:W-:-:S05]  /*e030*/  LEA.HI.X.SX32 R17, R14, R0, 0x2, P1 ;  /* 0x000000000e117211 */ /* 0x000fca00008f16ff */
[----:B------:R1:W-:Y:S04]  /*e040*/  STL.64 [R1+0x340], R16 ;  /* 0x0003401001007387 */ /* 0x0003e80000100a00 */
[----:B-1----:R-:W2:Y:S01]  /*e050*/  LDL.LU.64 R16, [R1+0x17f8] ;  /* 0x0017f80001107983 */ /* 0x002ea20000300a00 */
[----:B------:R-:W-:-:S04]  /*e060*/  LEA R26, P5, R15, R4, 0x2 ;  /* 0x000000040f1a7211 */ /* 0x000fc800078a10ff */
[----:B------:R-:W-:-:S05]  /*e070*/  LEA.HI.X.SX32 R27, R15, R0, 0x2, P5 ;  /* 0x000000000f1b7211 */ /* 0x000fca00028f16ff */
[----:B------:R1:W-:Y:S04]  /*e080*/  STL.64 [R1+0x338], R26 ;  /* 0x0003381a01007387 */ /* 0x0003e80000100a00 */
[----:B-1----:R-:W4:Y:S01]  /*e090*/  LDL.LU R26, [R1+0x17f4] ;  /* 0x0017f400011a7983 */ /* 0x002f220000300800 */
[----:B------:R-:W-:Y:S02]  /*e0a0*/  IMAD.MOV.U32 R15, RZ, RZ, R13 ;  /* 0x000000ffff0f7224 */ /* 0x000fe400078e000d */
[----:B------:R-:W-:Y:S02]  /*e0b0*/  IMAD R18, R18, c[0x0][0x190], RZ ;  /* 0x0000640012127a24 */ /* 0x000fe400078e02ff */
[----:B------:R-:W-:Y:S02]  /*e0c0*/  IMAD R5, R28, c[0x0][0x190], RZ ;  /* 0x000064001c057a24 */ /* 0x000fe400078e02ff */
[----:B------:R-:W-:-:S02]  /*e0d0*/  IMAD R6, R3, c[0x0][0x190], RZ ;  /* 0x0000640003067a24 */ /* 0x000fc400078e02ff */
[----:B---3--:R-:W-:Y:S01]  /*e0e0*/  IMAD R3, R29, c[0x0][0x190], RZ ;  /* 0x000064001d037a24 */ /* 0x008fe200078e02ff */
[----:B--2---:R-:W-:-:S05]  /*e0f0*/  LEA R12, P1, R16, R4, 0x2 ;  /* 0x00000004100c7211 */ /* 0x004fca00078210ff */
[----:B------:R1:W-:Y:S01]  /*e100*/  STL [R1+0x330], R12 ;  /* 0x0003300c01007387 */ /* 0x0003e20000100800 */
[----:B------:R-:W-:Y:S01]  /*e110*/  IMAD.MOV.U32 R14, RZ, RZ, R12 ;  /* 0x000000ffff0e7224 */ /* 0x000fe200078e000c */
[----:B------:R-:W-:Y:S02]  /*e120*/  LEA.HI.X.SX32 R15, R16, R0, 0x2, P1 ;  /* 0x00000000100f7211 */ /* 0x000fe400008f16ff */
[----:B------:R-:W2:Y:S01]  /*e130*/  LDL.LU R27, [R1+0x7dc] ;  /* 0x0007dc00011b7983 */ /* 0x000ea20000300800 */
[----:B-1----:R-:W-:-:S03]  /*e140*/  LEA R12, P5, R17, R4, 0x2 ;  /* 0x00000004110c7211 */ /* 0x002fc600078a10ff */
[----:B------:R1:W-:Y:S01]  /*e150*/  STL [R1+0x334], R15 ;  /* 0x0003340f01007387 */ /* 0x0003e20000100800 */
[----:B------:R-:W-:-:S03]  /*e160*/  LEA.HI.X.SX32 R13, R17, R0, 0x2, P5 ;  /* 0x00000000110d7211 */ /* 0x000fc600028f16ff */
[----:B------:R-:W3:Y:S01]  /*e170*/  LDL.LU R28, [R1+0x7e0] ;  /* 0x0007e000011c7983 */ /* 0x000ee20000300800 */
[----:B------:R-:W-:-:S03]  /*e180*/  LEA R14, P1, R18, R4, 0x2 ;  /* 0x00000004120e7211 */ /* 0x000fc600078210ff */
[----:B------:R4:W-:Y:S01]  /*e190*/  STL.64 [R1+0x328], R12 ;  /* 0x0003280c01007387 */ /* 0x0009e20000100a00 */
[----:B-1----:R-:W-:Y:S02]  /*e1a0*/  LEA.HI.X.SX32 R15, R18, R0, 0x2, P1 ;  /* 0x00000000120f7211 */ /* 0x002fe400008f16ff */
[----:B----4-:R-:W-:-:S03]  /*e1b0*/  LEA R12, P5, R20, R4, 0x2 ;  /* 0x00000004140c7211 */ /* 0x010fc600078a10ff */
[----:B------:R1:W-:Y:S01]  /*e1c0*/  STL.64 [R1+0x320], R14 ;  /* 0x0003200e01007387 */ /* 0x0003e20000100a00 */
[----:B------:R-:W-:-:S03]  /*e1d0*/  LEA.HI.X.SX32 R13, R20, R0, 0x2, P5 ;  /* 0x00000000140d7211 */ /* 0x000fc600028f16ff */
[----:B------:R-:W4:Y:S04]  /*e1e0*/  LDL.LU R29, [R1+0x7e4] ;  /* 0x0007e400011d7983 */ /* 0x000f280000300800 */
[----:B------:R1:W-:Y:S02]  /*e1f0*/  STL.64 [R1+0x318], R12 ;  /* 0x0003180c01007387 */ /* 0x0003e40000100a00 */
[----:B-1----:R-:W-:-:S04]  /*e200*/  LEA R14, P1, R26, R4, 0x2 ;  /* 0x000000041a0e7211 */ /* 0x002fc800078210ff */
[----:B------:R-:W-:Y:S02]  /*e210*/  LEA.HI.X.SX32 R15, R26, R0, 0x2, P1 ;  /* 0x000000001a0f7211 */ /* 0x000fe400008f16ff */
[----:B------:R-:W-:-:S03]  /*e220*/  LEA R12, P5, R11, R4, 0x2 ;  /* 0x000000040b0c7211 */ /* 0x000fc600078a10ff */
[----:B------:R1:W-:Y:S01]  /*e230*/  STL.64 [R1+0x310], R14 ;  /* 0x0003100e01007387 */ /* 0x0003e20000100a00 */
[----:B------:R-:W-:Y:S02]  /*e240*/  LEA.HI.X.SX32 R13, R11, R0, 0x2, P5 ;  /* 0x000000000b0d7211 */ /* 0x000fe400028f16ff */
[C---:B------:R-:W-:Y:S01]  /*e250*/  LEA R16, P1, R24.reuse, R4, 0x2 ;  /* 0x0000000418107211 */ /* 0x040fe200078210ff */
[----:B-1----:R-:W4:Y:S04]  /*e260*/  LDL.LU R15, [R1+0x7e8] ;  /* 0x0007e800010f7983 */ /* 0x002f280000300800 */
[----:B------:R1:W-:Y:S01]  /*e270*/  STL.64 [R1+0x308], R12 ;  /* 0x0003080c01007387 */ /* 0x0003e20000100a00 */
[----:B------:R-:W-:Y:S02]  /*e280*/  LEA.HI.X.SX32 R17, R24, R0, 0x2, P1 ;  /* 0x0000000018117211 */ /* 0x000fe400008f16ff */
[----:B-1----:R-:W-:-:S04]  /*e290*/  LEA R12, P5, R25, R4, 0x2 ;  /* 0x00000004190c7211 */ /* 0x002fc800078a10ff */
[----:B------:R-:W-:Y:S01]  /*e2a0*/  LEA.HI.X.SX32 R13, R25, R0, 0x2, P5 ;  /* 0x00000000190d7211 */ /* 0x000fe200028f16ff */
[----:B------:R-:W-:Y:S04]  /*e2b0*/  STL.64 [R1+0x300], R16 ;  /* 0x0003001001007387 */ /* 0x000fe80000100a00 */
[----:B------:R1:W-:Y:S04]  /*e2c0*/  STL.64 [R1+0x2f8], R12 ;  /* 0x0002f80c01007387 */ /* 0x0003e80000100a00 */
[----:B-1----:R-:W4:Y:S01]  /*e2d0*/  LDL.LU R13, [R1+0x17f0] ;  /* 0x0017f000010d7983 */ /* 0x002f220000300800 */
[----:B------:R-:W-:-:S02]  /*e2e0*/  LEA R16, P1, R23, R4, 0x2 ;  /* 0x0000000417107211 */ /* 0x000fc400078210ff */
[C---:B------:R-:W-:Y:S01]  /*e2f0*/  LEA R24, P5, R22.reuse, R4, 0x2 ;  /* 0x0000000416187211 */ /* 0x040fe200078a10ff */
[----:B------:R-:W4:Y:S01]  /*e300*/  LDL.LU R14, [R1+0x7ec] ;  /* 0x0007ec00010e7983 */ /* 0x000f220000300800 */
[-C--:B------:R-:W-:Y:S02]  /*e310*/  LEA.HI.X.SX32 R17, R23, R0.reuse, 0x2, P1 ;  /* 0x0000000017117211 */ /* 0x080fe400008f16ff */
[----:B------:R-:W-:-:S03]  /*e320*/  LEA.HI.X.SX32 R25, R22, R0, 0x2, P5 ;  /* 0x0000000016197211 */ /* 0x000fc600028f16ff */
[----:B------:R1:W-:Y:S04]  /*e330*/  STL.64 [R1+0x2f0], R16 ;  /* 0x0002f01001007387 */ /* 0x0003e80000100a00 */
[----:B------:R1:W-:Y:S04]  /*e340*/  STL.64 [R1+0x2e8], R24 ;  /* 0x0002e81801007387 */ /* 0x0003e80000100a00 */
[----:B------:R-:W4:Y:S01]  /*e350*/  LDL.LU R12, [R1+0x7f0] ;  /* 0x0007f000010c7983 */ /* 0x000f220000300800 */
[----:B-1----:R-:W-:-:S04]  /*e360*/  LEA R16, P1, R21, R4, 0x2 ;  /* 0x0000000415107211 */ /* 0x002fc800078210ff */
[----:B------:R-:W-:Y:S02]  /*e370*/  LEA.HI.X.SX32 R17, R21, R0, 0x2, P1 ;  /* 0x0000000015117211 */ /* 0x000fe400008f16ff */
[----:B------:R-:W-:-:S03]  /*e380*/  LEA R24, P5, R19, R4, 0x2 ;  /* 0x0000000413187211 */ /* 0x000fc600078a10ff */
[----:B------:R1:W-:Y:S01]  /*e390*/  STL.64 [R1+0x2e0], R16 ;  /* 0x0002e01001007387 */ /* 0x0003e20000100a00 */
[----:B------:R-:W-:Y:S02]  /*e3a0*/  LEA.HI.X.SX32 R25, R19, R0, 0x2, P5 ;  /* 0x0000000013197211 */ /* 0x000fe400028f16ff */
[----:B------:R-:W-:-:S03]  /*e3b0*/  LEA R20, P5, R8, R4, 0x2 ;  /* 0x0000000408147211 */ /* 0x000fc600078a10ff */
[----:B------:R-:W-:Y:S01]  /*e3c0*/  STL.64 [R1+0x2d8], R24 ;  /* 0x0002d81801007387 */ /* 0x000fe20000100a00 */
[----:B------:R-:W-:Y:S02]  /*e3d0*/  LEA.HI.X.SX32 R21, R8, R0, 0x2, P5 ;  /* 0x0000000008157211 */ /* 0x000fe400028f16ff */
[----:B------:R-:W-:Y:S01]  /*e3e0*/  LEA R26, P5, R6, R4, 0x2 ;  /* 0x00000004061a7211 */ /* 0x000fe200078a10ff */
[----:B------:R-:W-:Y:S02]  /*e3f0*/  IMAD R2, R2, c[0x0][0x190], RZ ;  /* 0x0000640002027a24 */ /* 0x000fe400078e02ff */
[----:B------:R-:W-:Y:S02]  /*e400*/  IMAD R9, R9, c[0x0][0x190], RZ ;  /* 0x0000640009097a24 */ /* 0x000fe400078e02ff */
[----:B------:R-:W-:Y:S02]  /*e410*/  IMAD R10, R10, c[0x0][0x190], RZ ;  /* 0x000064000a0a7a24 */ /* 0x000fe400078e02ff */
[----:B--2---:R-:W-:Y:S01]  /*e420*/  IMAD R11, R27, c[0x0][0x190], RZ ;  /* 0x000064001b0b7a24 */ /* 0x004fe200078e02ff */
[----:B------:R-:W-:-:S02]  /*e430*/  LEA.HI.X.SX32 R27, R6, R0, 0x2, P5 ;  /* 0x00000000061b7211 */ /* 0x000fc400028f16ff */
[----:B------:R-:W-:-:S04]  /*e440*/  LEA R22, P5, R3, R4, 0x2 ;  /* 0x0000000403167211 */ /* 0x000fc800078a10ff */
[----:B------:R-:W-:Y:S02]  /*e450*/  LEA.HI.X.SX32 R23, R3, R0, 0x2, P5 ;  /* 0x0000000003177211 */ /* 0x000fe400028f16ff */
[----:B------:R-:W-:Y:S01]  /*e460*/  LEA R18, P5, R9, R4, 0x2 ;  /* 0x0000000409127211 */ /* 0x000fe200078a10ff */
[----:B---3--:R-:W-:-:S03]  /*e470*/  IMAD R28, R28, c[0x0][0x190], RZ ;  /* 0x000064001c1c7a24 */ /* 0x008fc600078e02ff */
[----:B------:R-:W-:Y:S01]  /*e480*/  LEA.HI.X.SX32 R19, R9, R0, 0x2, P5 ;  /* 0x0000000009137211 */ /* 0x000fe200028f16ff */
[----:B----4-:R-:W-:Y:S01]  /*e490*/  IMAD R29, R29, c[0x0][0x190], RZ ;  /* 0x000064001d1d7a24 */ /* 0x010fe200078e02ff */
[----:B-1----:R-:W-:-:S04]  /*e4a0*/  LEA R16, P1, R13, R4, 0x2 ;  /* 0x000000040d107211 */ /* 0x002fc800078210ff */
[----:B------:R-:W-:-:S05]  /*e4b0*/  LEA.HI.X.SX32 R17, R13, R0, 0x2, P1 ;  /* 0x000000000d117211 */ /* 0x000fca00008f16ff */
[----:B------:R1:W-:Y:S04]  /*e4c0*/  STL.64 [R1+0x2d0], R16 ;  /* 0x0002d01001007387 */ /* 0x0003e80000100a00 */
[----:B------:R-:W2:Y:S01]  /*e4d0*/  LDL.LU R8, [R1+0x7f4] ;  /* 0x0007f40001087983 */ /* 0x000ea20000300800 */
[----:B-1----:R-:W-:-:S04]  /*e4e0*/  LEA R16, P1, R7, R4, 0x2 ;  /* 0x0000000407107211 */ /* 0x002fc800078210ff */
[----:B------:R-:W-:Y:S02]  /*e4f0*/  LEA.HI.X.SX32 R17, R7, R0, 0x2, P1 ;  /* 0x0000000007117211 */ /* 0x000fe400008f16ff */
[C---:B------:R-:W-:Y:S01]  /*e500*/  LEA R24, P1, R5.reuse, R4, 0x2 ;  /* 0x0000000405187211 */ /* 0x040fe200078210ff */
[----:B------:R1:W-:Y:S03]  /*e510*/  STL.64 [R1+0x2c8], R20 ;  /* 0x0002c81401007387 */ /* 0x0003e60000100a00 */
[----:B------:R-:W-:Y:S01]  /*e520*/  LEA.HI.X.SX32 R25, R5, R0, 0x2, P1 ;  /* 0x0000000005197211 */ /* 0x000fe200008f16ff */
[----:B------:R-:W-:Y:S01]  /*e530*/  STL.64 [R1+0x1780], R26 ;  /* 0x0017801a01007387 */ /* 0x000fe20000100a00 */
[----:B------:R-:W-:-:S03]  /*e540*/  IMAD R7, R14, c[0x0][0x190], RZ ;  /* 0x000064000e077a24 */ /* 0x000fc600078e02ff */
[----:B------:R3:W-:Y:S01]  /*e550*/  STL.64 [R1+0x2c0], R16 ;  /* 0x0002c01001007387 */ /* 0x0007e20000100a00 */
[----:B-1----:R-:W-:-:S04]  /*e560*/  LEA R20, P1, R2, R4, 0x2 ;  /* 0x0000000402147211 */ /* 0x002fc800078210ff */
[----:B------:R-:W-:Y:S02]  /*e570*/  LEA.HI.X.SX32 R21, R2, R0, 0x2, P1 ;  /* 0x0000000002157211 */ /* 0x000fe400008f16ff */
[-C--:B---3--:R-:W-:Y:S01]  /*e580*/  LEA R16, P1, R10, R4.reuse, 0x2 ;  /* 0x000000040a107211 */ /* 0x088fe200078210ff */
[----:B------:R-:W-:Y:S01]  /*e590*/  IMAD R3, R12, c[0x0][0x190], RZ ;  /* 0x000064000c037a24 */ /* 0x000fe200078e02ff */
[----:B------:R-:W-:Y:S02]  /*e5a0*/  LEA R14, P5, R11, R4, 0x2 ;  /* 0x000000040b0e7211 */ /* 0x000fe400078a10ff */
[----:B------:R-:W-:Y:S01]  /*e5b0*/  LEA.HI.X.SX32 R17, R10, R0, 0x2, P1 ;  /* 0x000000000a117211 */ /* 0x000fe200008f16ff */
[----:B------:R-:W-:Y:S01]  /*e5c0*/  IMAD R27, R15, c[0x0][0x190], RZ ;  /* 0x000064000f1b7a24 */ /* 0x000fe200078e02ff */
[----:B------:R-:W-:Y:S01]  /*e5d0*/  LEA R12, P1, R28, R4, 0x2 ;  /* 0x000000041c0c7211 */ /* 0x000fe200078210ff */
[----:B------:R1:W-:Y:S01]  /*e5e0*/  STL.64 [R1+0x1700], R24 ;  /* 0x0017001801007387 */ /* 0x0003e20000100a00 */
[----:B------:R-:W-:-:S02]  /*e5f0*/  LEA.HI.X.SX32 R15, R11, R0, 0x2, P5 ;  /* 0x000000000b0f7211 */ /* 0x000fc400028f16ff */
[----:B------:R-:W-:Y:S01]  /*e600*/  LEA.HI.X.SX32 R13, R28, R0, 0x2, P1 ;  /* 0x000000001c0d7211 */ /* 0x000fe200008f16ff */
[----:B------:R-:W-:Y:S01]  /*e610*/  STL.64 [R1+0x1788], R22 ;  /* 0x0017881601007387 */ /* 0x000fe20000100a00 */
[----:B------:R-:W-:-:S03]  /*e620*/  LEA R10, P5, R29, R4, 0x2 ;  /* 0x000000041d0a7211 */ /* 0x000fc600078a10ff */
[----:B------:R3:W-:Y:S04]  /*e630*/  STL.64 [R1+0x1708], R20 ;  /* 0x0017081401007387 */ /* 0x0007e80000100a00 */
[----:B------:R4:W-:Y:S04]  /*e640*/  STL.64 [R1+0x1790], R18 ;  /* 0x0017901201007387 */ /* 0x0009e80000100a00 */
[----:B------:R-:W-:Y:S01]  /*e650*/  STL.64 [R1+0x1710], R16 ;  /* 0x0017101001007387 */ /* 0x000fe20000100a00 */
[----:B------:R-:W-:-:S03]  /*e660*/  LEA.HI.X.SX32 R11, R29, R0, 0x2, P5 ;  /* 0x000000001d0b7211 */ /* 0x000fc600028f16ff */
[----:B------:R-:W-:Y:S04]  /*e670*/  STL.64 [R1+0x1798], R14 ;  /* 0x0017980e01007387 */ /* 0x000fe80000100a00 */
[----:B------:R-:W2:Y:S04]  /*e680*/  LDL.LU R28, [R1+0x17ec] ;  /* 0x0017ec00011c7983 */ /* 0x000ea80000300800 */
[----:B------:R-:W-:Y:S04]  /*e690*/  STL [R1+0x16f4], R13 ;  /* 0x0016f40d01007387 */ /* 0x000fe80000100800 */
[----:B------:R1:W-:Y:S04]  /*e6a0*/  STL [R1+0x1770], R12 ;  /* 0x0017700c01007387 */ /* 0x0003e80000100800 */
[----:B------:R-:W2:Y:S04]  /*e6b0*/  LDL.LU R29, [R1+0x17e8] ;  /* 0x0017e800011d7983 */ /* 0x000ea80000300800 */
[----:B------:R4:W-:Y:S04]  /*e6c0*/  STL.64 [R1+0x17a0], R10 ;  /* 0x0017a00a01007387 */ /* 0x0009e80000100a00 */
[----:B-1----:R-:W2:Y:S01]  /*e6d0*/  LDL.64 R24, [R1+0x768] ;  /* 0x0007680001187983 */ /* 0x002ea20000100a00 */
[----:B------:R-:W-:Y:S01]  /*e6e0*/  LEA R6, P5, R7, R4, 0x2 ;  /* 0x0000000407067211 */ /* 0x000fe200078a10ff */
[----:B---3--:R-:W-:-:S02]  /*e6f0*/  IMAD.MOV.U32 R20, RZ, RZ, c[0x0][0x180] ;  /* 0x00006000ff147624 */ /* 0x008fc400078e00ff */
[----:B----4-:R-:W3:Y:S01]  /*e700*/  LDL.64 R18, [R1+0x748] ;  /* 0x0007480001127983 */ /* 0x010ee20000100a00 */
[----:B------:R-:W-:-:S03]  /*e710*/  LEA.HI.X.SX32 R7, R7, R0, 0x2, P5 ;  /* 0x0000000007077211 */ /* 0x000fc600028f16ff */
[----:B------:R-:W3:Y:S01]  /*e720*/  LDL.64 R22, [R1+0x728] ;  /* 0x0007280001167983 */ /* 0x000ee20000100a00 */
[----:B------:R-:W-:-:S03]  /*e730*/  IADD3 R12, R20, -0x15, RZ ;  /* 0xffffffeb140c7810 */ /* 0x000fc60007ffe0ff */
[----:B------:R-:W3:Y:S01]  /*e740*/  LDL.64 R14, [R1+0x708] ;  /* 0x00070800010e7983 */ /* 0x000ee20000100a00 */
[----:B------:R-:W-:Y:S01]  /*e750*/  ULDC.64 UR8, c[0x0][0x118] ;  /* 0x0000460000087ab9 */ /* 0x000fe20000000a00 */
[----:B------:R-:W-:Y:S01]  /*e760*/  IADD3 R10, R20, -0x19, RZ ;  /* 0xffffffe7140a7810 */ /* 0x000fe20007ffe0ff */
[----:B--2---:R-:W-:Y:S01]  /*e770*/  IMAD R5, R8, c[0x0][0x190], RZ ;  /* 0x0000640008057a24 */ /* 0x004fe200078e02ff */
[----:B------:R-:W-:-:S04]  /*e780*/  LEA R8, P1, R27, R4, 0x2 ;  /* 0x000000041b087211 */ /* 0x000fc800078210ff */
[----:B------:R-:W-:Y:S02]  /*e790*/  LEA.HI.X.SX32 R9, R27, R0, 0x2, P1 ;  /* 0x000000001b097211 */ /* 0x000fe400008f16ff */
[----:B------:R-:W1:Y:S01]  /*e7a0*/  S2R R27, SR_TID.X ;  /* 0x00000000001b7919 */ /* 0x000e620000002100 */
[-C--:B------:R-:W-:Y:S02]  /*e7b0*/  LEA R2, P1, R3, R4.reuse, 0x2 ;  /* 0x0000000403027211 */ /* 0x080fe400078210ff */
[----:B------:R-:W-:Y:S02]  /*e7c0*/  LEA R4, P5, R5, R4, 0x2 ;  /* 0x0000000405047211 */ /* 0x000fe400078a10ff */
[-C--:B------:R-:W-:Y:S01]  /*e7d0*/  LEA.HI.X.SX32 R3, R3, R0.reuse, 0x2, P1 ;  /* 0x0000000003037211 */ /* 0x080fe200008f16ff */
[----:B------:R-:W-:Y:S01]  /*e7e0*/  STL.64 [R1+0x1718], R8 ;  /* 0x0017180801007387 */ /* 0x000fe20000100a00 */
[----:B------:R-:W-:-:S03]  /*e7f0*/  LEA.HI.X.SX32 R5, R5, R0, 0x2, P5 ;  /* 0x0000000005057211 */ /* 0x000fc600028f16ff */
[----:B------:R-:W-:Y:S04]  /*e800*/  STL.64 [R1+0x17a8], R6 ;  /* 0x0017a80601007387 */ /* 0x000fe80000100a00 */
[----:B------:R2:W-:Y:S01]  /*e810*/  STL [R1+0x16f8], R3 ;  /* 0x0016f80301007387 */ /* 0x0005e20000100800 */
[----:B------:R-:W-:Y:S02]  /*e820*/  ISETP.GE.U32.AND P1, PT, R12, 0x7fffff6c, PT ;  /* 0x7fffff6c0c00780c */ /* 0x000fe40003f26070 */
[----:B-1----:R-:W-:Y:S02]  /*e830*/  LOP3.LUT R21, R27, 0x1ff, RZ, 0xc0, !PT ;  /* 0x000001ff1b157812 */ /* 0x002fe400078ec0ff */
[----:B------:R-:W4:Y:S03]  /*e840*/  LDL.64 R26, [R1+0x6e8] ;  /* 0x0006e800011a7983 */ /* 0x000f260000100a00 */
[----:B--2---:R-:W-:Y:S01]  /*e850*/  IMAD.SHL.U32 R3, R21, 0x4, RZ ;  /* 0x0000000415037824 */ /* 0x004fe200078e00ff */
[----:B------:R-:W-:Y:S04]  /*e860*/  STL.64 [R1+0x17b0], R4 ;  /* 0x0017b00401007387 */ /* 0x000fe80000100a00 */
[----:B------:R-:W2:Y:S04]  /*e870*/  LDL.64 R12, [R1+0x6c8] ;  /* 0x0006c800010c7983 */ /* 0x000ea80000100a00 */
[----:B------:R-:W2:Y:S01]  /*e880*/  LDL.64 R16, [R1+0x6a8] ;  /* 0x0006a80001107983 */ /* 0x000ea20000100a00 */
[----:B------:R-:W-:-:S03]  /*e890*/  IADD3 R0, R20, -0x1d, RZ ;  /* 0xffffffe314007810 */ /* 0x000fc60007ffe0ff */
[----:B------:R1:W-:Y:S04]  /*e8a0*/  STL [R1+0x16f0], R28 ;  /* 0x0016f01c01007387 */ /* 0x0003e80000100800 */
[----:B------:R1:W-:Y:S04]  /*e8b0*/  LDGSTS.E [R3], [R28.64], !P6 ;  /* 0x000000001c037fae */ /* 0x0003e8000f121848 */
[----:B------:R3:W-:Y:S01]  /*e8c0*/  STL [R1+0x16e4], R29 ;  /* 0x0016e41d01007387 */ /* 0x0007e20000100800 */
[----:B-1----:R-:W-:Y:S01]  /*e8d0*/  SHF.L.U32 R28, R21, 0x2, RZ ;  /* 0x00000002151c7819 */ /* 0x002fe200000006ff */
[----:B------:R-:W-:-:S02]  /*e8e0*/  USHF.R.U32.HI UR4, URZ, 0x3, UR7 ;  /* 0x000000033f047899 */ /* 0x000fc40008011607 */
[----:B------:R-:W2:Y:S04]  /*e8f0*/  LDL.64 R20, [R1+0x688] ;  /* 0x0006880001147983 */ /* 0x000ea80000100a00 */
[----:B------:R1:W-:Y:S01]  /*e900*/  LDGSTS.E [R28+0x2000], [R24.64], !P4 ;  /* 0x02000000181c7fae */ /* 0x0003e2000e121848 */
[----:B---3--:R-:W-:Y:S01]  /*e910*/  IMAD.MOV.U32 R29, RZ, RZ, c[0x0][0x180] ;  /* 0x00006000ff1d7624 */ /* 0x008fe200078e00ff */
[----:B------:R-:W-:Y:S02]  /*e920*/  ISETP.GE.U32.AND P6, PT, R0, 0x7fffff64, PT ;  /* 0x7fffff640000780c */ /* 0x000fe40003fc6070 */
[----:B------:R-:W-:Y:S01]  /*e930*/  ISETP.GE.U32.AND P5, PT, R10, 0x7fffff68, PT ;  /* 0x7fffff680a00780c */ /* 0x000fe20003fa6070 */
[----:B------:R3:W-:Y:S04]  /*e940*/  LDGSTS.E [R28+0x4000], [R18.64], !P3 ;  /* 0x04000000121c7fae */ /* 0x0007e8000d921848 */
[----:B------:R-:W2:Y:S04]  /*e950*/  LDL.64 R8, [R1+0x628] ;  /* 0x0006280001087983 */ /* 0x000ea80000100a00 */
[----:B-1----:R-:W2:Y:S01]  /*e960*/  LDL.64 R24, [R1+0x2a0] ;  /* 0x0002a00001187983 */ /* 0x002ea20000100a00 */
[----:B------:R-:W-:-:S02]  /*e970*/  IADD3 R3, R29, -0x21, RZ ;  /* 0xffffffdf1d037810 */ /* 0x000fc40007ffe0ff */
[----:B------:R-:W-:Y:S01]  /*e980*/  IADD3 R0, R29, -0x25, RZ ;  /* 0xffffffdb1d007810 */ /* 0x000fe20007ffe0ff */
[----:B---3--:R-:W3:Y:S01]  /*e990*/  LDL.64 R18, [R1+0x280] ;  /* 0x0002800001127983 */ /* 0x008ee20000100a00 */
[----:B------:R-:W-:Y:S02]  /*e9a0*/  ISETP.GE.U32.AND P4, PT, R3, 0x7fffff60, PT ;  /* 0x7fffff600300780c */ /* 0x000fe40003f86070 */
[----:B------:R-:W-:Y:S01]  /*e9b0*/  ISETP.GE.U32.AND P3, PT, R0, 0x7fffff5c, PT ;  /* 0x7fffff5c0000780c */ /* 0x000fe20003f66070 */
[----:B------:R1:W-:Y:S04]  /*e9c0*/  LDGSTS.E [R28+0x6000], [R22.64], !P0 ;  /* 0x06000000161c7fae */ /* 0x0003e8000c121848 */
[----:B------:R1:W-:Y:S04]  /*e9d0*/  LDGSTS.E [R28+0x8000], [R14.64], !P2 ;  /* 0x080000000e1c7fae */ /* 0x0003e8000d121848 */
[----:B------:R-:W3:Y:S04]  /*e9e0*/  LDL.64 R10, [R1+0x100] ;  /* 0x00010000010a7983 */ /* 0x000ee80000100a00 */
[----:B-1----:R-:W3:Y:S04]  /*e9f0*/  LDL.64 R22, [R1+0x260] ;  /* 0x0002600001167983 */ /* 0x002ee80000100a00 */
[----:B------:R-:W3:Y:S04]  /*ea00*/  LDL.64 R14, [R1+0x240] ;  /* 0x00024000010e7983 */ /* 0x000ee80000100a00 */
[----:B----4-:R1:W-:Y:S04]  /*ea10*/  LDGSTS.E [R28+0xa000], [R26.64], !P1 ;  /* 0x0a0000001a1c7fae */ /* 0x0103e8000c921848 */
[----:B--2---:R2:W-:Y:S04]  /*ea20*/  LDGSTS.E [R28+0xc000], [R12.64], !P5 ;  /* 0x0c0000000c1c7fae */ /* 0x0045e8000e921848 */
[----:B-1----:R-:W4:Y:S04]  /*ea30*/  LDL.64 R26, [R1+0x220] ;  /* 0x00022000011a7983 */ /* 0x002f280000100a00 */
[----:B------:R1:W-:Y:S04]  /*ea40*/  LDGSTS.E [R28+0xe000], [R16.64], !P6 ;  /* 0x0e000000101c7fae */ /* 0x0003e8000f121848 */
[----:B--2---:R-:W2:Y:S04]  /*ea50*/  LDL.64 R12, [R1+0x200] ;  /* 0x00020000010c7983 */ /* 0x004ea80000100a00 */
[----:B-1----:R-:W2:Y:S04]  /*ea60*/  LDL.64 R16, [R1+0x1e0] ;  /* 0x0001e00001107983 */ /* 0x002ea80000100a00 */
[----:B------:R1:W-:Y:S04]  /*ea70*/  LDGSTS.E [R28+0x10000], [R20.64], !P4 ;  /* 0x10000000141c7fae */ /* 0x0003e8000e121848 */
[----:B-1----:R-:W2:Y:S04]  /*ea80*/  LDL.64 R20, [R1+0x1c0] ;  /* 0x0001c00001147983 */ /* 0x002ea80000100a00 */
[----:B------:R1:W-:Y:S04]  /*ea90*/  LDGSTS.E [R28+0x12000], [R24.64], !P3 ;  /* 0x12000000181c7fae */ /* 0x0003e8000d921848 */
[----:B-1----:R-:W2:Y:S01]  /*eaa0*/  LDL.64 R24, [R1+0x1a0] ;  /* 0x0001a00001187983 */ /* 0x002ea20000100a00 */
[----:B------:R-:W-:-:S02]  /*eab0*/  IADD3 R3, R29, -0x29, RZ ;  /* 0xffffffd71d037810 */ /* 0x000fc40007ffe0ff */
[----:B------:R-:W-:Y:S02]  /*eac0*/  IADD3 R0, R29, -0x2d, RZ ;  /* 0xffffffd31d007810 */ /* 0x000fe40007ffe0ff */
[----:B------:R-:W-:Y:S02]  /*ead0*/  ISETP.GE.U32.AND P0, PT, R3, 0x7fffff58, PT ;  /* 0x7fffff580300780c */ /* 0x000fe40003f06070 */
[C---:B------:R-:W-:Y:S02]  /*eae0*/  IADD3 R3, R29.reuse, -0x31, RZ ;  /* 0xffffffcf1d037810 */ /* 0x040fe40007ffe0ff */
[----:B------:R-:W-:Y:S02]  /*eaf0*/  ISETP.GE.U32.AND P2, PT, R0, 0x7fffff54, PT ;  /* 0x7fffff540000780c */ /* 0x000fe40003f46070 */
[----:B------:R-:W-:Y:S02]  /*eb00*/  IADD3 R0, R29, -0x35, RZ ;  /* 0xffffffcb1d007810 */ /* 0x000fe40007ffe0ff */
[----:B------:R-:W-:-:S02]  /*eb10*/  ISETP.GE.U32.AND P1, PT, R3, 0x7fffff50, PT ;  /* 0x7fffff500300780c */ /* 0x000fc40003f26070 */
[C---:B------:R-:W-:Y:S02]  /*eb20*/  IADD3 R3, R29.reuse, -0x39, RZ ;  /* 0xffffffc71d037810 */ /* 0x040fe40007ffe0ff */
[----:B------:R-:W-:Y:S01]  /*eb30*/  ISETP.GE.U32.AND P5, PT, R0, 0x7fffff4c, PT ;  /* 0x7fffff4c0000780c */ /* 0x000fe20003fa6070 */
[----:B---3--:R1:W-:Y:S01]  /*eb40*/  LDGSTS.E [R28+0x14000], [R18.64], !P0 ;  /* 0x14000000121c7fae */ /* 0x0083e2000c121848 */
[----:B------:R-:W-:Y:S02]  /*eb50*/  IADD3 R0, R29, -0x3d, RZ ;  /* 0xffffffc31d007810 */ /* 0x000fe40007ffe0ff */
[----:B------:R-:W-:Y:S01]  /*eb60*/  ISETP.GE.U32.AND P6, PT, R3, 0x7fffff48, PT ;  /* 0x7fffff480300780c */ /* 0x000fe20003fc6070 */
[----:B------:R3:W-:Y:S01]  /*eb70*/  LDGSTS.E [R28+0x16000], [R22.64], !P2 ;  /* 0x16000000161c7fae */ /* 0x0007e2000d121848 */
[C---:B------:R-:W-:Y:S02]  /*eb80*/  IADD3 R3, R29.reuse, -0x41, RZ ;  /* 0xffffffbf1d037810 */ /* 0x040fe40007ffe0ff */
[----:B------:R-:W-:Y:S01]  /*eb90*/  ISETP.GE.U32.AND P4, PT, R0, 0x7fffff44, PT ;  /* 0x7fffff440000780c */ /* 0x000fe20003f86070 */
[----:B------:R3:W-:Y:S01]  /*eba0*/  LDGSTS.E [R28+0x18000], [R14.64], !P1 ;  /* 0x180000000e1c7fae */ /* 0x0007e2000c921848 */
[----:B------:R-:W-:-:S02]  /*ebb0*/  IADD3 R0, R29, -0x45, RZ ;  /* 0xffffffbb1d007810 */ /* 0x000fc40007ffe0ff */
[----:B------:R-:W-:Y:S01]  /*ebc0*/  ISETP.GE.U32.AND P3, PT, R3, 0x7fffff40, PT ;  /* 0x7fffff400300780c */ /* 0x000fe20003f66070 */
[----:B-1----:R-:W2:Y:S01]  /*ebd0*/  LDL.64 R18, [R1+0x180] ;  /* 0x0001800001127983 */ /* 0x002ea20000100a00 */
[----:B------:R-:W-:-:S03]  /*ebe0*/  ISETP.GE.U32.AND P0, PT, R0, 0x7fffff3c, PT ;  /* 0x7fffff3c0000780c */ /* 0x000fc60003f06070 */
[----:B---3--:R-:W3:Y:S04]  /*ebf0*/  LDL.64 R22, [R1+0x160] ;  /* 0x0001600001167983 */ /* 0x008ee80000100a00 */
        /* <DEDUP_REMOVED lines=20> */
[----:B------:R1:W-:Y:S01]  /*ed40*/  LDGSTS.E [R28+0x24000], [R18.64], !P2 ;  /* 0x24000000121c7fae */ /* 0x0003e2000d121848 */
[----:B------:R-:W-:Y:S02]  /*ed50*/  IADD3 R0, R29, -0x5d, RZ ;  /* 0xffffffa31d007810 */ /* 0x000fe40007ffe0ff */
[----:B------:R-:W-:Y:S01]  /*ed60*/  ISETP.GE.U32.AND P4, PT, R3, 0x7fffff28, PT ;  /* 0x7fffff280300780c */ /* 0x000fe20003f86070 */
[----:B---3--:R3:W-:Y:S01]  /*ed70*/  LDGSTS.E [R28+0x26000], [R22.64], !P1 ;  /* 0x26000000161c7fae */ /* 0x0087e2000c921848 */
[C---:B------:R-:W-:Y:S02]  /*ed80*/  IADD3 R3, R29.reuse, -0x61, RZ ;  /* 0xffffff9f1d037810 */ /* 0x040fe40007ffe0ff */
[----:B------:R-:W-:Y:S01]  /*ed90*/  ISETP.GE.U32.AND P3, PT, R0, 0x7fffff24, PT ;  /* 0x7fffff240000780c */ /* 0x000fe20003f66070 */
[----:B------:R3:W-:Y:S01]  /*eda0*/  LDGSTS.E [R28+0x28000], [R14.64], !P5 ;  /* 0x280000000e1c7fae */ /* 0x0007e2000e921848 */
[----:B------:R-:W-:-:S02]  /*edb0*/  IADD3 R0, R29, -0x65, RZ ;  /* 0xffffff9b1d007810 */ /* 0x000fc40007ffe0ff */
[----:B------:R-:W-:Y:S01]  /*edc0*/  ISETP.GE.U32.AND P0, PT, R3, 0x7fffff20, PT ;  /* 0x7fffff200300780c */ /* 0x000fe20003f06070 */
[----:B-1----:R-:W2:Y:S01]  /*edd0*/  LDL.64 R18, [R1+0x70] ;  /* 0x0000700001127983 */ /* 0x002ea20000100a00 */
[----:B------:R-:W-:Y:S02]  /*ede0*/  IADD3 R3, R29, -0x69, RZ ;  /* 0xffffff971d037810 */ /* 0x000fe40007ffe0ff */
[----:B------:R-:W-:Y:S01]  /*edf0*/  ISETP.GE.U32.AND P2, PT, R0, 0x7fffff1c, PT ;  /* 0x7fffff1c0000780c */ /* 0x000fe20003f46070 */
[----:B---3--:R-:W2:Y:S01]  /*ee00*/  LDL.64 R22, [R1+0x58] ;  /* 0x0000580001167983 */ /* 0x008ea20000100a00 */
[----:B------:R-:W-:-:S03]  /*ee10*/  ISETP.GE.U32.AND P1, PT, R3, 0x7fffff18, PT ;  /* 0x7fffff180300780c */ /* 0x000fc60003f26070 */
[----:B------:R-:W2:Y:S04]  /*ee20*/  LDL.64 R14, [R1+0x40] ;  /* 0x00004000010e7983 */ /* 0x000ea80000100a00 */
[----:B----4-:R1:W-:Y:S04]  /*ee30*/  LDGSTS.E [R28+0x2a000], [R26.64], !P6 ;  /* 0x2a0000001a1c7fae */ /* 0x0103e8000f121848 */
[----:B------:R4:W-:Y:S04]  /*ee40*/  LDGSTS.E [R28+0x2c000], [R10.64], !P4 ;  /* 0x2c0000000a1c7fae */ /* 0x0009e8000e121848 */
[----:B-1----:R-:W3:Y:S04]  /*ee50*/  LDL.64 R26, [R1+0x28] ;  /* 0x00002800011a7983 */ /* 0x002ee80000100a00 */
[----:B--2---:R1:W-:Y:S01]  /*ee60*/  LDGSTS.E [R28+0x2e000], [R16.64], !P3 ;  /* 0x2e000000101c7fae */ /* 0x0043e2000d921848 */
[----:B------:R-:W-:-:S02]  /*ee70*/  IADD3 R0, R29, -0x6d, RZ ;  /* 0xffffff931d007810 */ /* 0x000fc40007ffe0ff */
[----:B------:R-:W-:Y:S01]  /*ee80*/  IADD3 R3, R29, -0x71, RZ ;  /* 0xffffff8f1d037810 */ /* 0x000fe20007ffe0ff */
[----:B----4-:R-:W2:Y:S04]  /*ee90*/  LDL.64 R10, [R1+0xf8] ;  /* 0x0000f800010a7983 */ /* 0x010ea80000100a00 */
[----:B-1----:R-:W4:Y:S04]  /*eea0*/  LDL.64 R16, [R1+0x10] ;  /* 0x0000100001107983 */ /* 0x002f280000100a00 */
[----:B------:R1:W-:Y:S04]  /*eeb0*/  LDGSTS.E [R28+0x30000], [R20.64], !P0 ;  /* 0x30000000141c7fae */ /* 0x0003e8000c121848 */
[----:B------:R1:W-:Y:S04]  /*eec0*/  LDGSTS.E [R28+0x32000], [R12.64], !P2 ;  /* 0x320000000c1c7fae */ /* 0x0003e8000d121848 */
[----:B-1----:R-:W2:Y:S01]  /*eed0*/  LDL.64 R20, [R1+0x770] ;  /* 0x0007700001147983 */ /* 0x002ea20000100a00 */
[----:B------:R-:W-:-:S02]  /*eee0*/  ISETP.GE.U32.AND P5, PT, R0, 0x7fffff14, PT ;  /* 0x7fffff140000780c */ /* 0x000fc40003fa6070 */
[----:B------:R-:W-:Y:S01]  /*eef0*/  ISETP.GE.U32.AND P6, PT, R3, 0x7fffff10, PT ;  /* 0x7fffff100300780c */ /* 0x000fe20003fc6070 */
[----:B------:R-:W2:Y:S04]  /*ef00*/  LDL.64 R12, [R1+0x740] ;  /* 0x00074000010c7983 */ /* 0x000ea80000100a00 */
[----:B------:R1:W-:Y:S04]  /*ef10*/  LDGSTS.E [R28+0x34000], [R24.64], !P1 ;  /* 0x34000000181c7fae */ /* 0x0003e8000c921848 */
[----:B-1----:R-:W2:Y:S01]  /*ef20*/  LDL.64 R24, [R1+0x760] ;  /* 0x0007600001187983 */ /* 0x002ea20000100a00 */
[----:B------:R-:W-:-:S02]  /*ef30*/  IADD3 R0, R29, -0x75, RZ ;  /* 0xffffff8b1d007810 */ /* 0x000fc40007ffe0ff */
[C---:B------:R-:W-:Y:S02]  /*ef40*/  IADD3 R3, R29.reuse, -0x79, RZ ;  /* 0xffffff871d037810 */ /* 0x040fe40007ffe0ff */
[----:B------:R-:W-:Y:S02]  /*ef50*/  ISETP.GE.U32.AND P4, PT, R0, 0x7fffff0c, PT ;  /* 0x7fffff0c0000780c */ /* 0x000fe40003f86070 */
[----:B------:R-:W-:Y:S02]  /*ef60*/  IADD3 R0, R29, -0x7d, RZ ;  /* 0xffffff831d007810 */ /* 0x000fe40007ffe0ff */
[----:B------:R-:W-:Y:S02]  /*ef70*/  ISETP.GE.U32.AND P3, PT, R3, 0x7fffff08, PT ;  /* 0x7fffff080300780c */ /* 0x000fe40003f66070 */
[----:B------:R-:W-:Y:S02]  /*ef80*/  IADD3 R3, R29, -0x2, RZ ;  /* 0xfffffffe1d037810 */ /* 0x000fe40007ffe0ff */
[----:B------:R-:W-:-:S02]  /*ef90*/  ISETP.GE.U32.AND P0, PT, R0, 0x7fffff04, PT ;  /* 0x7fffff040000780c */ /* 0x000fc40003f06070 */
[----:B------:R-:W-:Y:S01]  /*efa0*/  IADD3 R0, R29, -0x6, RZ ;  /* 0xfffffffa1d007810 */ /* 0x000fe20007ffe0ff */
[----:B------:R1:W-:Y:S01]  /*efb0*/  LDGSTS.E [R28+0x36000], [R18.64], !P5 ;  /* 0x36000000121c7fae */ /* 0x0003e2000e921848 */
[----:B------:R-:W-:Y:S02]  /*efc0*/  ISETP.GE.U32.AND P2, PT, R3, 0x7fffff7f, PT ;  /* 0x7fffff7f0300780c */ /* 0x000fe40003f46070 */
[----:B------:R-:W-:Y:S01]  /*efd0*/  ISETP.GE.U32.AND P1, PT, R0, 0x7fffff7b, PT ;  /* 0x7fffff7b0000780c */ /* 0x000fe20003f26070 */
[----:B------:R1:W-:Y:S01]  /*efe0*/  LDGSTS.E [R28+0x38000], [R22.64], !P6 ;  /* 0x38000000161c7fae */ /* 0x0003e2000f121848 */
[----:B------:R-:W-:-:S03]  /*eff0*/  LOP3.LUT R5, R28, 0x20, RZ, 0x3c, !PT ;  /* 0x000000201c057812 */ /* 0x000fc600078e3cff */
[----:B------:R1:W-:Y:S04]  /*f000*/  LDGSTS.E [R28+0x3a000], [R14.64], !P4 ;  /* 0x3a0000000e1c7fae */ /* 0x0003e8000e121848 */
[----:B-1----:R-:W2:Y:S04]  /*f010*/  LDL.64 R18, [R1+0x720] ;  /* 0x0007200001127983 */ /* 0x002ea80000100a00 */
[----:B------:R-:W2:Y:S04]  /*f020*/  LDL.64 R22, [R1+0x700] ;  /* 0x0007000001167983 */ /* 0x000ea80000100a00 */
[----:B------:R-:W2:Y:S04]  /*f030*/  LDL.64 R14, [R1+0x6c0] ;  /* 0x0006c000010e7983 */ /* 0x000ea80000100a00 */
[----:B---3--:R1:W-:Y:S04]  /*f040*/  LDGSTS.E [R28+0x3c000], [R26.64], !P3 ;  /* 0x3c0000001a1c7fae */ /* 0x0083e8000d921848 */
[----:B-1----:R-:W3:Y:S04]  /*f050*/  LDL.64 R26, [R1+0x6e0] ;  /* 0x0006e000011a7983 */ /* 0x002ee80000100a00 */
[----:B----4-:R1:W-:Y:S04]  /*f060*/  LDGSTS.E [R28+0x3e000], [R16.64], !P0 ;  /* 0x3e000000101c7fae */ /* 0x0103e8000c121848 */
[----:B-1----:R-:W4:Y:S04]  /*f070*/  LDL.64 R16, [R1+0x6a0] ;  /* 0x0006a00001107983 */ /* 0x002f280000100a00 */
[----:B--2---:R1:W-:Y:S04]  /*f080*/  LDGSTS.E [R5+0x800], [R20.64], !P2 ;  /* 0x0080000014057fae */ /* 0x0043e8000d121848 */
[----:B-1----:R-:W4:Y:S04]  /*f090*/  LDL.64 R20, [R1+0x2b8] ;  /* 0x0002b80001147983 */ /* 0x002f280000100a00 */
[----:B------:R1:W-:Y:S04]  /*f0a0*/  LDGSTS.E [R5+0x2800], [R24.64], !P1 ;  /* 0x0280000018057fae */ /* 0x0003e8000c921848 */
[----:B-1----:R-:W4:Y:S01]  /*f0b0*/  LDL.64 R24, [R1+0x298] ;  /* 0x0002980001187983 */ /* 0x002f220000100a00 */
        /* <DEDUP_REMOVED lines=18> */
[----:B-1----:R-:W4:Y:S01]  /*f1e0*/  LDL.64 R12, [R1+0x278] ;  /* 0x00027800010c7983 */ /* 0x002f220000100a00 */
[----:B------:R-:W-:-:S03]  /*f1f0*/  ISETP.GE.U32.AND P5, PT, R0, 0x7fffff5b, PT ;  /* 0x7fffff5b0000780c */ /* 0x000fc60003fa6070 */
[----:B------:R-:W4:Y:S04]  /*f200*/  LDL.64 R18, [R1+0x258] ;  /* 0x0002580001127983 */ /* 0x000f280000100a00 */
[----:B------:R-:W4:Y:S04]  /*f210*/  LDL.64 R22, [R1+0x238] ;  /* 0x0002380001167983 */ /* 0x000f280000100a00 */
[----:B---3--:R1:W-:Y:S04]  /*f220*/  LDGSTS.E [R5+0xa800], [R26.64], !P3 ;  /* 0x0a8000001a057fae */ /* 0x0083e8000d921848 */
[----:B------:R3:W-:Y:S04]  /*f230*/  LDGSTS.E [R5+0xc800], [R14.64], !P0 ;  /* 0x0c8000000e057fae */ /* 0x0007e8000c121848 */
[----:B-1----:R-:W2:Y:S04]  /*f240*/  LDL.64 R26, [R1+0x218] ;  /* 0x00021800011a7983 */ /* 0x002ea80000100a00 */
[----:B---3--:R-:W3:Y:S04]  /*f250*/  LDL.64 R14, [R1+0x1f8] ;  /* 0x0001f800010e7983 */ /* 0x008ee80000100a00 */
[----:B----4-:R1:W-:Y:S04]  /*f260*/  LDGSTS.E [R5+0xe800], [R16.64], !P2 ;  /* 0x0e80000010057fae */ /* 0x0103e8000d121848 */
[----:B-1----:R-:W4:Y:S04]  /*f270*/  LDL.64 R16, [R1+0x1d8] ;  /* 0x0001d80001107983 */ /* 0x002f280000100a00 */
[----:B------:R1:W-:Y:S04]  /*f280*/  LDGSTS.E [R5+0x10800], [R20.64], !P1 ;  /* 0x1080000014057fae */ /* 0x0003e8000c921848 */
        /* <DEDUP_REMOVED lines=25> */
[----:B--2---:R1:W-:Y:S04]  /*f420*/  LDGSTS.E [R5+0x1a800], [R26.64], !P0 ;  /* 0x1a8000001a057fae */ /* 0x0043e8000c121848 */
[----:B---3--:R2:W-:Y:S04]  /*f430*/  LDGSTS.E [R5+0x1c800], [R14.64], !P2 ;  /* 0x1c8000000e057fae */ /* 0x0085e8000d121848 */
[----:B-1----:R-:W3:Y:S04]  /*f440*/  LDL.64 R26, [R1+0x118] ;  /* 0x00011800011a7983 */ /* 0x002ee80000100a00 */
[----:B--2---:R-:W2:Y:S04]  /*f450*/  LDL.64 R14, [R1+0xd8] ;  /* 0x0000d800010e7983 */ /* 0x004ea80000100a00 */
[----:B----4-:R1:W-:Y:S04]  /*f460*/  LDGSTS.E [R5+0x1e800], [R16.64], !P1 ;  /* 0x1e80000010057fae */ /* 0x0103e8000c921848 */
        /* <DEDUP_REMOVED lines=26> */
[----:B------:R-:W2:Y:S01]  /*f610*/  LDL.64 R18, [R1+0x50] ;  /* 0x0000500001127983 */ /* 0x000ea20000100a00 */
[----:B------:R-:W-:-:S03]  /*f620*/  ISETP.GE.U32.AND P3, PT, R3, 0x7fffff17, PT ;  /* 0x7fffff170300780c */ /* 0x000fc60003f66070 */
[----:B------:R-:W2:Y:S04]  /*f630*/  LDL.64 R22, [R1+0x38] ;  /* 0x0000380001167983 */ /* 0x000ea80000100a00 */
[----:B---3--:R1:W-:Y:S04]  /*f640*/  LDGSTS.E [R5+0x2a800], [R26.64], !P2 ;  /* 0x2a8000001a057fae */ /* 0x0083e8000d121848 */
[----:B------:R3:W-:Y:S04]  /*f650*/  LDGSTS.E [R5+0x2c800], [R10.64], !P1 ;  /* 0x2c8000000a057fae */ /* 0x0007e8000c921848 */
[----:B--2---:R2:W-:Y:S04]  /*f660*/  LDGSTS.E [R5+0x2e800], [R14.64], !P5 ;  /* 0x2e8000000e057fae */ /* 0x0045e8000e921848 */
[----:B-1----:R-:W4:Y:S01]  /*f670*/  LDL.64 R26, [R1+0x20] ;  /* 0x00002000011a7983 */ /* 0x002f220000100a00 */
[----:B------:R-:W-:-:S02]  /*f680*/  IADD3 R0, R29, -0x6e, RZ ;  /* 0xffffff921d007810 */ /* 0x000fc40007ffe0ff */
[----:B------:R-:W-:Y:S01]  /*f690*/  IADD3 R3, R29, -0x72, RZ ;  /* 0xffffff8e1d037810 */ /* 0x000fe20007ffe0ff */
[----:B---3--:R-:W3:Y:S04]  /*f6a0*/  LDL.64 R10, [R1+0x128] ;  /* 0x00012800010a7983 */ /* 0x008ee80000100a00 */
[----:B--2---:R-:W2:Y:S04]  /*f6b0*/  LDL.64 R14, [R1+0x8] ;  /* 0x00000800010e7983 */ /* 0x004ea80000100a00 */
[----:B------:R1:W-:Y:S04]  /*f6c0*/  LDGSTS.E [R5+0x30800], [R20.64], !P6 ;  /* 0x3080000014057fae */ /* 0x0003e8000f121848 */
[----:B------:R1:W-:Y:S04]  /*f6d0*/  LDGSTS.E [R5+0x32800], [R16.64], !P4 ;  /* 0x3280000010057fae */ /* 0x0003e8000e121848 */
[----:B-1----:R-:W3:Y:S01]  /*f6e0*/  LDL.64 R20, [R1+0x780] ;  /* 0x0007800001147983 */ /* 0x002ee20000100a00 */
[----:B------:R-:W-:-:S02]  /*f6f0*/  ISETP.GE.U32.AND P0, PT, R0, 0x7fffff13, PT ;  /* 0x7fffff130000780c */ /* 0x000fc40003f06070 */
[----:B------:R-:W-:Y:S01]  /*f700*/  ISETP.GE.U32.AND P2, PT, R3, 0x7fffff0f, PT ;  /* 0x7fffff0f0300780c */ /* 0x000fe20003f46070 */
[----:B------:R-:W3:Y:S04]  /*f710*/  LDL.64 R16, [R1+0x738] ;  /* 0x0007380001107983 */ /* 0x000ee80000100a00 */
[----:B------:R1:W-:Y:S04]  /*f720*/  LDGSTS.E [R5+0x34800], [R24.64], !P3 ;  /* 0x3480000018057fae */ /* 0x0003e8000d921848 */
[----:B-1----:R-:W3:Y:S01]  /*f730*/  LDL.64 R24, [R1+0x758] ;  /* 0x0007580001187983 */ /* 0x002ee20000100a00 */
[----:B------:R-:W-:-:S02]  /*f740*/  IADD3 R0, R29, -0x76, RZ ;  /* 0xffffff8a1d007810 */ /* 0x000fc40007ffe0ff */
[C---:B------:R-:W-:Y:S02]  /*f750*/  IADD3 R3, R29.reuse, -0x7a, RZ ;  /* 0xffffff861d037810 */ /* 0x040fe40007ffe0ff */
[----:B------:R-:W-:Y:S02]  /*f760*/  ISETP.GE.U32.AND P1, PT, R0, 0x7fffff0b, PT ;  /* 0x7fffff0b0000780c */ /* 0x000fe40003f26070 */
[----:B------:R-:W-:Y:S02]  /*f770*/  IADD3 R0, R29, -0x7e, RZ ;  /* 0xffffff821d007810 */ /* 0x000fe40007ffe0ff */
[----:B------:R-:W-:Y:S02]  /*f780*/  ISETP.GE.U32.AND P5, PT, R3, 0x7fffff07, PT ;  /* 0x7fffff070300780c */ /* 0x000fe40003fa6070 */
[----:B------:R-:W-:Y:S02]  /*f790*/  IADD3 R3, R29, -0x3, RZ ;  /* 0xfffffffd1d037810 */ /* 0x000fe40007ffe0ff */
[----:B------:R-:W-:-:S02]  /*f7a0*/  ISETP.GE.U32.AND P6, PT, R0, 0x7fffff03, PT ;  /* 0x7fffff030000780c */ /* 0x000fc40003fc6070 */
[----:B------:R-:W-:Y:S02]  /*f7b0*/  IADD3 R0, R29, -0x7, RZ ;  /* 0xfffffff91d007810 */ /* 0x000fe40007ffe0ff */
[----:B------:R-:W-:Y:S01]  /*f7c0*/  ISETP.GE.U32.AND P4, PT, R3, 0x7fffff7e, PT ;  /* 0x7fffff7e0300780c */ /* 0x000fe20003f86070 */
[----:B------:R1:W-:Y:S01]  /*f7d0*/  LDGSTS.E [R5+0x36800], [R12.64], !P0 ;  /* 0x368000000c057fae */ /* 0x0003e2000c121848 */
[----:B------:R-:W-:Y:S02]  /*f7e0*/  IADD3 R3, R29, -0xb, RZ ;  /* 0xfffffff51d037810 */ /* 0x000fe40007ffe0ff */
[----:B------:R-:W-:Y:S01]  /*f7f0*/  ISETP.GE.U32.AND P3, PT, R0, 0x7fffff7a, PT ;  /* 0x7fffff7a0000780c */ /* 0x000fe20003f66070 */
[----:B------:R1:W-:Y:S01]  /*f800*/  LDGSTS.E [R5+0x38800], [R18.64], !P2 ;  /* 0x3880000012057fae */ /* 0x0003e2000d121848 */
[----:B------:R-:W-:Y:S02]  /*f810*/  ISETP.GE.U32.AND P0, PT, R3, 0x7fffff76, PT ;  /* 0x7fffff760300780c */ /* 0x000fe40003f06070 */
[----:B------:R-:W-:Y:S01]  /*f820*/  IADD3 R3, R29, -0x13, RZ ;  /* 0xffffffed1d037810 */ /* 0x000fe20007ffe0ff */
[----:B------:R1:W-:Y:S04]  /*f830*/  LDGSTS.E [R5+0x3a800], [R22.64], !P1 ;  /* 0x3a80000016057fae */ /* 0x0003e8000c921848 */
[----:B-1----:R-:W3:Y:S04]  /*f840*/  LDL.64 R12, [R1+0x6f8] ;  /* 0x0006f800010c7983 */ /* 0x002ee80000100a00 */
[----:B------:R-:W3:Y:S01]  /*f850*/  LDL.64 R18, [R1+0x718] ;  /* 0x0007180001127983 */ /* 0x000ee20000100a00 */
[----:B------:R-:W-:-:S02]  /*f860*/  ISETP.GE.U32.AND P1, PT, R3, 0x7fffff6e, PT ;  /* 0x7fffff6e0300780c */ /* 0x000fc40003f26070 */
[----:B------:R-:W-:Y:S01]  /*f870*/  LOP3.LUT R3, R28, 0x40, RZ, 0x3c, !PT ;  /* 0x000000401c037812 */ /* 0x000fe200078e3cff */
[----:B------:R-:W3:Y:S04]  /*f880*/  LDL.64 R22, [R1+0x6d8] ;  /* 0x0006d80001167983 */ /* 0x000ee80000100a00 */
[----:B----4-:R1:W-:Y:S04]  /*f890*/  LDGSTS.E [R5+0x3c800], [R26.64], !P5 ;  /* 0x3c8000001a057fae */ /* 0x0103e8000e921848 */
[----:B--2---:R2:W-:Y:S04]  /*f8a0*/  LDGSTS.E [R5+0x3e800], [R14.64], !P6 ;  /* 0x3e8000000e057fae */ /* 0x0045e8000f121848 */
[----:B-1----:R-:W4:Y:S04]  /*f8b0*/  LDL.64 R26, [R1+0x6b8] ;  /* 0x0006b800011a7983 */ /* 0x002f280000100a00 */
[----:B--2---:R-:W2:Y:S04]  /*f8c0*/  LDL.64 R14, [R1+0x698] ;  /* 0x00069800010e7983 */ /* 0x004ea80000100a00 */
[----:B---3--:R1:W-:Y:S04]  /*f8d0*/  LDGSTS.E [R3+0x1000], [R20.64], !P4 ;  /* 0x0100000014037fae */ /* 0x0083e8000e121848 */
[----:B-1----:R-:W3:Y:S04]  /*f8e0*/  LDL.64 R20, [R1+0x2b0] ;  /* 0x0002b00001147983 */ /* 0x002ee80000100a00 */
[----:B------:R1:W-:Y:S01]  /*f8f0*/  LDGSTS.E [R3+0x3000], [R24.64], !P3 ;  /* 0x0300000018037fae */ /* 0x0003e2000d921848 */
[----:B------:R-:W-:-:S02]  /*f900*/  IADD3 R0, R29, -0xf, RZ ;  /* 0xfffffff11d007810 */ /* 0x000fc40007ffe0ff */
[C---:B------:R-:W-:Y:S01]  /*f910*/  IADD3 R4, R29.reuse, -0x1b, RZ ;  /* 0xffffffe51d047810 */ /* 0x040fe20007ffe0ff */
[----:B------:R1:W-:Y:S04]  /*f920*/  LDGSTS.E [R3+0x5000], [R16.64], !P0 ;  /* 0x0500000010037fae */ /* 0x0003e8000c121848 */
[----:B-1----:R-:W3:Y:S01]  /*f930*/  LDL.64 R24, [R1+0x290] ;  /* 0x0002900001187983 */ /* 0x002ee20000100a00 */
[----:B------:R-:W-:Y:S02]  /*f940*/  ISETP.GE.U32.AND P2, PT, R0, 0x7fffff72, PT ;  /* 0x7fffff720000780c */ /* 0x000fe40003f46070 */
[----:B------:R-:W-:Y:S01]  /*f950*/  IADD3 R0, R29, -0x17, RZ ;  /* 0xffffffe91d007810 */ /* 0x000fe20007ffe0ff */
[----:B------:R-:W3:Y:S03]  /*f960*/  LDL.64 R16, [R1+0x270] ;  /* 0x0002700001107983 */ /* 0x000ee60000100a00 */
[----:B------:R-:W-:-:S02]  /*f970*/  ISETP.GE.U32.AND P5, PT, R0, 0x7fffff6a, PT ;  /* 0x7fffff6a0000780c */ /* 0x000fc40003fa6070 */
[C---:B------:R-:W-:Y:S02]  /*f980*/  IADD3 R0, R29.reuse, -0x1f, RZ ;  /* 0xffffffe11d007810 */ /* 0x040fe40007ffe0ff */
[----:B------:R-:W-:Y:S02]  /*f990*/  ISETP.GE.U32.AND P6, PT, R4, 0x7fffff66, PT ;  /* 0x7fffff660400780c */ /* 0x000fe40003fc6070 */
[----:B------:R-:W-:Y:S02]  /*f9a0*/  ISETP.GE.U32.AND P4, PT, R0, 0x7fffff62, PT ;  /* 0x7fffff620000780c */ /* 0x000fe40003f86070 */
[C---:B------:R-:W-:Y:S02]  /*f9b0*/  IADD3 R4, R29.reuse, -0x23, RZ ;  /* 0xffffffdd1d047810 */ /* 0x040fe40007ffe0ff */
[----:B------:R-:W-:Y:S02]  /*f9c0*/  IADD3 R0, R29, -0x27, RZ ;  /* 0xffffffd91d007810 */ /* 0x000fe40007ffe0ff */
[----:B------:R-:W-:-:S02]  /*f9d0*/  ISETP.GE.U32.AND P3, PT, R4, 0x7fffff5e, PT ;  /* 0x7fffff5e0400780c */ /* 0x000fc40003f66070 */
[----:B------:R-:W-:Y:S01]  /*f9e0*/  ISETP.GE.U32.AND P0, PT, R0, 0x7fffff5a, PT ;  /* 0x7fffff5a0000780c */ /* 0x000fe20003f06070 */
[----:B------:R1:W-:Y:S04]  /*f9f0*/  LDGSTS.E [R3+0x7000], [R18.64], !P2 ;  /* 0x0700000012037fae */ /* 0x0003e8000d121848 */
[----:B------:R1:W-:Y:S04]  /*fa00*/  LDGSTS.E [R3+0x9000], [R12.64], !P1 ;  /* 0x090000000c037fae */ /* 0x0003e8000c921848 */
[----:B------:R1:W-:Y:S04]  /*fa10*/  LDGSTS.E [R3+0xb000], [R22.64], !P5 ;  /* 0x0b00000016037fae */ /* 0x0003e8000e921848 */
[----:B-1----:R-:W3:Y:S04]  /*fa20*/  LDL.64 R18, [R1+0x250] ;  /* 0x0002500001127983 */ /* 0x002ee80000100a00 */
[----:B------:R-:W3:Y:S04]  /*fa30*/  LDL.64 R12, [R1+0x230] ;  /* 0x00023000010c7983 */ /* 0x000ee80000100a00 */
[----:B------:R-:W3:Y:S04]  /*fa40*/  LDL.64 R22, [R1+0x210] ;  /* 0x0002100001167983 */ /* 0x000ee80000100a00 */
[----:B----4-:R1:W-:Y:S04]  /*fa50*/  LDGSTS.E [R3+0xd000], [R26.64], !P6 ;  /* 0x0d0000001a037fae */ /* 0x0103e8000f121848 */
[----:B--2---:R2:W-:Y:S04]  /*fa60*/  LDGSTS.E [R3+0xf000], [R14.64], !P4 ;  /* 0x0f0000000e037fae */ /* 0x0045e8000e121848 */
[----:B-1----:R-:W4:Y:S04]  /*fa70*/  LDL.64 R26, [R1+0x1f0] ;  /* 0x0001f000011a7983 */ /* 0x002f280000100a00 */
[----:B--2---:R-:W2:Y:S04]  /*fa80*/  LDL.64 R14, [R1+0x1d0] ;  /* 0x0001d000010e7983 */ /* 0x004ea80000100a00 */
[----:B---3--:R1:W-:Y:S04]  /*fa90*/  LDGSTS.E [R3+0x11000], [R20.64], !P3 ;  /* 0x1100000014037fae */ /* 0x0083e8000d921848 */
[----:B-1----:R-:W3:Y:S04]  /*faa0*/  LDL.64 R20, [R1+0x1b0] ;  /* 0x0001b00001147983 */ /* 0x002ee80000100a00 */
[----:B------:R1:W-:Y:S04]  /*fab0*/  LDGSTS.E [R3+0x13000], [R24.64], !P0 ;  /* 0x1300000018037fae */ /* 0x0003e8000c121848 */
[----:B-1----:R-:W3:Y:S01]  /*fac0*/  LDL.64 R24, [R1+0x190] ;  /* 0x0001900001187983 */ /* 0x002ee20000100a00 */
[----:B------:R-:W-:-:S02]  /*fad0*/  IADD3 R4, R29, -0x2b, RZ ;  /* 0xffffffd51d047810 */ /* 0x000fc40007ffe0ff */
[C---:B------:R-:W-:Y:S02]  /*fae0*/  IADD3 R0, R29.reuse, -0x2f, RZ ;  /* 0xffffffd11d007810 */ /* 0x040fe40007ffe0ff */
[----:B------:R-:W-:Y:S02]  /*faf0*/  ISETP.GE.U32.AND P2, PT, R4, 0x7fffff56, PT ;  /* 0x7fffff560400780c */ /* 0x000fe40003f46070 */
[----:B------:R-:W-:Y:S02]  /*fb00*/  ISETP.GE.U32.AND P1, PT, R0, 0x7fffff52, PT ;  /* 0x7fffff520000780c */ /* 0x000fe40003f26070 */
[C---:B------:R-:W-:Y:S02]  /*fb10*/  IADD3 R4, R29.reuse, -0x33, RZ ;  /* 0xffffffcd1d047810 */ /* 0x040fe40007ffe0ff */
[----:B------:R-:W-:Y:S02]  /*fb20*/  IADD3 R0, R29, -0x37, RZ ;  /* 0xffffffc91d007810 */ /* 0x000fe40007ffe0ff */
[----:B------:R-:W-:-:S02]  /*fb30*/  ISETP.GE.U32.AND P5, PT, R4, 0x7fffff4e, PT ;  /* 0x7fffff4e0400780c */ /* 0x000fc40003fa6070 */
[----:B------:R-:W-:Y:S02]  /*fb40*/  ISETP.GE.U32.AND P6, PT, R0, 0x7fffff4a, PT ;  /* 0x7fffff4a0000780c */ /* 0x000fe40003fc6070 */
[C---:B------:R-:W-:Y:S01]  /*fb50*/  IADD3 R4, R29.reuse, -0x3b, RZ ;  /* 0xffffffc51d047810 */ /* 0x040fe20007ffe0ff */
[----:B------:R1:W-:Y:S01]  /*fb60*/  LDGSTS.E [R3+0x15000], [R16.64], !P2 ;  /* 0x1500000010037fae */ /* 0x0003e2000d121848 */
[C---:B------:R-:W-:Y:S02]  /*fb70*/  IADD3 R0, R29.reuse, -0x3f, RZ ;  /* 0xffffffc11d007810 */ /* 0x040fe40007ffe0ff */
[----:B------:R-:W-:Y:S01]  /*fb80*/  ISETP.GE.U32.AND P4, PT, R4, 0x7fffff46, PT ;  /* 0x7fffff460400780c */ /* 0x000fe20003f86070 */
[----:B------:R1:W-:Y:S01]  /*fb90*/  LDGSTS.E [R3+0x17000], [R18.64], !P1 ;  /* 0x1700000012037fae */ /* 0x0003e2000c921848 */
[----:B------:R-:W-:Y:S02]  /*fba0*/  ISETP.GE.U32.AND P3, PT, R0, 0x7fffff42, PT ;  /* 0x7fffff420000780c */ /* 0x000fe40003f66070 */
[C---:B------:R-:W-:Y:S01]  /*fbb0*/  IADD3 R4, R29.reuse, -0x43, RZ ;  /* 0xffffffbd1d047810 */ /* 0x040fe20007ffe0ff */
[----:B------:R1:W-:Y:S01]  /*fbc0*/  LDGSTS.E [R3+0x19000], [R12.64], !P5 ;  /* 0x190000000c037fae */ /* 0x0003e2000e921848 */
[----:B------:R-:W-:-:S03]  /*fbd0*/  IADD3 R0, R29, -0x47, RZ ;  /* 0xffffffb91d007810 */ /* 0x000fc60007ffe0ff */
[----:B-1----:R-:W3:Y:S01]  /*fbe0*/  LDL.64 R16, [R1+0x170] ;  /* 0x0001700001107983 */ /* 0x002ee20000100a00 */
[----:B------:R-:W-:Y:S02]  /*fbf0*/  ISETP.GE.U32.AND P0, PT, R4, 0x7fffff3e, PT ;  /* 0x7fffff3e0400780c */ /* 0x000fe40003f06070 */
[----:B------:R-:W-:Y:S01]  /*fc00*/  ISETP.GE.U32.AND P2, PT, R0, 0x7fffff3a, PT ;  /* 0x7fffff3a0000780c */ /* 0x000fe20003f46070 */
[----:B------:R-:W3:Y:S04]  /*fc10*/  LDL.64 R18, [R1+0x150] ;  /* 0x0001500001127983 */ /* 0x000ee80000100a00 */
[----:B------:R-:W3:Y:S04]  /*fc20*/  LDL.64 R12, [R1+0x130] ;  /* 0x00013000010c7983 */ /* 0x000ee80000100a00 */
[----:B------:R1:W-:Y:S04]  /*fc30*/  LDGSTS.E [R3+0x1b000], [R22.64], !P6 ;  /* 0x1b00000016037fae */ /* 0x0003e8000f121848 */
[----:B-1----:R-:W3:Y:S04]  /*fc40*/  LDL.64 R22, [R1+0x110] ;  /* 0x0001100001167983 */ /* 0x002ee80000100a00 */
        /* <DEDUP_REMOVED lines=35> */
[----:B--2---:R-:W2:Y:S04]  /*fe80*/  LDL.64 R14, [R1] ;  /* 0x00000000010e7983 */ /* 0x004ea80000100a00 */
        /* <DEDUP_REMOVED lines=24> */
[----:B------:R-:W3:Y:S01]  /*10010*/  LDL.64 R18, [R1+0x710] ;  /* 0x0007100001127983 */ /* 0x000ee20000100a00 */
[----:B------:R-:W-:-:S03]  /*10020*/  LOP3.LUT R6, R28, 0x60, RZ, 0x3c, !PT ;  /* 0x000000601c067812 */ /* 0x000fc600078e3cff */
        /* <DEDUP_REMOVED lines=18> */
[C---:B------:R-:W-:Y:S02]  /*10150*/  IADD3 R0, R29.reuse, -0x1c, RZ ;  /* 0xffffffe41d007810 */ /* 0x040fe40007ffe0ff */
[C---:B------:R-:W-:Y:S01]  /*10160*/  IADD3 R3, R29.reuse, -0x20, RZ ;  /* 0xffffffe01d037810 */ /* 0x040fe20007ffe0ff */
[----:B------:R1:W-:Y:S01]  /*10170*/  LDGSTS.E [R6+0x5800], [R16.64], !P6 ;  /* 0x0580000010067fae */ /* 0x0003e2000f121848 */
[----:B------:R-:W-:Y:S02]  /*10180*/  ISETP.GE.U32.AND P3, PT, R4, 0x7fffff6d, PT ;  /* 0x7fffff6d0400780c */ /* 0x000fe40003f66070 */
[----:B------:R-:W-:Y:S01]  /*10190*/  ISETP.GE.U32.AND P2, PT, R0, 0x7fffff65, PT ;  /* 0x7fffff650000780c */ /* 0x000fe20003f46070 */
[----:B------:R1:W-:Y:S01]  /*101a0*/  LDGSTS.E [R6+0x7800], [R18.64], !P4 ;  /* 0x0780000012067fae */ /* 0x0003e2000e121848 */
[----:B------:R-:W-:Y:S02]  /*101b0*/  IADD3 R0, R29, -0x24, RZ ;  /* 0xffffffdc1d007810 */ /* 0x000fe40007ffe0ff */
[----:B------:R-:W-:-:S02]  /*101c0*/  ISETP.GE.U32.AND P1, PT, R3, 0x7fffff61, PT ;  /* 0x7fffff610300780c */ /* 0x000fc40003f26070 */
[----:B------:R-:W-:Y:S01]  /*101d0*/  IADD3 R3, R29, -0x28, RZ ;  /* 0xffffffd81d037810 */ /* 0x000fe20007ffe0ff */
[----:B-1----:R-:W3:Y:S01]  /*101e0*/  LDL.64 R16, [R1+0x268] ;  /* 0x0002680001107983 */ /* 0x002ee20000100a00 */
[----:B------:R-:W-:Y:S02]  /*101f0*/  ISETP.GE.U32.AND P5, PT, R0, 0x7fffff5d, PT ;  /* 0x7fffff5d0000780c */ /* 0x000fe40003fa6070 */
[----:B------:R-:W-:Y:S01]  /*10200*/  ISETP.GE.U32.AND P6, PT, R3, 0x7fffff59, PT ;  /* 0x7fffff590300780c */ /* 0x000fe20003fc6070 */
[----:B------:R-:W3:Y:S04]  /*10210*/  LDL.64 R18, [R1+0x248] ;  /* 0x0002480001127983 */ /* 0x000ee80000100a00 */
[----:B------:R1:W-:Y:S04]  /*10220*/  LDGSTS.E [R6+0x9800], [R12.64], !P3 ;  /* 0x098000000c067fae */ /* 0x0003e8000d921848 */
[----:B------:R1:W-:Y:S04]  /*10230*/  LDGSTS.E [R6+0xb800], [R22.64], !P0 ;  /* 0x0b80000016067fae */ /* 0x0003e8000c121848 */
[----:B-1----:R-:W3:Y:S04]  /*10240*/  LDL.64 R12, [R1+0x228] ;  /* 0x00022800010c7983 */ /* 0x002ee80000100a00 */
        /* <DEDUP_REMOVED lines=19> */
[C---:B------:R-:W-:Y:S02]  /*10380*/  IADD3 R3, R29.reuse, -0x40, RZ ;  /* 0xffffffc01d037810 */ /* 0x040fe40007ffe0ff */
        /* <DEDUP_REMOVED lines=26> */
[----:B------:R-:W-:Y:S02]  /*10530*/  ISETP.GE.U32.AND P2, PT, R0, 0x7fffff2d, PT ;  /* 0x7fffff2d0000780c */ /* 0x000fe40003f46070 */
[----:B------:R-:W-:-:S02]  /*10540*/  IADD3 R3, R29, -0x58, RZ ;  /* 0xffffffa81d037810 */ /* 0x000fc40007ffe0ff */
[----:B------:R-:W-:Y:S02]  /*10550*/  IADD3 R0, R29, -0x5c, RZ ;  /* 0xffffffa41d007810 */ /* 0x000fe40007ffe0ff */
[----:B------:R-:W-:Y:S01]  /*10560*/  ISETP.GE.U32.AND P1, PT, R3, 0x7fffff29, PT ;  /* 0x7fffff290300780c */ /* 0x000fe20003f26070 */
[----:B------:R1:W-:Y:S01]  /*10570*/  LDGSTS.E [R6+0x25800], [R16.64], !P3 ;  /* 0x2580000010067fae */ /* 0x0003e2000d921848 */
[----:B------:R-:W-:Y:S02]  /*10580*/  ISETP.GE.U32.AND P5, PT, R0, 0x7fffff25, PT ;  /* 0x7fffff250000780c */ /* 0x000fe40003fa6070 */
[C---:B------:R-:W-:Y:S01]  /*10590*/  IADD3 R3, R29.reuse, -0x60, RZ ;  /* 0xffffffa01d037810 */ /* 0x040fe20007ffe0ff */
[----:B------:R1:W-:Y:S01]  /*105a0*/  LDGSTS.E [R6+0x27800], [R18.64], !P0 ;  /* 0x2780000012067fae */ /* 0x0003e2000c121848 */
[----:B------:R-:W-:Y:S02]  /*105b0*/  IADD3 R0, R29, -0x64, RZ ;  /* 0xffffff9c1d007810 */ /* 0x000fe40007ffe0ff */
[----:B------:R-:W-:Y:S01]  /*105c0*/  ISETP.GE.U32.AND P6, PT, R3, 0x7fffff21, PT ;  /* 0x7fffff210300780c */ /* 0x000fe20003fc6070 */
[----:B------:R1:W-:Y:S01]  /*105d0*/  LDGSTS.E [R6+0x29800], [R10.64], !P2 ;  /* 0x298000000a067fae */ /* 0x0003e2000d121848 */
[----:B------:R-:W-:-:S02]  /*105e0*/  ISETP.GE.U32.AND P4, PT, R0, 0x7fffff1d, PT ;  /* 0x7fffff1d0000780c */ /* 0x000fc40003f86070 */
[C---:B------:R-:W-:Y:S01]  /*105f0*/  IADD3 R3, R29.reuse, -0x68, RZ ;  /* 0xffffff981d037810 */ /* 0x040fe20007ffe0ff */
[----:B-1----:R-:W3:Y:S01]  /*10600*/  LDL.64 R16, [R1+0x670] ;  /* 0x0006700001107983 */ /* 0x002ee20000100a00 */
[----:B------:R-:W-:Y:S02]  /*10610*/  IADD3 R0, R29, -0x6c, RZ ;  /* 0xffffff941d007810 */ /* 0x000fe40007ffe0ff */
[----:B------:R-:W-:Y:S01]  /*10620*/  ISETP.GE.U32.AND P3, PT, R3, 0x7fffff19, PT ;  /* 0x7fffff190300780c */ /* 0x000fe20003f66070 */
[----:B------:R-:W3:Y:S01]  /*10630*/  LDL.64 R18, [R1+0x668] ;  /* 0x0006680001127983 */ /* 0x000ee20000100a00 */
[----:B------:R-:W-:Y:S02]  /*10640*/  ISETP.GE.U32.AND P0, PT, R0, 0x7fffff15, PT ;  /* 0x7fffff150000780c */ /* 0x000fe40003f06070 */
[C---:B------:R-:W-:Y:S01]  /*10650*/  IADD3 R4, R29.reuse, -0x80, RZ ;  /* 0xffffff801d047810 */ /* 0x040fe20007ffe0ff */
[----:B------:R-:W3:Y:S04]  /*10660*/  LDL.64 R10, [R1+0x5e8] ;  /* 0x0005e800010a7983 */ /* 0x000ee80000100a00 */
[----:B------:R1:W-:Y:S04]  /*10670*/  LDGSTS.E [R6+0x2b800], [R22.64], !P1 ;  /* 0x2b80000016067fae */ /* 0x0003e8000c921848 */
[----:B------:R1:W-:Y:S04]  /*10680*/  LDGSTS.E [R6+0x2d800], [R12.64], !P5 ;  /* 0x2d8000000c067fae */ /* 0x0003e8000e921848 */
[----:B-1----:R-:W3:Y:S01]  /*10690*/  LDL.64 R22, [R1+0x660] ;  /* 0x0006600001167983 */ /* 0x002ee20000100a00 */
[----:B------:R-:W-:-:S02]  /*106a0*/  IADD3 R3, R29, -0x70, RZ ;  /* 0xffffff901d037810 */ /* 0x000fc40007ffe0ff */
[----:B------:R-:W-:Y:S01]  /*106b0*/  IADD3 R0, R29, -0x74, RZ ;  /* 0xffffff8c1d007810 */ /* 0x000fe20007ffe0ff */
[----:B------:R-:W3:Y:S04]  /*106c0*/  LDL.64 R12, [R1+0x648] ;  /* 0x00064800010c7983 */ /* 0x000ee80000100a00 */
[----:B----4-:R1:W-:Y:S04]  /*106d0*/  LDGSTS.E [R6+0x2f800], [R26.64], !P6 ;  /* 0x2f8000001a067fae */ /* 0x0103e8000f121848 */
[----:B--2---:R2:W-:Y:S04]  /*106e0*/  LDGSTS.E [R6+0x31800], [R14.64], !P4 ;  /* 0x318000000e067fae */ /* 0x0045e8000e121848 */
[----:B-1----:R-:W4:Y:S01]  /*106f0*/  LDL.64 R26, [R1+0x658] ;  /* 0x00065800011a7983 */ /* 0x002f220000100a00 */
[----:B------:R-:W-:-:S02]  /*10700*/  ISETP.GE.U32.AND P2, PT, R3, 0x7fffff11, PT ;  /* 0x7fffff110300780c */ /* 0x000fc40003f46070 */
[----:B------:R-:W-:Y:S01]  /*10710*/  ISETP.GE.U32.AND P1, PT, R0, 0x7fffff0d, PT ;  /* 0x7fffff0d0000780c */ /* 0x000fe20003f26070 */
[----:B--2---:R-:W2:Y:S04]  /*10720*/  LDL.64 R14, [R1+0x638] ;  /* 0x00063800010e7983 */ /* 0x004ea80000100a00 */
[----:B---3--:R1:W-:Y:S04]  /*10730*/  LDGSTS.E [R6+0x33800], [R20.64], !P3 ;  /* 0x3380000014067fae */ /* 0x0083e8000d921848 */
[----:B------:R3:W-:Y:S04]  /*10740*/  LDGSTS.E [R6+0x35800], [R24.64], !P0 ;  /* 0x3580000018067fae */ /* 0x0007e8000c121848 */
[----:B---3--:R-:W3:Y:S01]  /*10750*/  LDL.64 R24, [R1+0x650] ;  /* 0x0006500001187983 */ /* 0x008ee20000100a00 */
[----:B------:R-:W-:-:S03]  /*10760*/  IADD3 R3, R29, -0x78, RZ ;  /* 0xffffff881d037810 */ /* 0x000fc60007ffe0ff */
[----:B-1----:R-:W1:Y:S01]  /*10770*/  S2R R21, SR_TID.X ;  /* 0x0000000000157919 */ /* 0x002e620000002100 */
[----:B------:R-:W-:Y:S02]  /*10780*/  ISETP.GE.U32.AND P5, PT, R3, 0x7fffff09, PT ;  /* 0x7fffff090300780c */ /* 0x000fe40003fa6070 */
[C---:B------:R-:W-:Y:S02]  /*10790*/  IADD3 R3, R29.reuse, -0x81, RZ ;  /* 0xffffff7f1d037810 */ /* 0x040fe40007ffe0ff */
[----:B------:R-:W-:Y:S02]  /*107a0*/  IADD3 R0, R29, -0x7c, RZ ;  /* 0xffffff841d007810 */ /* 0x000fe40007ffe0ff */
[----:B------:R-:W-:Y:S01]  /*107b0*/  ISETP.GE.U32.AND P4, PT, R3, 0x7fffff00, PT ;  /* 0x7fffff000300780c */ /* 0x000fe20003f86070 */
[----:B------:R-:W-:Y:S01]  /*107c0*/  IMAD.MOV.U32 R3, RZ, RZ, 0x7f ;  /* 0x0000007fff037424 */ /* 0x000fe200078e00ff */
[----:B------:R-:W-:Y:S02]  /*107d0*/  ISETP.GE.U32.AND P6, PT, R0, 0x7fffff05, PT ;  /* 0x7fffff050000780c */ /* 0x000fe40003fc6070 */
[----:B------:R-:W-:-:S02]  /*107e0*/  IADD3 R0, R29, -0x82, RZ ;  /* 0xffffff7e1d007810 */ /* 0x000fc40007ffe0ff */
[----:B------:R-:W-:Y:S01]  /*107f0*/  IADD3 R3, R3, c[0x0][0x180], RZ ;  /* 0x0000600003037a10 */ /* 0x000fe20007ffe0ff */
[----:B------:R1:W-:Y:S01]  /*10800*/  LDGSTS.E [R6+0x37800], [R16.64], !P2 ;  /* 0x3780000010067fae */ /* 0x0003e2000d121848 */
[----:B------:R-:W-:Y:S02]  /*10810*/  ISETP.GE.U32.AND P3, PT, R0, 0x7ffffeff, PT ;  /* 0x7ffffeff0000780c */ /* 0x000fe40003f66070 */
[----:B------:R-:W-:Y:S01]  /*10820*/  IADD3 R0, R29, -0x83, RZ ;  /* 0xffffff7d1d007810 */ /* 0x000fe20007ffe0ff */
[----:B------:R1:W-:Y:S01]  /*10830*/  LDGSTS.E [R6+0x39800], [R18.64], !P1 ;  /* 0x3980000012067fae */ /* 0x0003e2000c921848 */
[----:B------:R-:W-:Y:S02]  /*10840*/  ISETP.GT.AND P2, PT, R3, 0x7f, PT ;  /* 0x0000007f0300780c */ /* 0x000fe40003f44270 */
[----:B------:R-:W-:Y:S02]  /*10850*/  ISETP.GE.U32.AND P0, PT, R0, 0x7ffffefe, PT ;  /* 0x7ffffefe0000780c */ /* 0x000fe40003f06070 */
[----:B------:R-:W-:-:S02]  /*10860*/  SEL R0, RZ, 0x4, !P2 ;  /* 0x00000004ff007807 */ /* 0x000fc40005000000 */
[----:B------:R-:W-:Y:S02]  /*10870*/  ISETP.GE.U32.AND P2, PT, R4, 0x7fffff01, PT ;  /* 0x7fffff010400780c */ /* 0x000fe40003f46070 */
[----:B-1----:R-:W-:Y:S01]  /*10880*/  LOP3.LUT R21, R21, 0x7f, RZ, 0xc0, !PT ;  /* 0x0000007f15157812 */ /* 0x002fe200078ec0ff */
[----:B------:R-:W2:Y:S03]  /*10890*/  LDL.64 R4, [R1+0x608] ;  /* 0x0006080001047983 */ /* 0x000ea60000100a00 */
[----:B------:R-:W-:Y:S01]  /*108a0*/  ISETP.GE.AND P1, PT, R21, c[0x0][0x180], PT ;  /* 0x0000600015007a0c */ /* 0x000fe20003f26270 */
[----:B------:R-:W2:Y:S01]  /*108b0*/  LDL.64 R18, [R1+0x5f8] ;  /* 0x0005f80001127983 */ /* 0x000ea20000100a00 */
[----:B------:R-:W-:Y:S02]  /*108c0*/  IADD3 R3, R29, -0x84, RZ ;  /* 0xffffff7c1d037810 */ /* 0x000fe40007ffe0ff */
[----:B------:R-:W-:Y:S01]  /*108d0*/  SEL R0, R0, RZ, !P1 ;  /* 0x000000ff00007207 */ /* 0x000fe20004800000 */
[----:B------:R-:W2:Y:S01]  /*108e0*/  LDL.64 R20, [R1+0x5b8] ;  /* 0x0005b80001147983 */ /* 0x000ea20000100a00 */
[----:B------:R-:W-:-:S03]  /*108f0*/  ISETP.GE.U32.AND P1, PT, R3, 0x7ffffefd, PT ;  /* 0x7ffffefd0300780c */ /* 0x000fc60003f26070 */
[----:B------:R1:W-:Y:S01]  /*10900*/  LDGSTS.E [R6+0x3b800], [R22.64], !P5 ;  /* 0x3b80000016067fae */ /* 0x0003e2000e921848 */
[----:B------:R-:W-:Y:S02]  /*10910*/  ISETP.NE.U32.AND P5, PT, R0, RZ, PT ;  /* 0x000000ff0000720c */ /* 0x000fe40003fa5070 */
[C---:B------:R-:W-:Y:S02]  /*10920*/  IADD3 R0, R29.reuse, -0x85, RZ ;  /* 0xffffff7b1d007810 */ /* 0x040fe40007ffe0ff */
[----:B------:R-:W-:Y:S02]  /*10930*/  LOP3.LUT R17, R28, UR4, RZ, 0x3c, !PT ;  /* 0x000000041c117c12 */ /* 0x000fe4000f8e3cff */
[----:B------:R-:W-:Y:S01]  /*10940*/  IADD3 R3, R29, -0x89, RZ ;  /* 0xffffff771d037810 */ /* 0x000fe20007ffe0ff */
[----:B-1----:R-:W2:Y:S04]  /*10950*/  LDL.64 R22, [R1+0x5d8] ;  /* 0x0005d80001167983 */ /* 0x002ea80000100a00 */
[----:B----4-:R1:W-:Y:S04]  /*10960*/  LDGSTS.E [R6+0x3d800], [R26.64], !P6 ;  /* 0x3d8000001a067fae */ /* 0x0103e8000f121848 */
[----:B-1----:R-:W4:Y:S04]  /*10970*/  LDL.64 R26, [R1+0x5c8] ;  /* 0x0005c800011a7983 */ /* 0x002f280000100a00 */
[----:B---3--:R1:W-:Y:S04]  /*10980*/  LDGSTS.E [R6+0x3f800], [R24.64], !P2 ;  /* 0x3f80000018067fae */ /* 0x0083e8000d121848 */
[----:B-1----:R-:W3:Y:S04]  /*10990*/  LDL.64 R6, [R1+0x5a8] ;  /* 0x0005a80001067983 */ /* 0x002ee80000100a00 */
[----:B------:R-:W3:Y:S04]  /*109a0*/  LDL.64 R24, [R1+0x598] ;  /* 0x0005980001187983 */ /* 0x000ee80000100a00 */
[----:B------:R1:W-:Y:S01]  /*109b0*/  STL.64 [R1+0x17b8], R28 ;  /* 0x0017b81c01007387 */ /* 0x0003e20000100a00 */
[----:B------:R-:W-:-:S02]  /*109c0*/  ISETP.GE.U32.AND P6, PT, R0, 0x7ffffefc, PT ;  /* 0x7ffffefc0000780c */ /* 0x000fc40003fc6070 */
[----:B------:R-:W-:Y:S01]  /*109d0*/  ISETP.GE.U32.AND P2, PT, R3, 0x7ffffef8, PT ;  /* 0x7ffffef80300780c */ /* 0x000fe20003f46070 */
[----:B------:R-:W0:Y:S04]  /*109e0*/  LDGDEPBAR ;  /* 0x00000000000079af */ /* 0x000e280000000000 */
[----:B-1----:R-:W3:Y:S01]  /*109f0*/  LDL.64 R28, [R1+0x618] ;  /* 0x00061800011c7983 */ /* 0x002ee20000100a00 */
[C---:B------:R-:W-:Y:S02]  /*10a00*/  IADD3 R0, R17.reuse, 0x100000, RZ ;  /* 0x0010000011007810 */ /* 0x040fe40007ffe0ff */
[----:B------:R-:W-:-:S03]  /*10a10*/  IADD3 R3, R17, 0x100000, RZ ;  /* 0x0010000011037810 */ /* 0x000fc60007ffe0ff */
[----:B------:R1:W-:Y:S04]  /*10a20*/  LDGSTS.E [R0+-0x80000], [R12.64], P5 ;  /* 0x800000000c007fae */ /* 0x0003e8000a921848 */
[----:B--2---:R2:W-:Y:S04]  /*10a30*/  LDGSTS.E [R3+-0x7f000], [R14.64], P5 ;  /* 0x810000000e037fae */ /* 0x0045e8000a921848 */
[----:B------:R2:W-:Y:S04]  /*10a40*/  LDGSTS.E [R0+-0x7e000], [R8.64], P5 ;  /* 0x8200000008007fae */ /* 0x0005e8000a921848 */
[----:B-1----:R-:W4:Y:S04]  /*10a50*/  LDL.64 R12, [R1+0x588] ;  /* 0x00058800010c7983 */ /* 0x002f280000100a00 */
[----:B--2---:R-:W4:Y:S04]  /*10a60*/  LDL.64 R14, [R1+0x578] ;  /* 0x00057800010e7983 */ /* 0x004f280000100a00 */
[----:B------:R-:W4:Y:S04]  /*10a70*/  LDL.64 R8, [R1+0x568] ;  /* 0x0005680001087983 */ /* 0x000f280000100a00 */
[----:B---3--:R1:W-:Y:S04]  /*10a80*/  LDGSTS.E [R3+-0x7d000], [R28.64], P5 ;  /* 0x830000001c037fae */ /* 0x0083e8000a921848 */
[----:B------:R3:W-:Y:S04]  /*10a90*/  LDGSTS.E [R0+-0x7c000], [R4.64], P5 ;  /* 0x8400000004007fae */ /* 0x0007e8000a921848 */
[----:B------:R3:W-:Y:S04]  /*10aa0*/  LDGSTS.E [R3+-0x7b000], [R18.64], P5 ;  /* 0x8500000012037fae */ /* 0x0007e8000a921848 */
[----:B-1----:R-:W2:Y:S04]  /*10ab0*/  LDL.64 R28, [R1+0x4c8] ;  /* 0x0004c800011c7983 */ /* 0x002ea80000100a00 */
[----:B------:R1:W-:Y:S04]  /*10ac0*/  LDGSTS.E [R0+-0x7a000], [R10.64], P5 ;  /* 0x860000000a007fae */ /* 0x0003e8000a921848 */
[----:B------:R1:W-:Y:S04]  /*10ad0*/  LDGSTS.E [R3+-0x79000], [R22.64], P5 ;  /* 0x8700000016037fae */ /* 0x0003e8000a921848 */
[----:B---3--:R-:W3:Y:S04]  /*10ae0*/  LDL.64 R18, [R1+0x558] ;  /* 0x0005580001127983 */ /* 0x008ee80000100a00 */
[----:B----4-:R4:W-:Y:S04]  /*10af0*/  LDGSTS.E [R0+-0x78000], [R26.64], P5 ;  /* 0x880000001a007fae */ /* 0x0109e8000a921848 */
[----:B-1----:R-:W3:Y:S04]  /*10b00*/  LDL.64 R10, [R1+0x548] ;  /* 0x00054800010a7983 */ /* 0x002ee80000100a00 */
[----:B------:R1:W-:Y:S04]  /*10b10*/  LDGSTS.E [R3+-0x77000], [R20.64], P5 ;  /* 0x8900000014037fae */ /* 0x0003e8000a921848 */
[----:B------:R-:W3:Y:S04]  /*10b20*/  LDL.64 R22, [R1+0x538] ;  /* 0x0005380001167983 */ /* 0x000ee80000100a00 */
[----:B------:R1:W-:Y:S04]  /*10b30*/  LDGSTS.E [R0+-0x76000], [R6.64], P5 ;  /* 0x8a00000006007fae */ /* 0x0003e8000a921848 */
[----:B----4-:R-:W3:Y:S04]  /*10b40*/  LDL.64 R26, [R1+0x528] ;  /* 0x00052800011a7983 */ /* 0x010ee80000100a00 */
[----:B------:R1:W-:Y:S04]  /*10b50*/  LDGSTS.E [R3+-0x75000], [R24.64], P5 ;  /* 0x8b00000018037fae */ /* 0x0003e8000a921848 */
[----:B-1----:R-:W3:Y:S04]  /*10b60*/  LDL.64 R20, [R1+0x518] ;  /* 0x0005180001147983 */ /* 0x002ee80000100a00 */
[----:B------:R1:W-:Y:S04]  /*10b70*/  LDGSTS.E [R0+-0x74000], [R12.64], P5 ;  /* 0x8c0000000c007fae */ /* 0x0003e8000a921848 */
[----:B------:R-:W3:Y:S04]  /*10b80*/  LDL.64 R24, [R1+0x508] ;  /* 0x0005080001187983 */ /* 0x000ee80000100a00 */
[----:B------:R1:W-:Y:S04]  /*10b90*/  LDGSTS.E [R3+-0x73000], [R14.64], P5 ;  /* 0x8d0000000e037fae */ /* 0x0003e8000a921848 */
[----:B-1----:R-:W3:Y:S04]  /*10ba0*/  LDL.64 R12, [R1+0x4f8] ;  /* 0x0004f800010c7983 */ /* 0x002ee80000100a00 */
[----:B------:R1:W-:Y:S04]  /*10bb0*/  LDGSTS.E [R0+-0x72000], [R8.64], P5 ;  /* 0x8e00000008007fae */ /* 0x0003e8000a921848 */
[----:B------:R-:W3:Y:S04]  /*10bc0*/  LDL.64 R14, [R1+0x4e8] ;  /* 0x0004e800010e7983 */ /* 0x000ee80000100a00 */
[----:B--2---:R2:W-:Y:S04]  /*10bd0*/  STL.64 [R1+0x17e0], R28 ;  /* 0x0017e01c01007387 */ /* 0x0045e80000100a00 */
[----:B------:R-:W4:Y:S04]  /*10be0*/  LDL.64 R4, [R1+0x4b8] ;  /* 0x0004b80001047983 */ /* 0x000f280000100a00 */
[----:B------:R-:W4:Y:S04]  /*10bf0*/  LDL.64 R6, [R1+0x4a8] ;  /* 0x0004a80001067983 */ /* 0x000f280000100a00 */
[----:B--2---:R-:W2:Y:S04]  /*10c00*/  LDL.64 R28, [R1+0x4d8] ;  /* 0x0004d800011c7983 */ /* 0x004ea80000100a00 */
[----:B---3--:R3:W-:Y:S04]  /*10c10*/  LDGSTS.E [R3+-0x71000], [R18.64], P5 ;  /* 0x8f00000012037fae */ /* 0x0087e8000a921848 */
[----:B------:R3:W-:Y:S04]  /*10c20*/  LDGSTS.E [R0+-0x70000], [R10.64], P5 ;  /* 0x900000000a007fae */ /* 0x0007e8000a921848 */
[----:B-1----:R-:W4:Y:S04]  /*10c30*/  LDL.64 R8, [R1+0x488] ;  /* 0x0004880001087983 */ /* 0x002f280000100a00 */
[----:B------:R1:W-:Y:S04]  /*10c40*/  LDGSTS.E [R3+-0x6f000], [R22.64], P5 ;  /* 0x9100000016037fae */ /* 0x0003e8000a921848 */
[----:B---3--:R-:W3:Y:S04]  /*10c50*/  LDL.64 R18, [R1+0x498] ;  /* 0x0004980001127983 */ /* 0x008ee80000100a00 */
[----:B------:R1:W-:Y:S04]  /*10c60*/  LDGSTS.E [R0+-0x6e000], [R26.64], P5 ;  /* 0x920000001a007fae */ /* 0x0003e8000a921848 */
[----:B-1----:R-:W3:Y:S04]  /*10c70*/  LDL.64 R22, [R1+0x478] ;  /* 0x0004780001167983 */ /* 0x002ee80000100a00 */
[----:B------:R1:W-:Y:S04]  /*10c80*/  LDGSTS.E [R3+-0x6d000], [R20.64], P5 ;  /* 0x9300000014037fae */ /* 0x0003e8000a921848 */
[----:B------:R-:W3:Y:S04]  /*10c90*/  LDL.64 R26, [R1+0x468] ;  /* 0x00046800011a7983 */ /* 0x000ee80000100a00 */
[----:B------:R1:W-:Y:S04]  /*10ca0*/  LDGSTS.E [R0+-0x6c000], [R24.64], P5 ;  /* 0x9400000018007fae */ /* 0x0003e8000a921848 */
[----:B------:R-:W3:Y:S04]  /*10cb0*/  LDL.64 R10, [R1+0x458] ;  /* 0x00045800010a7983 */ /* 0x000ee80000100a00 */
[----:B------:R1:W-:Y:S04]  /*10cc0*/  LDGSTS.E [R3+-0x6b000], [R12.64], P5 ;  /* 0x950000000c037fae */ /* 0x0003e8000a921848 */
[----:B-1----:R-:W3:Y:S04]  /*10cd0*/  LDL.64 R20, [R1+0x448] ;  /* 0x0004480001147983 */ /* 0x002ee80000100a00 */
[----:B------:R1:W-:Y:S04]  /*10ce0*/  LDGSTS.E [R0+-0x6a000], [R14.64], P5 ;  /* 0x960000000e007fae */ /* 0x0003e8000a921848 */
[----:B------:R-:W3:Y:S04]  /*10cf0*/  LDL.64 R24, [R1+0x438] ;  /* 0x0004380001187983 */ /* 0x000ee80000100a00 */
[----:B------:R-:W3:Y:S04]  /*10d00*/  LDL.64 R12, [R1+0x428] ;  /* 0x00042800010c7983 */ /* 0x000ee80000100a00 */
[----:B-1----:R-:W3:Y:S04]  /*10d10*/  LDL.64 R14, [R1+0x418] ;  /* 0x00041800010e7983 */ /* 0x002ee80000100a00 */
[----:B--2---:R1:W-:Y:S04]  /*10d20*/  LDGSTS.E [R3+-0x69000], [R28.64], P5 ;  /* 0x970000001c037fae */ /* 0x0043e8000a921848 */
[----:B-1----:R-:W2:Y:S04]  /*10d30*/  LDL.LU.64 R28, [R1+0x17e0] ;  /* 0x0017e000011c7983 */ /* 0x002ea80000300a00 */
[----:B--2---:R1:W-:Y:S04]  /*10d40*/  LDGSTS.E [R0+-0x68000], [R28.64], P5 ;  /* 0x980000001c007fae */ /* 0x0043e8000a921848 */
[----:B----4-:R2:W-:Y:S04]  /*10d50*/  LDGSTS.E [R3+-0x67000], [R4.64], P5 ;  /* 0x9900000004037fae */ /* 0x0105e8000a921848 */
[----:B------:R4:W-:Y:S04]  /*10d60*/  LDGSTS.E [R0+-0x66000], [R6.64], P5 ;  /* 0x9a00000006007fae */ /* 0x0009e8000a921848 */
[----:B-1----:R-:W2:Y:S04]  /*10d70*/  LDL.64 R28, [R1+0x378] ;  /* 0x00037800011c7983 */ /* 0x002ea80000100a00 */
[----:B---3--:R1:W-:Y:S04]  /*10d80*/  LDGSTS.E [R3+-0x65000], [R18.64], P5 ;  /* 0x9b00000012037fae */ /* 0x0083e8000a921848 */
[----:B------:R3:W-:Y:S04]  /*10d90*/  LDGSTS.E [R0+-0x64000], [R8.64], P5 ;  /* 0x9c00000008007fae */ /* 0x0007e8000a921848 */
[----:B------:R1:W-:Y:S04]  /*10da0*/  LDGSTS.E [R3+-0x63000], [R22.64], P5 ;  /* 0x9d00000016037fae */ /* 0x0003e8000a921848 */
[----:B------:R1:W-:Y:S04]  /*10db0*/  LDGSTS.E [R0+-0x62000], [R26.64], P5 ;  /* 0x9e0000001a007fae */ /* 0x0003e8000a921848 */
[----:B------:R1:W-:Y:S04]  /*10dc0*/  LDGSTS.E [R3+-0x61000], [R10.64], P5 ;  /* 0x9f0000000a037fae */ /* 0x0003e8000a921848 */
[----:B------:R3:W-:Y:S04]  /*10dd0*/  LDGSTS.E [R0+-0x60000], [R20.64], P5 ;  /* 0xa000000014007fae */ /* 0x0007e8000a921848 */
[----:B------:R3:W-:Y:S04]  /*10de0*/  LDGSTS.E [R3+-0x5f000], [R24.64], P5 ;  /* 0xa100000018037fae */ /* 0x0007e8000a921848 */
[----:B-1----:R-:W4:Y:S04]  /*10df0*/  LDL.64 R18, [R1+0x408] ;  /* 0x0004080001127983 */ /* 0x002f280000100a00 */
[----:B------:R-:W4:Y:S04]  /*10e00*/  LDL.64 R22, [R1+0x3f8] ;  /* 0x0003f80001167983 */ /* 0x000f280000100a00 */
[----:B------:R-:W4:Y:S04]  /*10e10*/  LDL.64 R26, [R1+0x3e8] ;  /* 0x0003e800011a7983 */ /* 0x000f280000100a00 */
[----:B---3--:R-:W3:Y:S04]  /*10e20*/  LDL.64 R20, [R1+0x3d8] ;  /* 0x0003d80001147983 */ /* 0x008ee80000100a00 */
[----:B------:R-:W3:Y:S04]  /*10e30*/  LDL.64 R24, [R1+0x3c8] ;  /* 0x0003c80001187983 */ /* 0x000ee80000100a00 */
[----:B------:R1:W-:Y:S04]  /*10e40*/  LDGSTS.E [R0+-0x5e000], [R12.64], P5 ;  /* 0xa20000000c007fae */ /* 0x0003e8000a921848 */
[----:B------:R1:W-:Y:S04]  /*10e50*/  LDGSTS.E [R3+-0x5d000], [R14.64], P5 ;  /* 0xa30000000e037fae */ /* 0x0003e8000a921848 */
[----:B--2---:R2:W-:Y:S04]  /*10e60*/  STL.64 [R1+0x17c0], R28 ;  /* 0x0017c01c01007387 */ /* 0x0045e80000100a00 */
[----:B--2---:R-:W2:Y:S04]  /*10e70*/  LDL.64 R28, [R1+0x388] ;  /* 0x00038800011c7983 */ /* 0x004ea80000100a00 */
[----:B----4-:R4:W-:Y:S04]  /*10e80*/  LDGSTS.E [R0+-0x5c000], [R18.64], P5 ;  /* 0xa400000012007fae */ /* 0x0109e8000a921848 */
[----:B------:R1:W-:Y:S04]  /*10e90*/  LDGSTS.E [R3+-0x5b000], [R22.64], P5 ;  /* 0xa500000016037fae */ /* 0x0003e8000a921848 */
[----:B------:R1:W-:Y:S04]  /*10ea0*/  LDGSTS.E [R0+-0x5a000], [R26.64], P5 ;  /* 0xa60000001a007fae */ /* 0x0003e8000a921848 */
[----:B---3--:R2:W-:Y:S04]  /*10eb0*/  LDGSTS.E [R3+-0x59000], [R20.64], P5 ;  /* 0xa700000014037fae */ /* 0x0085e8000a921848 */
[----:B------:R1:W-:Y:S04]  /*10ec0*/  LDGSTS.E [R0+-0x58000], [R24.64], P5 ;  /* 0xa800000018007fae */ /* 0x0003e8000a921848 */
[----:B--2---:R2:W-:Y:S04]  /*10ed0*/  STL.64 [R1+0x17c8], R28 ;  /* 0x0017c81c01007387 */ /* 0x0045e80000100a00 */
[----:B--2---:R-:W2:Y:S04]  /*10ee0*/  LDL.64 R28, [R1+0x398] ;  /* 0x00039800011c7983 */ /* 0x004ea80000100a00 */
[----:B--2---:R2:W-:Y:S04]  /*10ef0*/  STL.64 [R1+0x17d0], R28 ;  /* 0x0017d01c01007387 */ /* 0x0045e80000100a00 */
[----:B--2---:R-:W2:Y:S04]  /*10f00*/  LDL.64 R28, [R1+0x3a8] ;  /* 0x0003a800011c7983 */ /* 0x004ea80000100a00 */
[----:B--2---:R2:W-:Y:S04]  /*10f10*/  STL.64 [R1+0x17d8], R28 ;  /* 0x0017d81c01007387 */ /* 0x0045e80000100a00 */
[----:B------:R-:W3:Y:S04]  /*10f20*/  LDL.64 R4, [R1+0x368] ;  /* 0x0003680001047983 */ /* 0x000ee80000100a00 */
[----:B------:R-:W3:Y:S04]  /*10f30*/  LDL.64 R6, [R1+0x358] ;  /* 0x0003580001067983 */ /* 0x000ee80000100a00 */
[----:B--2---:R-:W2:Y:S04]  /*10f40*/  LDL.64 R28, [R1+0x3b8] ;  /* 0x0003b800011c7983 */ /* 0x004ea80000100a00 */
[----:B------:R-:W3:Y:S04]  /*10f50*/  LDL.64 R10, [R1+0x348] ;  /* 0x00034800010a7983 */ /* 0x000ee80000100a00 */
[----:B-1----:R-:W3:Y:S04]  /*10f60*/  LDL.64 R14, [R1+0x338] ;  /* 0x00033800010e7983 */ /* 0x002ee80000100a00 */
[----:B----4-:R-:W2:Y:S04]  /*10f70*/  LDL.64 R18, [R1+0x328] ;  /* 0x0003280001127983 */ /* 0x010ea80000100a00 */
[----:B------:R-:W3:Y:S04]  /*10f80*/  LDL.64 R22, [R1+0x318] ;  /* 0x0003180001167983 */ /* 0x000ee80000100a00 */
[----:B------:R-:W3:Y:S04]  /*10f90*/  LDL.64 R26, [R1+0x308] ;  /* 0x00030800011a7983 */ /* 0x000ee80000100a00 */
[----:B------:R-:W3:Y:S04]  /*10fa0*/  LDL.64 R8, [R1+0x2f8] ;  /* 0x0002f80001087983 */ /* 0x000ee80000100a00 */
[----:B------:R-:W3:Y:S04]  /*10fb0*/  LDL.64 R12, [R1+0x2e8] ;  /* 0x0002e800010c7983 */ /* 0x000ee80000100a00 */
[----:B------:R-:W3:Y:S04]  /*10fc0*/  LDL.64 R20, [R1+0x2d8] ;  /* 0x0002d80001147983 */ /* 0x000ee80000100a00 */
[----:B------:R-:W3:Y:S04]  /*10fd0*/  LDL.64 R24, [R1+0x2c8] ;  /* 0x0002c80001187983 */ /* 0x000ee80000100a00 */
[----:B--2---:R1:W-:Y:S04]  /*10fe0*/  LDGSTS.E [R3+-0x57000], [R28.64], P5 ;  /* 0xa90000001c037fae */ /* 0x0043e8000a921848 */
[----:B-1----:R-:W2:Y:S04]  /*10ff0*/  LDL.LU.64 R28, [R1+0x17d8] ;  /* 0x0017d800011c7983 */ /* 0x002ea80000300a00 */
[----:B--2---:R1:W-:Y:S04]  /*11000*/  LDGSTS.E [R0+-0x56000], [R28.64], P5 ;  /* 0xaa0000001c007fae */ /* 0x0043e8000a921848 */
[----:B-1----:R-:W2:Y:S04]  /*11010*/  LDL.LU.64 R28, [R1+0x17d0] ;  /* 0x0017d000011c7983 */ /* 0x002ea80000300a00 */
[----:B--2---:R1:W-:Y:S04]  /*11020*/  LDGSTS.E [R3+-0x55000], [R28.64], P5 ;  /* 0xab0000001c037fae */ /* 0x0043e8000a921848 */
[----:B-1----:R-:W2:Y:S04]  /*11030*/  LDL.LU.64 R28, [R1+0x17c8] ;  /* 0x0017c800011c7983 */ /* 0x002ea80000300a00 */
[----:B--2---:R1:W-:Y:S04]  /*11040*/  LDGSTS.E [R0+-0x54000], [R28.64], P5 ;  /* 0xac0000001c007fae */ /* 0x0043e8000a921848 */
[----:B-1----:R-:W2:Y:S04]  /*11050*/  LDL.LU.64 R28, [R1+0x17c0] ;  /* 0x0017c000011c7983 */ /* 0x002ea80000300a00 */
[----:B--2---:R1:W-:Y:S04]  /*11060*/  LDGSTS.E [R3+-0x53000], [R28.64], P5 ;  /* 0xad0000001c037fae */ /* 0x0043e8000a921848 */
[----:B---3--:R2:W-:Y:S04]  /*11070*/  LDGSTS.E [R0+-0x52000], [R4.64], P5 ;  /* 0xae00000004007fae */ /* 0x0085e8000a921848 */
[----:B------:R3:W-:Y:S04]  /*11080*/  LDGSTS.E [R3+-0x51000], [R6.64], P5 ;  /* 0xaf00000006037fae */ /* 0x0007e8000a921848 */
[----:B-1----:R-:W2:Y:S04]  /*11090*/  LDL.LU.64 R28, [R1+0x17b8] ;  /* 0x0017b800011c7983 */ /* 0x002ea80000300a00 */
[----:B--2---:R-:W2:Y:S04]  /*110a0*/  LDL.LU.64 R4, [R1+0x17b0] ;  /* 0x0017b00001047983 */ /* 0x004ea80000300a00 */
[----:B---3--:R-:W3:Y:S04]  /*110b0*/  LDL.LU.64 R6, [R1+0x17a8] ;  /* 0x0017a80001067983 */ /* 0x008ee80000300a00 */
[----:B------:R1:W-:Y:S04]  /*110c0*/  LDGSTS.E [R0+-0x50000], [R10.64], P5 ;  /* 0xb00000000a007fae */ /* 0x0003e8000a921848 */
[----:B------:R1:W-:Y:S04]  /*110d0*/  LDGSTS.E [R3+-0x4f000], [R14.64], P5 ;  /* 0xb10000000e037fae */ /* 0x0003e8000a921848 */
[----:B------:R1:W-:Y:S04]  /*110e0*/  LDGSTS.E [R0+-0x4e000], [R18.64], P5 ;  /* 0xb200000012007fae */ /* 0x0003e8000a921848 */
[----:B-1----:R-:W2:Y:S04]  /*110f0*/  LDL.LU.64 R10, [R1+0x17a0] ;  /* 0x0017a000010a7983 */ /* 0x002ea80000300a00 */
[----:B------:R-:W2:Y:S04]  /*11100*/  LDL.LU.64 R14, [R1+0x1798] ;  /* 0x00179800010e7983 */ /* 0x000ea80000300a00 */
[----:B------:R-:W2:Y:S04]  /*11110*/  LDL.LU.64 R18, [R1+0x1790] ;  /* 0x0017900001127983 */ /* 0x000ea80000300a00 */
[----:B------:R1:W-:Y:S04]  /*11120*/  LDGSTS.E [R3+-0x4d000], [R22.64], P5 ;  /* 0xb300000016037fae */ /* 0x0003e8000a921848 */
[----:B------:R1:W-:Y:S04]  /*11130*/  LDGSTS.E [R0+-0x4c000], [R26.64], P5 ;  /* 0xb40000001a007fae */ /* 0x0003e8000a921848 */
[----:B------:R2:W-:Y:S04]  /*11140*/  LDGSTS.E [R3+-0x4b000], [R8.64], P5 ;  /* 0xb500000008037fae */ /* 0x0005e8000a921848 */
[----:B-1----:R-:W2:Y:S04]  /*11150*/  LDL.LU.64 R22, [R1+0x1788] ;  /* 0x0017880001167983 */ /* 0x002ea80000300a00 */
[----:B------:R-:W2:Y:S04]  /*11160*/  LDL.LU.64 R26, [R1+0x1780] ;  /* 0x00178000011a7983 */ /* 0x000ea80000300a00 */
[----:B------:R1:W-:Y:S04]  /*11170*/  LDGSTS.E [R0+-0x4a000], [R12.64], P5 ;  /* 0xb60000000c007fae */ /* 0x0003e8000a921848 */
[----:B------:R1:W-:Y:S04]  /*11180*/  LDGSTS.E [R3+-0x49000], [R20.64], P5 ;  /* 0xb700000014037fae */ /* 0x0003e8000a921848 */
[----:B------:R1:W-:Y:S04]  /*11190*/  LDGSTS.E [R0+-0x48000], [R24.64], P5 ;  /* 0xb800000018007fae */ /* 0x0003e8000a921848 */
[----:B-1----:R-:W3:Y:S04]  /*111a0*/  LDL.64 R24, [R1+0x640] ;  /* 0x0006400001187983 */ /* 0x002ee80000100a00 */
[----:B--2---:R-:W-:Y:S04]  /*111b0*/  STL [R1+0x16e0], R27 ;  /* 0x0016e01b01007387 */ /* 0x004fe80000100800 */
[----:B------:R1:W-:Y:S04]  /*111c0*/  LDGSTS.E [R3+-0x47000], [R26.64], P5 ;  /* 0xb90000001a037fae */ /* 0x0003e8000a921848 */
[----:B------:R-:W-:Y:S04]  /*111d0*/  STL [R1+0x1720], R26 ;  /* 0x0017201a01007387 */ /* 0x000fe80000100800 */
[----:B------:R2:W-:Y:S04]  /*111e0*/  LDGSTS.E [R0+-0x46000], [R22.64], P5 ;  /* 0xba00000016007fae */ /* 0x0005e8000a921848 */
[----:B------:R2:W-:Y:S04]  /*111f0*/  STL.64 [R1+0x16e8], R22 ;  /* 0x0016e81601007387 */ /* 0x0005e80000100a00 */
[----:B------:R-:W4:Y:S01]  /*11200*/  LDL.64 R12, [R1+0x620] ;  /* 0x00062000010c7983 */ /* 0x000f220000100a00 */
[----:B------:R-:W-:-:S03]  /*11210*/  IADD3 R16, R17, 0x100000, RZ ;  /* 0x0010000011107810 */ /* 0x000fc60007ffe0ff */
[----:B------:R1:W-:Y:S04]  /*11220*/  LDGSTS.E [R3+-0x45000], [R18.64], P5 ;  /* 0xbb00000012037fae */ /* 0x0003e8000a921848 */
[----:B--2---:R-:W2:Y:S04]  /*11230*/  LDL.64 R22, [R1+0x630] ;  /* 0x0006300001167983 */ /* 0x004ea80000100a00 */
[----:B------:R1:W-:Y:S04]  /*11240*/  STL.64 [R1+0x1728], R18 ;  /* 0x0017281201007387 */ /* 0x0003e80000100a00 */
[----:B------:R1:W-:Y:S04]  /*11250*/  LDGSTS.E [R0+-0x44000], [R14.64], P5 ;  /* 0xbc0000000e007fae */ /* 0x0003e8000a921848 */
[----:B------:R1:W-:Y:S04]  /*11260*/  STL.64 [R1+0x1730], R14 ;  /* 0x0017300e01007387 */ /* 0x0003e80000100a00 */
[----:B------:R3:W-:Y:S04]  /*11270*/  LDGSTS.E [R3+-0x43000], [R10.64], P5 ;  /* 0xbd0000000a037fae */ /* 0x0007e8000a921848 */
[----:B------:R-:W4:Y:S04]  /*11280*/  LDL.64 R8, [R1+0x5f0] ;  /* 0x0005f00001087983 */ /* 0x000f280000100a00 */
[----:B-1----:R-:W4:Y:S04]  /*11290*/  LDL.64 R18, [R1+0x5e0] ;  /* 0x0005e00001127983 */ /* 0x002f280000100a00 */
[----:B------:R1:W-:Y:S01]  /*112a0*/  STL.64 [R1+0x1738], R10 ;  /* 0x0017380a01007387 */ /* 0x0003e20000100a00 */
[----:B---3--:R-:W-:-:S03]  /*112b0*/  LOP3.LUT R3, R17, 0x40, RZ, 0x3c, !PT ;  /* 0x0000004011037812 */ /* 0x008fc600078e3cff */
[----:B------:R3:W-:Y:S04]  /*112c0*/  LDGSTS.E [R16+-0x42000], [R6.64], P5 ;  /* 0xbe00000006107fae */ /* 0x0007e8000a921848 */
[----:B------:R-:W4:Y:S04]  /*112d0*/  LDL.64 R26, [R1+0x5d0] ;  /* 0x0005d000011a7983 */ /* 0x000f280000100a00 */
[----:B------:R-:W4:Y:S04]  /*112e0*/  LDL.64 R14, [R1+0x5c0] ;  /* 0x0005c000010e7983 */ /* 0x000f280000100a00 */
[----:B---3--:R-:W3:Y:S04]  /*112f0*/  LDL.64 R16, [R1+0x5b0] ;  /* 0x0005b00001107983 */ /* 0x008ee80000100a00 */
[----:B------:R-:W3:Y:S04]  /*11300*/  LDL.64 R20, [R1+0x5a0] ;  /* 0x0005a00001147983 */ /* 0x000ee80000100a00 */
[----:B------:R1:W-:Y:S02]  /*11310*/  STL.64 [R1+0x1748], R28 ;  /* 0x0017481c01007387 */ /* 0x0003e40000100a00 */
[----:B-1----:R-:W-:-:S02]  /*11320*/  IADD3 R10, R3, 0x100000, RZ ;  /* 0x00100000030a7810 */ /* 0x002fc40007ffe0ff */
[----:B------:R1:W-:Y:S04]  /*11330*/  LDGSTS.E [R0+-0x41000], [R4.64], P5 ;  /* 0xbf00000004007fae */ /* 0x0003e8000a921848 */
[----:B------:R1:W-:Y:S04]  /*11340*/  LDGSTS.E [R10+-0x7f800], [R24.64], P5 ;  /* 0x80800000180a7fae */ /* 0x0003e8000a921848 */
[----:B------:R-:W3:Y:S04]  /*11350*/  LDL.64 R28, [R1+0x600] ;  /* 0x00060000011c7983 */ /* 0x000ee80000100a00 */
[----:B------:R1:W-:Y:S02]  /*11360*/  STL.64 [R1+0x1740], R6 ;  /* 0x0017400601007387 */ /* 0x0003e40000100a00 */
[----:B-1----:R-:W-:-:S02]  /*11370*/  IADD3 R0, R3, 0x100000, RZ ;  /* 0x0010000003007810 */ /* 0x002fc40007ffe0ff */
[----:B------:R-:W3:Y:S04]  /*11380*/  LDL.64 R6, [R1+0x610] ;  /* 0x0006100001067983 */ /* 0x000ee80000100a00 */
[----:B------:R1:W-:Y:S04]  /*11390*/  STL.64 [R1+0x1750], R4 ;  /* 0x0017500401007387 */ /* 0x0003e80000100a00 */
[----:B------:R-:W3:Y:S04]  /*113a0*/  LDL.64 R24, [R1+0x590] ;  /* 0x0005900001187983 */ /* 0x000ee80000100a00 */
[----:B------:R-:W3:Y:S01]  /*113b0*/  LDL.64 R10, [R1+0x580] ;  /* 0x00058000010a7983 */ /* 0x000ee20000100a00 */
[----:B-1----:R-:W-:-:S03]  /*113c0*/  IADD3 R4, R3, 0x100000, RZ ;  /* 0x0010000003047810 */ /* 0x002fc60007ffe0ff */
[----:B--2---:R1:W-:Y:S04]  /*113d0*/  LDGSTS.E [R0+-0x7e800], [R22.64], P5 ;  /* 0x8180000016007fae */ /* 0x0043e8000a921848 */
[----:B----4-:R2:W-:Y:S04]  /*113e0*/  LDGSTS.E [R4+-0x7d800], [R12.64], P5 ;  /* 0x828000000c047fae */ /* 0x0105e8000a921848 */
[----:B-1----:R-:W4:Y:S04]  /*113f0*/  LDL.64 R22, [R1+0x570] ;  /* 0x0005700001167983 */ /* 0x002f280000100a00 */
[----:B--2---:R-:W4:Y:S04]  /*11400*/  LDL.64 R12, [R1+0x560] ;  /* 0x00056000010c7983 */ /* 0x004f280000100a00 */
[----:B---3--:R1:W-:Y:S04]  /*11410*/  LDGSTS.E [R0+-0x7c800], [R6.64], P5 ;  /* 0x8380000006007fae */ /* 0x0083e8000a921848 */
[----:B------:R3:W-:Y:S04]  /*11420*/  LDGSTS.E [R4+-0x7b800], [R28.64], P5 ;  /* 0x848000001c047fae */ /* 0x0007e8000a921848 */
        /* <DEDUP_REMOVED lines=8> */
[----:B-1----:R-:W2:Y:S04]  /*114b0*/  LDL.64 R8, [R1+0x550] ;  /* 0x0005500001087983 */ /* 0x002ea80000100a00 */
[----:B------:R-:W2:Y:S04]  /*114c0*/  LDL.64 R18, [R1+0x540] ;  /* 0x0005400001127983 */ /* 0x000ea80000100a00 */
[----:B------:R-:W2:Y:S04]  /*114d0*/  LDL.64 R26, [R1+0x530] ;  /* 0x00053000011a7983 */ /* 0x000ea80000100a00 */
[----:B------:R-:W2:Y:S04]  /*114e0*/  LDL.64 R14, [R1+0x520] ;  /* 0x00052000010e7983 */ /* 0x000ea80000100a00 */
[----:B------:R-:W2:Y:S04]  /*114f0*/  LDL.64 R16, [R1+0x510] ;  /* 0x0005100001107983 */ /* 0x000ea80000100a00 */
[----:B------:R-:W2:Y:S04]  /*11500*/  LDL.64 R20, [R1+0x500] ;  /* 0x0005000001147983 */ /* 0x000ea80000100a00 */
[----:B---3--:R-:W2:Y:S04]  /*11510*/  LDL.64 R24, [R1+0x4f0] ;  /* 0x0004f00001187983 */ /* 0x008ea80000100a00 */
[----:B----4-:R1:W-:Y:S04]  /*11520*/  LDGSTS.E [R0+-0x72800], [R22.64], P5 ;  /* 0x8d80000016007fae */ /* 0x0103e8000a921848 */
[----:B------:R4:W-:Y:S04]  /*11530*/  LDGSTS.E [R4+-0x71800], [R12.64], P5 ;  /* 0x8e8000000c047fae */ /* 0x0009e8000a921848 */
[----:B-1----:R-:W3:Y:S04]  /*11540*/  LDL.64 R22, [R1+0x4e0] ;  /* 0x0004e00001167983 */ /* 0x002ee80000100a00 */
[----:B----4-:R-:W4:Y:S04]  /*11550*/  LDL.64 R12, [R1+0x4c0] ;  /* 0x0004c000010c7983 */ /* 0x010f280000100a00 */
[----:B--2---:R1:W-:Y:S04]  /*11560*/  LDGSTS.E [R0+-0x70800], [R8.64], P5 ;  /* 0x8f80000008007fae */ /* 0x0043e8000a921848 */
[----:B------:R2:W-:Y:S04]  /*11570*/  LDGSTS.E [R4+-0x6f800], [R18.64], P5 ;  /* 0x9080000012047fae */ /* 0x0005e8000a921848 */
[----:B------:R1:W-:Y:S04]  /*11580*/  LDGSTS.E [R0+-0x6e800], [R26.64], P5 ;  /* 0x918000001a007fae */ /* 0x0003e8000a921848 */
[----:B------:R1:W-:Y:S04]  /*11590*/  LDGSTS.E [R4+-0x6d800], [R14.64], P5 ;  /* 0x928000000e047fae */ /* 0x0003e8000a921848 */
[----:B------:R1:W-:Y:S04]  /*115a0*/  LDGSTS.E [R0+-0x6c800], [R16.64], P5 ;  /* 0x9380000010007fae */ /* 0x0003e8000a921848 */
[----:B------:R1:W-:Y:S04]  /*115b0*/  LDGSTS.E [R4+-0x6b800], [R20.64], P5 ;  /* 0x9480000014047fae */ /* 0x0003e8000a921848 */
[----:B------:R1:W-:Y:S04]  /*115c0*/  LDGSTS.E [R0+-0x6a800], [R24.64], P5 ;  /* 0x9580000018007fae */ /* 0x0003e8000a921848 */
[----:B---3--:R2:W-:Y:S04]  /*115d0*/  LDGSTS.E [R4+-0x69800], [R22.64], P5 ;  /* 0x9680000016047fae */ /* 0x0085e8000a921848 */
[----:B----4-:R4:W-:Y:S04]  /*115e0*/  STL.64 [R1+0x1778], R12 ;  /* 0x0017780c01007387 */ /* 0x0109e80000100a00 */
[----:B------:R-:W3:Y:S04]  /*115f0*/  LDL.64 R6, [R1+0x4b0] ;  /* 0x0004b00001067983 */ /* 0x000ee80000100a00 */
[----:B------:R-:W3:Y:S04]  /*11600*/  LDL.64 R28, [R1+0x4a0] ;  /* 0x0004a000011c7983 */ /* 0x000ee80000100a00 */
[----:B----4-:R-:W4:Y:S04]  /*11610*/  LDL.64 R12, [R1+0x4d0] ;  /* 0x0004d000010c7983 */ /* 0x010f280000100a00 */
[----:B-1----:R-:W3:Y:S04]  /*11620*/  LDL.64 R8, [R1+0x490] ;  /* 0x0004900001087983 */ /* 0x002ee80000100a00 */
[----:B--2---:R-:W2:Y:S04]  /*11630*/  LDL.64 R18, [R1+0x480] ;  /* 0x0004800001127983 */ /* 0x004ea80000100a00 */
[----:B------:R-:W2:Y:S04]  /*11640*/  LDL.64 R26, [R1+0x470] ;  /* 0x00047000011a7983 */ /* 0x000ea80000100a00 */
[----:B------:R-:W2:Y:S04]  /*11650*/  LDL.64 R10, [R1+0x460] ;  /* 0x00046000010a7983 */ /* 0x000ea80000100a00 */
[----:B------:R-:W2:Y:S04]  /*11660*/  LDL.64 R16, [R1+0x450] ;  /* 0x0004500001107983 */ /* 0x000ea80000100a00 */
[----:B------:R-:W2:Y:S04]  /*11670*/  LDL.64 R20, [R1+0x440] ;  /* 0x0004400001147983 */ /* 0x000ea80000100a00 */
[----:B------:R-:W2:Y:S04]  /*11680*/  LDL.64 R14, [R1+0x430] ;  /* 0x00043000010e7983 */ /* 0x000ea80000100a00 */
[----:B------:R-:W2:Y:S04]  /*11690*/  LDL.64 R24, [R1+0x420] ;  /* 0x0004200001187983 */ /* 0x000ea80000100a00 */
[----:B------:R-:W2:Y:S04]  /*116a0*/  LDL.64 R22, [R1+0x410] ;  /* 0x0004100001167983 */ /* 0x000ea80000100a00 */
[----:B----4-:R1:W-:Y:S04]  /*116b0*/  LDGSTS.E [R0+-0x68800], [R12.64], P5 ;  /* 0x978000000c007fae */ /* 0x0103e8000a921848 */
[----:B-1----:R-:W4:Y:S04]  /*116c0*/  LDL.LU.64 R12, [R1+0x1778] ;  /* 0x00177800010c7983 */ /* 0x002f280000300a00 */
[----:B----4-:R1:W-:Y:S04]  /*116d0*/  LDGSTS.E [R4+-0x67800], [R12.64], P5 ;  /* 0x988000000c047fae */ /* 0x0103e8000a921848 */
[----:B---3--:R2:W-:Y:S04]  /*116e0*/  LDGSTS.E [R0+-0x66800], [R6.64], P5 ;  /* 0x9980000006007fae */ /* 0x0085e8000a921848 */
[----:B------:R4:W-:Y:S04]  /*116f0*/  LDGSTS.E [R4+-0x65800], [R28.64], P5 ;  /* 0x9a8000001c047fae */ /* 0x0009e8000a921848 */
[----:B------:R1:W-:Y:S04]  /*11700*/  LDGSTS.E [R0+-0x64800], [R8.64], P5 ;  /* 0x9b80000008007fae */ /* 0x0003e8000a921848 */
[----:B--2---:R2:W-:Y:S04]  /*11710*/  LDGSTS.E [R4+-0x63800], [R18.64], P5 ;  /* 0x9c80000012047fae */ /* 0x0045e8000a921848 */
[----:B------:R1:W-:Y:S04]  /*11720*/  LDGSTS.E [R0+-0x62800], [R26.64], P5 ;  /* 0x9d8000001a007fae */ /* 0x0003e8000a921848 */
[----:B------:R4:W-:Y:S04]  /*11730*/  LDGSTS.E [R4+-0x61800], [R10.64], P5 ;  /* 0x9e8000000a047fae */ /* 0x0009e8000a921848 */
[----:B------:R1:W-:Y:S04]  /*11740*/  LDGSTS.E [R0+-0x60800], [R16.64], P5 ;  /* 0x9f80000010007fae */ /* 0x0003e8000a921848 */
[----:B------:R4:W-:Y:S04]  /*11750*/  LDGSTS.E [R4+-0x5f800], [R20.64], P5 ;  /* 0xa080000014047fae */ /* 0x0009e8000a921848 */
[----:B------:R2:W-:Y:S04]  /*11760*/  LDGSTS.E [R0+-0x5e800], [R14.64], P5 ;  /* 0xa18000000e007fae */ /* 0x0005e8000a921848 */
[----:B-1----:R-:W3:Y:S04]  /*11770*/  LDL.LU R12, [R1+0x1770] ;  /* 0x00177000010c7983 */ /* 0x002ee80000300800 */
[----:B------:R4:W-:Y:S04]  /*11780*/  LDGSTS.E [R4+-0x5d800], [R24.64], P5 ;  /* 0xa280000018047fae */ /* 0x0009e8000a921848 */
[----:B------:R-:W3:Y:S04]  /*11790*/  LDL.64 R8, [R1+0x400] ;  /* 0x0004000001087983 */ /* 0x000ee80000100a00 */
[----:B--2---:R-:W2:Y:S04]  /*117a0*/  LDL.64 R18, [R1+0x3f0] ;  /* 0x0003f00001127983 */ /* 0x004ea80000100a00 */
[----:B----4-:R-:W4:Y:S04]  /*117b0*/  LDL.64 R4, [R1+0x370] ;  /* 0x0003700001047983 */ /* 0x010f280000100a00 */
[----:B------:R-:W4:Y:S04]  /*117c0*/  LDL.64 R26, [R1+0x3e0] ;  /* 0x0003e000011a7983 */ /* 0x000f280000100a00 */
[----:B------:R-:W4:Y:S04]  /*117d0*/  LDL.64 R16, [R1+0x3d0] ;  /* 0x0003d00001107983 */ /* 0x000f280000100a00 */
[----:B------:R-:W4:Y:S04]  /*117e0*/  LDL.64 R20, [R1+0x3c0] ;  /* 0x0003c00001147983 */ /* 0x000f280000100a00 */
[----:B------:R-:W4:Y:S01]  /*117f0*/  LDL.64 R24, [R1+0x3b0] ;  /* 0x0003b00001187983 */ /* 0x000f220000100a00 */
[----:B------:R-:W-:-:S03]  /*11800*/  IADD3 R6, R3, 0x100000, RZ ;  /* 0x0010000003067810 */ /* 0x000fc60007ffe0ff */
[----:B------:R1:W-:Y:S01]  /*11810*/  LDGSTS.E [R0+-0x5c800], [R22.64], P5 ;  /* 0xa380000016007fae */ /* 0x0003e2000a921848 */
[----:B------:R-:W-:-:S03]  /*11820*/  IADD3 R13, R3, 0x100000, RZ ;  /* 0x00100000030d7810 */ /* 0x000fc60007ffe0ff */
[----:B---3--:R3:W-:Y:S04]  /*11830*/  LDGSTS.E [R6+-0x5b800], [R8.64], P5 ;  /* 0xa480000008067fae */ /* 0x0087e8000a921848 */
[----:B--2---:R2:W-:Y:S04]  /*11840*/  LDGSTS.E [R0+-0x5a800], [R18.64], P5 ;  /* 0xa580000012007fae */ /* 0x0045e8000a921848 */
[----:B----4-:R4:W-:Y:S04]  /*11850*/  STL.64 [R1+0x1758], R4 ;  /* 0x0017580401007387 */ /* 0x0109e80000100a00 */
[----:B----4-:R-:W4:Y:S04]  /*11860*/  LDL.64 R4, [R1+0x380] ;  /* 0x0003800001047983 */ /* 0x010f280000100a00 */
[----:B----4-:R4:W-:Y:S04]  /*11870*/  STL.64 [R1+0x1760], R4 ;  /* 0x0017600401007387 */ /* 0x0109e80000100a00 */
[----:B----4-:R-:W4:Y:S01]  /*11880*/  LDL.64 R4, [R1+0x390] ;  /* 0x0003900001047983 */ /* 0x010f220000100a00 */
[----:B---3--:R-:W-:-:S05]  /*11890*/  IADD3 R8, R3, 0x100000, RZ ;  /* 0x0010000003087810 */ /* 0x008fca0007ffe0ff */
[----:B------:R2:W-:Y:S04]  /*118a0*/  LDGSTS.E [R8+-0x59800], [R26.64], P5 ;  /* 0xa68000001a087fae */ /* 0x0005e8000a921848 */
[----:B------:R1:W-:Y:S04]  /*118b0*/  LDGSTS.E [R0+-0x58800], [R16.64], P5 ;  /* 0xa780000010007fae */ /* 0x0003e8000a921848 */
[----:B------:R1:W-:Y:S04]  /*118c0*/  LDGSTS.E [R13+-0x57800], [R20.64], P5 ;  /* 0xa8800000140d7fae */ /* 0x0003e8000a921848 */
[----:B------:R1:W-:Y:S04]  /*118d0*/  LDGSTS.E [R0+-0x56800], [R24.64], P5 ;  /* 0xa980000018007fae */ /* 0x0003e8000a921848 */
[----:B----4-:R4:W-:Y:S04]  /*118e0*/  STL.64 [R1+0x1768], R4 ;  /* 0x0017680401007387 */ /* 0x0109e80000100a00 */
[----:B------:R-:W3:Y:S04]  /*118f0*/  LDL.64 R28, [R1+0x360] ;  /* 0x00036000011c7983 */ /* 0x000ee80000100a00 */
[----:B------:R-:W3:Y:S04]  /*11900*/  LDL.64 R6, [R1+0x350] ;  /* 0x0003500001067983 */ /* 0x000ee80000100a00 */
[----:B----4-:R-:W4:Y:S04]  /*11910*/  LDL.64 R4, [R1+0x3a0] ;  /* 0x0003a00001047983 */ /* 0x010f280000100a00 */
[----:B-1----:R-:W3:Y:S04]  /*11920*/  LDL.64 R22, [R1+0x340] ;  /* 0x0003400001167983 */ /* 0x002ee80000100a00 */
[----:B------:R-:W3:Y:S04]  /*11930*/  LDL.64 R10, [R1+0x330] ;  /* 0x00033000010a7983 */ /* 0x000ee80000100a00 */
[----:B------:R-:W3:Y:S04]  /*11940*/  LDL.64 R14, [R1+0x320] ;  /* 0x00032000010e7983 */ /* 0x000ee80000100a00 */
[----:B--2---:R-:W3:Y:S04]  /*11950*/  LDL.64 R18, [R1+0x310] ;  /* 0x0003100001127983 */ /* 0x004ee80000100a00 */
[----:B------:R-:W3:Y:S04]  /*11960*/  LDL.64 R26, [R1+0x300] ;  /* 0x00030000011a7983 */ /* 0x000ee80000100a00 */
[----:B------:R-:W3:Y:S04]  /*11970*/  LDL.64 R8, [R1+0x2f0] ;  /* 0x0002f00001087983 */ /* 0x000ee80000100a00 */
[----:B------:R-:W3:Y:S04]  /*11980*/  LDL.64 R16, [R1+0x2e0] ;  /* 0x0002e00001107983 */ /* 0x000ee80000100a00 */
[----:B------:R-:W3:Y:S04]  /*11990*/  LDL.64 R20, [R1+0x2d0] ;  /* 0x0002d00001147983 */ /* 0x000ee80000100a00 */
[----:B------:R-:W3:Y:S04]  /*119a0*/  LDL.64 R24, [R1+0x2c0] ;  /* 0x0002c00001187983 */ /* 0x000ee80000100a00 */
[----:B----4-:R1:W-:Y:S04]  /*119b0*/  LDGSTS.E [R13+-0x55800], [R4.64], P5 ;  /* 0xaa800000040d7fae */ /* 0x0103e8000a921848 */
[----:B-1----:R-:W4:Y:S04]  /*119c0*/  LDL.LU.64 R4, [R1+0x1768] ;  /* 0x0017680001047983 */ /* 0x002f280000300a00 */
[----:B----4-:R1:W-:Y:S04]  /*119d0*/  LDGSTS.E [R0+-0x54800], [R4.64], P5 ;  /* 0xab80000004007fae */ /* 0x0103e8000a921848 */
[----:B-1----:R-:W4:Y:S04]  /*119e0*/  LDL.LU.64 R4, [R1+0x1760] ;  /* 0x0017600001047983 */ /* 0x002f280000300a00 */
[----:B----4-:R1:W-:Y:S04]  /*119f0*/  LDGSTS.E [R13+-0x53800], [R4.64], P5 ;  /* 0xac800000040d7fae */ /* 0x0103e8000a921848 */
[----:B-1----:R-:W4:Y:S04]  /*11a00*/  LDL.LU.64 R4, [R1+0x1758] ;  /* 0x0017580001047983 */ /* 0x002f280000300a00 */
[----:B----4-:R1:W-:Y:S04]  /*11a10*/  LDGSTS.E [R0+-0x52800], [R4.64], P5 ;  /* 0xad80000004007fae */ /* 0x0103e8000a921848 */
[----:B---3--:R3:W-:Y:S04]  /*11a20*/  LDGSTS.E [R13+-0x51800], [R28.64], P5 ;  /* 0xae8000001c0d7fae */ /* 0x0087e8000a921848 */
[----:B------:R4:W-:Y:S04]  /*11a30*/  LDGSTS.E [R0+-0x50800], [R6.64], P5 ;  /* 0xaf80000006007fae */ /* 0x0009e8000a921848 */
[----:B-1----:R-:W2:Y:S04]  /*11a40*/  LDL.LU.64 R4, [R1+0x1750] ;  /* 0x0017500001047983 */ /* 0x002ea80000300a00 */
[----:B------:R1:W-:Y:S04]  /*11a50*/  LDGSTS.E [R13+-0x4f800], [R22.64], P5 ;  /* 0xb0800000160d7fae */ /* 0x0003e8000a921848 */
[----:B---3--:R-:W3:Y:S04]  /*11a60*/  LDL.LU.64 R28, [R1+0x1748] ;  /* 0x00174800011c7983 */ /* 0x008ee80000300a00 */
[----:B------:R1:W-:Y:S04]  /*11a70*/  LDGSTS.E [R0+-0x4e800], [R10.64], P5 ;  /* 0xb18000000a007fae */ /* 0x0003e8000a921848 */
[----:B----4-:R-:W4:Y:S04]  /*11a80*/  LDL.LU.64 R6, [R1+0x1740] ;  /* 0x0017400001067983 */ /* 0x010f280000300a00 */
[----:B------:R1:W-:Y:S04]  /*11a90*/  LDGSTS.E [R13+-0x4d800], [R14.64], P5 ;  /* 0xb28000000e0d7fae */ /* 0x0003e8000a921848 */
[----:B-1----:R-:W2:Y:S04]  /*11aa0*/  LDL.64 R22, [R1+0x788] ;  /* 0x0007880001167983 */ /* 0x002ea80000100a00 */
[----:B------:R1:W-:Y:S04]  /*11ab0*/  LDGSTS.E [R0+-0x4c800], [R18.64], P5 ;  /* 0xb380000012007fae */ /* 0x0003e8000a921848 */
[----:B------:R-:W2:Y:S04]  /*11ac0*/  LDL.LU.64 R10, [R1+0x1738] ;  /* 0x00173800010a7983 */ /* 0x000ea80000300a00 */
[----:B------:R1:W-:Y:S04]  /*11ad0*/  LDGSTS.E [R13+-0x4b800], [R26.64], P5 ;  /* 0xb48000001a0d7fae */ /* 0x0003e8000a921848 */
[----:B------:R-:W2:Y:S04]  /*11ae0*/  LDL.LU.64 R14, [R1+0x1730] ;  /* 0x00173000010e7983 */ /* 0x000ea80000300a00 */
[----:B-1----:R-:W2:Y:S01]  /*11af0*/  LDL.LU.64 R18, [R1+0x1728] ;  /* 0x0017280001127983 */ /* 0x002ea20000300a00 */
[----:B------:R-:W-:-:S03]  /*11b00*/  IADD3 R27, R3, 0x100000, RZ ;  /* 0x00100000031b7810 */ /* 0x000fc60007ffe0ff */
[----:B------:R-:W2:Y:S04]  /*11b10*/  LDL.LU R26, [R1+0x1720] ;  /* 0x00172000011a7983 */ /* 0x000ea80000300800 */
[----:B------:R1:W-:Y:S04]  /*11b20*/  LDGSTS.E [R0+-0x4a800], [R8.64], P5 ;  /* 0xb580000008007fae */ /* 0x0003e8000a921848 */
[----:B------:R1:W-:Y:S04]  /*11b30*/  LDGSTS.E [R13+-0x49800], [R16.64], P5 ;  /* 0xb6800000100d7fae */ /* 0x0003e8000a921848 */
[----:B------:R1:W-:Y:S04]  /*11b40*/  LDGSTS.E [R0+-0x48800], [R20.64], P5 ;  /* 0xb780000014007fae */ /* 0x0003e8000a921848 */
[----:B-1----:R-:W2:Y:S04]  /*11b50*/  LDL.LU.64 R8, [R1+0x1718] ;  /* 0x0017180001087983 */ /* 0x002ea80000300a00 */
[----:B------:R-:W2:Y:S04]  /*11b60*/  LDL.LU.64 R16, [R1+0x1710] ;  /* 0x0017100001107983 */ /* 0x000ea80000300a00 */
[----:B------:R-:W2:Y:S04]  /*11b70*/  LDL.LU.64 R20, [R1+0x1708] ;  /* 0x0017080001147983 */ /* 0x000ea80000300a00 */
[----:B------:R1:W-:Y:S04]  /*11b80*/  LDGSTS.E [R27+-0x47800], [R24.64], P5 ;  /* 0xb8800000181b7fae */ /* 0x0003e8000a921848 */
[----:B-1----:R-:W2:Y:S04]  /*11b90*/  LDL.LU.64 R24, [R1+0x1700] ;  /* 0x0017000001187983 */ /* 0x002ea80000300a00 */
[----:B------:R-:W3:Y:S04]  /*11ba0*/  LDL.LU R3, [R1+0x16f8] ;  /* 0x0016f80001037983 */ /* 0x000ee80000300800 */
[----:B--2---:R1:W-:Y:S04]  /*11bb0*/  LDGSTS.E [R13+-0x46800], [R24.64], P5 ;  /* 0xb9800000180d7fae */ /* 0x0043e8000a921848 */
[----:B------:R2:W-:Y:S04]  /*11bc0*/  LDGSTS.E [R0+-0x45800], [R20.64], P5 ;  /* 0xba80000014007fae */ /* 0x0005e8000a921848 */
[----:B------:R1:W-:Y:S04]  /*11bd0*/  LDGSTS.E [R13+-0x44800], [R16.64], P5 ;  /* 0xbb800000100d7fae */ /* 0x0003e8000a921848 */
[----:B-1----:R-:W2:Y:S01]  /*11be0*/  LDL.LU R13, [R1+0x16f4] ;  /* 0x0016f400010d7983 */ /* 0x002ea20000300800 */
[----:B---3--:R-:W-:-:S03]  /*11bf0*/  IADD3 R29, R29, -0x8d, RZ ;  /* 0xffffff731d1d7810 */ /* 0x008fc60007ffe0ff */
[----:B--2---:R1:W-:Y:S04]  /*11c00*/  LDGSTS.E [R27+-0x43800], [R12.64], P5 ;  /* 0xbc8000000c1b7fae */ /* 0x0043e8000a921848 */
[----:B------:R2:W-:Y:S02]  /*11c10*/  LDGSTS.E [R0+-0x42800], [R8.64], P5 ;  /* 0xbd80000008007fae */ /* 0x0005e4000a921848 */
[----:B--2---:R-:W-:-:S04]  /*11c20*/  LOP3.LUT R0, R28, UR4, RZ, 0x3c, !PT ;  /* 0x000000041c007c12 */ /* 0x004fc8000f8e3cff */
[----:B------:R-:W-:-:S04]  /*11c30*/  LOP3.LUT R0, R0, 0x40, RZ, 0x3c, !PT ;  /* 0x0000004000007812 */ /* 0x000fc800078e3cff */
[C---:B------:R-:W-:Y:S02]  /*11c40*/  IADD3 R28, R0.reuse, 0x100000, RZ ;  /* 0x00100000001c7810 */ /* 0x040fe40007ffe0ff */
[----:B------:R-:W-:-:S03]  /*11c50*/  IADD3 R0, R0, 0x100000, RZ ;  /* 0x0010000000007810 */ /* 0x000fc60007ffe0ff */
[----:B------:R2:W-:Y:S04]  /*11c60*/  LDGSTS.E [R28+-0x41800], [R2.64], P5 ;  /* 0xbe800000021c7fae */ /* 0x0005e8000a921848 */
[----:B------:R3:W-:Y:S01]  /*11c70*/  LDGSTS.E [R0+-0x40800], [R22.64], P5 ;  /* 0xbf80000016007fae */ /* 0x0007e2000a921848 */
[----:B------:R-:W-:Y:S01]  /*11c80*/  ISETP.GE.U32.AND P5, PT, R29, 0x7ffffef4, PT ;  /* 0x7ffffef41d00780c */ /* 0x000fe20003fa6070 */
[----:B-1----:R-:W-:Y:S02]  /*11c90*/  IMAD.MOV.U32 R27, RZ, RZ, c[0x0][0x188] ;  /* 0x00006200ff1b7624 */ /* 0x002fe400078e00ff */
[----:B------:R-:W0:Y:S04]  /*11ca0*/  LDGDEPBAR ;  /* 0x00000000000079af */ /* 0x000e280000000000 */
[----:B--2---:R-:W2:Y:S04]  /*11cb0*/  LDL.LU R28, [R1+0x16f0] ;  /* 0x0016f000011c7983 */ /* 0x004ea80000300800 */
[----:B---3--:R-:W3:Y:S04]  /*11cc0*/  LDL.LU.64 R22, [R1+0x16e8] ;  /* 0x0016e80001167983 */ /* 0x008ee80000300a00 */
[----:B------:R-:W2:Y:S01]  /*11cd0*/  LDL.LU R29, [R1+0x16e4] ;  /* 0x0016e400011d7983 */ /* 0x000ea20000300800 */
[----:B------:R-:W-:-:S03]  /*11ce0*/  IMAD.SHL.U32 R27, R27, 0x80, RZ ;  /* 0x000000801b1b7824 */ /* 0x000fc600078e00ff */
[----:B------:R-:W-:Y:S01]  /*11cf0*/  BAR.SYNC.DEFER_BLOCKING 0x0 ;  /* 0x0000000000007b1d */ /* 0x000fe20000010000 */
[----:B--2---:R-:W-:-:S05]  /*11d00*/  IMAD.WIDE R28, R27, 0x4, R28 ;  /* 0x000000041b1c7825 */ /* 0x004fca00078e021c */
[----:B------:R-:W2:Y:S04]  /*11d10*/  LDL.LU R27, [R1+0x16e0] ;  /* 0x0016e000011b7983 */ /* 0x000ea80000300800 */
[----:B------:R-:W-:Y:S04]  /*11d20*/  STL.64 [R1+0xc68], R28 ;  /* 0x000c681c01007387 */ /* 0x000fe80000100a00 */
[----:B--2---:R-:W-:Y:S04]  /*11d30*/  STL.64 [R1+0x1858], R26 ;  /* 0x0018581a01007387 */ /* 0x004fe80000100a00 */
[----:B------:R1:W-:Y:S04]  /*11d40*/  STL.64 [R1+0x1850], R24 ;  /* 0x0018501801007387 */ /* 0x0003e80000100a00 */
[----:B-1----:R-:W2:Y:S04]  /*11d50*/  LDL.LU.64 R24, [R1+0x708] ;  /* 0x0007080001187983 */ /* 0x002ea80000300a00 */
[----:B---3--:R-:W-:Y:S04]  /*11d60*/  STL.64 [R1+0x1848], R22 ;  /* 0x0018481601007387 */ /* 0x008fe80000100a00 */
[----:B------:R1:W-:Y:S04]  /*11d70*/  STL.64 [R1+0x1840], R20 ;  /* 0x0018401401007387 */ /* 0x0003e80000100a00 */
[----:B-1----:R-:W3:Y:S04]  /*11d80*/  LDL.LU.64 R20, [R1+0x748] ;  /* 0x0007480001147983 */ /* 0x002ee80000300a00 */
[----:B------:R1:W-:Y:S04]  /*11d90*/  STL.64 [R1+0x1838], R18 ;  /* 0x0018381201007387 */ /* 0x0003e80000100a00 */
[----:B-1----:R-:W2:Y:S04]  /*11da0*/  LDL.LU.64 R18, [R1+0x768] ;  /* 0x0007680001127983 */ /* 0x002ea80000300a00 */
[----:B------:R-:W-:Y:S04]  /*11db0*/  STL.64 [R1+0x1830], R16 ;  /* 0x0018301001007387 */ /* 0x000fe80000100a00 */
[----:B------:R1:W-:Y:S04]  /*11dc0*/  STL.64 [R1+0x1828], R14 ;  /* 0x0018280e01007387 */ /* 0x0003e80000100a00 */
[----:B-1----:R-:W2:Y:S04]  /*11dd0*/  LDL.LU.64 R14, [R1+0x6e8] ;  /* 0x0006e800010e7983 */ /* 0x002ea80000300a00 */
[----:B------:R1:W-:Y:S04]  /*11de0*/  STL.64 [R1+0x1820], R12 ;  /* 0x0018200c01007387 */ /* 0x0003e80000100a00 */
[----:B-1----:R-:W2:Y:S01]  /*11df0*/  LDL.LU.64 R12, [R1+0x728] ;  /* 0x00072800010c7983 */ /* 0x002ea20000300a00 */
[----:B------:R-:W-:-:S03]  /*11e00*/  IMAD.MOV.U32 R17, RZ, RZ, R29 ;  /* 0x000000ffff117224 */ /* 0x000fc600078e001d */
[----:B------:R-:W1:Y:S01]  /*11e10*/  S2R R29, SR_TID.X ;  /* 0x00000000001d7919 */ /* 0x000e620000002100 */
[----:B------:R-:W-:Y:S02]  /*11e20*/  IMAD.MOV.U32 R16, RZ, RZ, R28 ;  /* 0x000000ffff107224 */ /* 0x000fe400078e001c */
[----:B------:R-:W-:Y:S01]  /*11e30*/  IMAD.MOV.U32 R28, RZ, RZ, c[0x0][0x188] ;  /* 0x00006200ff1c7624 */ /* 0x000fe200078e00ff */
[----:B------:R4:W-:Y:S03]  /*11e40*/  STL.64 [R1+0x1818], R10 ;  /* 0x0018180a01007387 */ /* 0x0009e60000100a00 */
[----:B------:R-:W-:Y:S01]  /*11e50*/  IMAD.SHL.U32 R27, R28, 0x80, RZ ;  /* 0x000000801c1b7824 */ /* 0x000fe200078e00ff */
[----:B----4-:R-:W4:Y:S01]  /*11e60*/  LDL.LU.64 R10, [R1+0x6c8] ;  /* 0x0006c800010a7983 */ /* 0x010f220000300a00 */
[----:B-1----:R-:W-:-:S03]  /*11e70*/  LOP3.LUT R22, R29, 0x1ff, RZ, 0xc0, !PT ;  /* 0x000001ff1d167812 */ /* 0x002fc600078ec0ff */
[----:B------:R-:W-:Y:S02]  /*11e80*/  STL.64 [R1+0x1810], R8 ;  /* 0x0018100801007387 */ /* 0x000fe40000100a00 */
[----:B------:R-:W-:Y:S02]  /*11e90*/  IMAD.SHL.U32 R26, R22, 0x4, RZ ;  /* 0x00000004161a7824 */ /* 0x000fe400078e00ff */
[----:B------:R-:W-:Y:S04]  /*11ea0*/  STL.64 [R1+0x1808], R6 ;  /* 0x0018080601007387 */ /* 0x000fe80000100a00 */
[----:B------:R-:W-:Y:S04]  /*11eb0*/  STL.64 [R1+0x1800], R2 ;  /* 0x0018000201007387 */ /* 0x000fe80000100a00 */
[----:B------:R3:W-:Y:S04]  /*11ec0*/  STL.64 [R1+0x17f8], R4 ;  /* 0x0017f80401007387 */ /* 0x0007e80000100a00 */
[----:B------:R-:W-:Y:S01]  /*11ed0*/  @!PT LDS RZ, [RZ] ;  /* 0x00000000fffff984 */ /* 0x000fe20000000800 */
[----:B------:R-:W-:Y:S01]  /*11ee0*/  @!PT LDS RZ, [RZ] ;  /* 0x00000000fffff984 */ /* 0x000fe20000000800 */
[----:B------:R-:W-:Y:S01]  /*11ef0*/  @!PT LDS RZ, [RZ] ;  /* 0x00000000fffff984 */ /* 0x000fe20000000800 */
[----:B------:R1:W-:Y:S04]  /*11f00*/  LDGSTS.E [R26+0x40000], [R16.64], !P4 ;  /* 0x40000000101a7fae */ /* 0x0003e8000e121848 */
[----:B-1----:R-:W4:Y:S01]  /*11f10*/  LDL.LU.64 R16, [R1+0x6a8] ;  /* 0x0006a80001107983 */ /* 0x002f220000300a00 */
[----:B---3--:R-:W-:-:S04]  /*11f20*/  IMAD.WIDE R4, R27, 0x4, R20 ;  /* 0x000000041b047825 */ /* 0x008fc800078e0214 */
[----:B--2---:R-:W-:-:S05]  /*11f30*/  IMAD.WIDE R6, R27, 0x4, R18 ;  /* 0x000000041b067825 */ /* 0x004fca00078e0212 */
[----:B------:R1:W-:Y:S04]  /*11f40*/  STL.64 [R1+0xc60], R6 ;  /* 0x000c600601007387 */ /* 0x0003e80000100a00 */
[----:B------:R-:W2:Y:S04]  /*11f50*/  LDL.LU.64 R18, [R1+0x688] ;  /* 0x0006880001127983 */ /* 0x000ea80000300a00 */
[----:B------:R-:W3:Y:S04]  /*11f60*/  LDL.LU.64 R20, [R1+0x2a0] ;  /* 0x0002a00001147983 */ /* 0x000ee80000300a00 */
[----:B------:R1:W-:Y:S04]  /*11f70*/  STL.64 [R1+0xc58], R4 ;  /* 0x000c580401007387 */ /* 0x0003e80000100a00 */
[----:B------:R1:W-:Y:S01]  /*11f80*/  LDGSTS.E [R26+0x42000], [R6.64], !P6 ;  /* 0x42000000061a7fae */ /* 0x0003e2000f121848 */
[----:B------:R-:W-:-:S02]  /*11f90*/  IMAD.MOV.U32 R0, RZ, RZ, c[0x0][0x180] ;  /* 0x00006000ff007624 */ /* 0x000fc400078e00ff */
[----:B------:R-:W-:Y:S01]  /*11fa0*/  IMAD.MOV.U32 R23, RZ, RZ, c[0x0][0x180] ;  /* 0x00006000ff177624 */ /* 0x000fe200078e00ff */
[----:B------:R1:W-:Y:S01]  /*11fb0*/  LDGSTS.E [R26+0x44000], [R4.64], !P2 ;  /* 0x44000000041a7fae */ /* 0x0003e2000d121848 */
[----:B------:R-:W-:-:S05]  /*11fc0*/  IMAD.WIDE R2, R27, 0x4, R12 ;  /* 0x000000041b027825 */ /* 0x000fca00078e020c */
[----:B------:R4:W-:Y:S04]  /*11fd0*/  STL.64 [R1+0xc50], R2 ;  /* 0x000c500201007387 */ /* 0x0009e80000100a00 */
[----:B------:R-:W3:Y:S01]  /*11fe0*/  LDL.LU.64 R12, [R1+0x280] ;  /* 0x00028000010c7983 */ /* 0x000ee20000300a00 */
[----:B-1----:R-:W-:-:S03]  /*11ff0*/  IMAD.WIDE R6, R27, 0x4, R24 ;  /* 0x000000041b067825 */ /* 0x002fc600078e0218 */
[----:B------:R-:W3:Y:S01]  /*12000*/  LDL.LU.64 R24, [R1+0x260] ;  /* 0x0002600001187983 */ /* 0x000ee20000300a00 */
[----:B------:R-:W-:Y:S01]  /*12010*/  IADD3 R0, R0, -0x91, RZ ;  /* 0xffffff6f00007810 */ /* 0x000fe20007ffe0ff */
[----:B------:R-:W-:Y:S01]  /*12020*/  IMAD.WIDE R4, R27, 0x4, R14 ;  /* 0x000000041b047825 */ /* 0x000fe200078e020e */
[C---:B------:R-:W-:Y:S01]  /*12030*/  IADD3 R28, R23.reuse, -0x99, RZ ;  /* 0xffffff67171c7810 */ /* 0x040fe20007ffe0ff */
[----:B------:R4:W-:Y:S01]  /*12040*/  LDGSTS.E [R26+0x46000], [R2.64], !P5 ;  /* 0x46000000021a7fae */ /* 0x0009e2000e921848 */
[----:B------:R-:W-:Y:S02]  /*12050*/  ISETP.GE.U32.AND P4, PT, R0, 0x7ffffef0, PT ;  /* 0x7ffffef00000780c */ /* 0x000fe40003f86070 */
[----:B------:R-:W-:Y:S01]  /*12060*/  IADD3 R0, R23, -0x95, RZ ;  /* 0xffffff6b17007810 */ /* 0x000fe20007ffe0ff */
[----:B------:R1:W-:Y:S03]  /*12070*/  STL.64 [R1+0xc48], R6 ;  /* 0x000c480601007387 */ /* 0x0003e60000100a00 */
[----:B------:R-:W-:Y:S01]  /*12080*/  ISETP.GE.U32.AND P6, PT, R0, 0x7ffffeec, PT ;  /* 0x7ffffeec0000780c */ /* 0x000fe20003fc6070 */
[----:B------:R-:W3:Y:S01]  /*12090*/  LDL.LU.64 R14, [R1+0x240] ;  /* 0x00024000010e7983 */ /* 0x000ee20000300a00 */
[----:B------:R-:W-:Y:S01]  /*120a0*/  ISETP.GE.U32.AND P2, PT, R28, 0x7ffffee8, PT ;  /* 0x7ffffee81c00780c */ /* 0x000fe20003f46070 */
[----:B----4-:R-:W-:Y:S01]  /*120b0*/  IMAD.WIDE R2, R27, 0x4, R10 ;  /* 0x000000041b027825 */ /* 0x010fe200078e020a */
[----:B------:R-:W-:Y:S01]  /*120c0*/  IADD3 R0, R23, -0x9d, RZ ;  /* 0xffffff6317007810 */ /* 0x000fe20007ffe0ff */
[----:B------:R2:W-:Y:S04]  /*120d0*/  STL.64 [R1+0xc40], R4 ;  /* 0x000c400401007387 */ /* 0x0005e80000100a00 */
[----:B------:R3:W-:Y:S01]  /*120e0*/  STL.64 [R1+0x8d8], R2 ;  /* 0x0008d80201007387 */ /* 0x0007e20000100a00 */
[----:B------:R-:W-:-:S03]  /*120f0*/  ISETP.GE.U32.AND P5, PT, R0, 0x7ffffee4, PT ;  /* 0x7ffffee40000780c */ /* 0x000fc60003fa6070 */
[----:B------:R1:W-:Y:S01]  /*12100*/  LDGSTS.E [R26+0x48000], [R6.64], !P4 ;  /* 0x48000000061a7fae */ /* 0x0003e2000e121848 */
[----:B------:R-:W-:-:S03]  /*12110*/  IADD3 R0, R23, -0xa1, RZ ;  /* 0xffffff5f17007810 */ /* 0x000fc60007ffe0ff */
[----:B------:R-:W4:Y:S01]  /*12120*/  LDL.LU.64 R10, [R1+0x220] ;  /* 0x00022000010a7983 */ /* 0x000f220000300a00 */
[----:B------:R-:W-:-:S03]  /*12130*/  ISETP.GE.U32.AND P4, PT, R0, 0x7ffffee0, PT ;  /* 0x7ffffee00000780c */ /* 0x000fc60003f86070 */
[----:B------:R2:W-:Y:S04]  /*12140*/  LDGSTS.E [R26+0x4a000], [R4.64], !P6 ;  /* 0x4a000000041a7fae */ /* 0x0005e8000f121848 */
[----:B------:R3:W-:Y:S01]  /*12150*/  LDGSTS.E [R26+0x4c000], [R2.64], !P2 ;  /* 0x4c000000021a7fae */ /* 0x0007e2000d121848 */
[----:B-1----:R-:W-:-:S03]  /*12160*/  IMAD.WIDE R6, R27, 0x4, R16 ;  /* 0x000000041b067825 */ /* 0x002fc600078e0210 */
[----:B------:R-:W4:Y:S04]  /*12170*/  LDL.LU.64 R16, [R1+0x200] ;  /* 0x0002000001107983 */ /* 0x000f280000300a00 */
[----:B------:R1:W-:Y:S04]  /*12180*/  STL.64 [R1+0x8d0], R6 ;  /* 0x0008d00601007387 */ /* 0x0003e80000100a00 */
[----:B------:R1:W-:Y:S01]  /*12190*/  LDGSTS.E [R26+0x4e000], [R6.64], !P5 ;  /* 0x4e000000061a7fae */ /* 0x0003e2000e921848 */
[----:B--2---:R-:W-:-:S03]  /*121a0*/  IMAD.WIDE R4, R27, 0x4, R18 ;  /* 0x000000041b047825 */ /* 0x004fc600078e0212 */
[----:B------:R-:W2:Y:S01]  /*121b0*/  LDL.LU.64 R18, [R1+0x1e0] ;  /* 0x0001e00001127983 */ /* 0x000ea20000300a00 */
[----:B---3--:R-:W-:-:S03]  /*121c0*/  IMAD.WIDE R2, R27, 0x4, R20 ;  /* 0x000000041b027825 */ /* 0x008fc600078e0214 */
[----:B------:R3:W-:Y:S04]  /*121d0*/  STL.64 [R1+0x8c8], R4 ;  /* 0x0008c80401007387 */ /* 0x0007e80000100a00 */
[----:B------:R1:W-:Y:S04]  /*121e0*/  STL.64 [R1+0xc78], R2 ;  /* 0x000c780201007387 */ /* 0x0003e80000100a00 */
[----:B------:R-:W2:Y:S04]  /*121f0*/  LDL.LU.64 R20, [R1+0x1c0] ;  /* 0x0001c00001147983 */ /* 0x000ea80000300a00 */
[----:B------:R3:W-:Y:S01]  /*12200*/  LDGSTS.E [R26+0x50000], [R4.64], !P4 ;  /* 0x50000000041a7fae */ /* 0x0007e2000e121848 */
[----:B-1----:R-:W-:-:S04]  /*12210*/  IMAD.WIDE R6, R27, 0x4, R12 ;  /* 0x000000041b067825 */ /* 0x002fc800078e020c */
[----:B---3--:R-:W-:Y:S01]  /*12220*/  IMAD.WIDE R4, R27, 0x4, R24 ;  /* 0x000000041b047825 */ /* 0x008fe200078e0218 */
[----:B------:R4:W-:Y:S04]  /*12230*/  STL.64 [R1+0xc88], R6 ;  /* 0x000c880601007387 */ /* 0x0009e80000100a00 */
[----:B------:R-:W3:Y:S01]  /*12240*/  LDL.LU.64 R24, [R1+0x1a0] ;  /* 0x0001a00001187983 */ /* 0x000ee20000300a00 */
[C---:B------:R-:W-:Y:S02]  /*12250*/  IADD3 R28, R23.reuse, -0xa5, RZ ;  /* 0xffffff5b171c7810 */ /* 0x040fe40007ffe0ff */
[----:B------:R-:W-:Y:S01]  /*12260*/  IADD3 R0, R23, -0xa9, RZ ;  /* 0xffffff5717007810 */ /* 0x000fe20007ffe0ff */
[----:B------:R-:W3:Y:S01]  /*12270*/  LDL.LU.64 R12, [R1+0x180] ;  /* 0x00018000010c7983 */ /* 0x000ee20000300a00 */
[----:B------:R-:W-:-:S02]  /*12280*/  ISETP.GE.U32.AND P6, PT, R28, 0x7ffffedc, PT ;  /* 0x7ffffedc1c00780c */ /* 0x000fc40003fc6070 */
[----:B------:R-:W-:Y:S02]  /*12290*/  ISETP.GE.U32.AND P2, PT, R0, 0x7ffffed8, PT ;  /* 0x7ffffed80000780c */ /* 0x000fe40003f46070 */
[C---:B------:R-:W-:Y:S02]  /*122a0*/  IADD3 R0, R23.reuse, -0xad, RZ ;  /* 0xffffff5317007810 */ /* 0x040fe40007ffe0ff */
[----:B------:R-:W-:Y:S02]  /*122b0*/  IADD3 R28, R23, -0xb1, RZ ;  /* 0xffffff4f171c7810 */ /* 0x000fe40007ffe0ff */
[----:B------:R-:W-:Y:S02]  /*122c0*/  ISETP.GE.U32.AND P5, PT, R0, 0x7ffffed4, PT ;  /* 0x7ffffed40000780c */ /* 0x000fe40003fa6070 */
[----:B------:R-:W-:-:S03]  /*122d0*/  ISETP.GE.U32.AND P4, PT, R28, 0x7ffffed0, PT ;  /* 0x7ffffed01c00780c */ /* 0x000fc60003f86070 */
[----:B------:R1:W-:Y:S01]  /*122e0*/  LDGSTS.E [R26+0x52000], [R2.64], !P6 ;  /* 0x52000000021a7fae */ /* 0x0003e2000f121848 */
[----:B------:R-:W-:-:S03]  /*122f0*/  IADD3 R0, R23, -0xb5, RZ ;  /* 0xffffff4b17007810 */ /* 0x000fc60007ffe0ff */
[----:B------:R4:W-:Y:S01]  /*12300*/  LDGSTS.E [R26+0x54000], [R6.64], !P2 ;  /* 0x54000000061a7fae */ /* 0x0009e2000d121848 */
[----:B------:R-:W-:-:S03]  /*12310*/  ISETP.GE.U32.AND P6, PT, R0, 0x7ffffecc, PT ;  /* 0x7ffffecc0000780c */ /* 0x000fc60003fc6070 */
[----:B------:R4:W-:Y:S01]  /*12320*/  STL.64 [R1+0xc98], R4 ;  /* 0x000c980401007387 */ /* 0x0009e20000100a00 */
[----:B-1----:R-:W-:-:S04]  /*12330*/  IMAD.WIDE R2, R27, 0x4, R14 ;  /* 0x000000041b027825 */ /* 0x002fc800078e020e */
[----:B----4-:R-:W-:Y:S01]  /*12340*/  IMAD.WIDE R6, R27, 0x4, R10 ;  /* 0x000000041b067825 */ /* 0x010fe200078e020a */
[----:B------:R2:W-:Y:S01]  /*12350*/  STL.64 [R1+0xcb0], R2 ;  /* 0x000cb00201007387 */ /* 0x0005e20000100a00 */
[----:B------:R-:W-:-:S03]  /*12360*/  IADD3 R0, R23, -0xb9, RZ ;  /* 0xffffff4717007810 */ /* 0x000fc60007ffe0ff */
[----:B------:R-:W2:Y:S01]  /*12370*/  LDL.LU.64 R14, [R1+0x160] ;  /* 0x00016000010e7983 */ /* 0x000ea20000300a00 */
[----:B------:R-:W-:-:S03]  /*12380*/  ISETP.GE.U32.AND P2, PT, R0, 0x7ffffec8, PT ;  /* 0x7ffffec80000780c */ /* 0x000fc60003f46070 */
[----:B------:R1:W-:Y:S04]  /*12390*/  LDGSTS.E [R26+0x56000], [R4.64], !P5 ;  /* 0x56000000041a7fae */ /* 0x0003e8000e921848 */
[----:B------:R2:W-:Y:S04]  /*123a0*/  STL.64 [R1+0xcc0], R6 ;  /* 0x000cc00601007387 */ /* 0x0005e80000100a00 */
[----:B------:R2:W-:Y:S01]  /*123b0*/  LDGSTS.E [R26+0x58000], [R2.64], !P4 ;  /* 0x58000000021a7fae */ /* 0x0005e2000e121848 */
[----:B-1----:R-:W-:-:S03]  /*123c0*/  IMAD.WIDE R4, R27, 0x4, R16 ;  /* 0x000000041b047825 */ /* 0x002fc600078e0210 */
[----:B------:R-:W2:Y:S04]  /*123d0*/  LDL.LU.64 R10, [R1+0x140] ;  /* 0x00014000010a7983 */ /* 0x000ea80000300a00 */
[----:B------:R-:W2:Y:S04]  /*123e0*/  LDL.LU.64 R16, [R1+0x120] ;  /* 0x0001200001107983 */ /* 0x000ea80000300a00 */
[----:B------:R3:W-:Y:S04]  /*123f0*/  STL.64 [R1+0xcd8], R4 ;  /* 0x000cd80401007387 */ /* 0x0007e80000100a00 */
[----:B------:R1:W-:Y:S04]  /*12400*/  LDGSTS.E [R26+0x5a000], [R6.64], !P6 ;  /* 0x5a000000061a7fae */ /* 0x0003e8000f121848 */
[----:B------:R3:W-:Y:S01]  /*12410*/  LDGSTS.E [R26+0x5c000], [R4.64], !P2 ;  /* 0x5c000000041a7fae */ /* 0x0007e2000d121848 */
[----:B--2---:R-:W-:-:S05]  /*12420*/  IMAD.WIDE R2, R27, 0x4, R18 ;  /* 0x000000041b027825 */ /* 0x004fca00078e0212 */
[----:B------:R2:W-:Y:S04]  /*12430*/  STL.64 [R1+0xd28], R2 ;  /* 0x000d280201007387 */ /* 0x0005e80000100a00 */
[----:B------:R-:W4:Y:S01]  /*12440*/  LDL.LU.64 R18, [R1+0x100] ;  /* 0x0001000001127983 */ /* 0x000f220000300a00 */
[----:B-1----:R-:W-:-:S03]  /*12450*/  IMAD.WIDE R6, R27, 0x4, R20 ;  /* 0x000000041b067825 */ /* 0x002fc600078e0214 */
[----:B------:R-:W4:Y:S04]  /*12460*/  LDL.LU.64 R20, [R1+0xe0] ;  /* 0x0000e00001147983 */ /* 0x000f280000300a00 */
[----:B------:R1:W-:Y:S01]  /*12470*/  STL.64 [R1+0xd50], R6 ;  /* 0x000d500601007387 */ /* 0x0003e20000100a00 */
[----:B---3--:R-:W-:-:S03]  /*12480*/  IMAD.WIDE R4, R27, 0x4, R24 ;  /* 0x000000041b047825 */ /* 0x008fc600078e0218 */
[----:B------:R-:W3:Y:S01]  /*12490*/  LDL.LU.64 R24, [R1+0xc0] ;  /* 0x0000c00001187983 */ /* 0x000ee20000300a00 */
[----:B------:R-:W-:-:S04]  /*124a0*/  IADD3 R28, R23, -0xbd, RZ ;  /* 0xffffff43171c7810 */ /* 0x000fc80007ffe0ff */
[----:B------:R-:W-:Y:S02]  /*124b0*/  ISETP.GE.U32.AND P5, PT, R28, 0x7ffffec4, PT ;  /* 0x7ffffec41c00780c */ /* 0x000fe40003fa6070 */
[C---:B------:R-:W-:Y:S02]  /*124c0*/  IADD3 R0, R23.reuse, -0xc1, RZ ;  /* 0xffffff3f17007810 */ /* 0x040fe40007ffe0ff */
[C---:B------:R-:W-:Y:S02]  /*124d0*/  IADD3 R28, R23.reuse, -0xc9, RZ ;  /* 0xffffff37171c7810 */ /* 0x040fe40007ffe0ff */
[----:B------:R-:W-:Y:S02]  /*124e0*/  ISETP.GE.U32.AND P4, PT, R0, 0x7ffffec0, PT ;  /* 0x7ffffec00000780c */ /* 0x000fe40003f86070 */
[----:B------:R-:W-:-:S05]  /*124f0*/  IADD3 R0, R23, -0xc5, RZ ;  /* 0xffffff3b17007810 */ /* 0x000fca0007ffe0ff */
[----:B------:R2:W-:Y:S01]  /*12500*/  LDGSTS.E [R26+0x5e000], [R2.64], !P5 ;  /* 0x5e000000021a7fae */ /* 0x0005e2000e921848 */
[----:B------:R-:W-:-:S03]  /*12510*/  ISETP.GE.U32.AND P6, PT, R0, 0x7ffffebc, PT ;  /* 0x7ffffebc0000780c */ /* 0x000fc60003fc6070 */
[----:B------:R1:W-:Y:S01]  /*12520*/  STL.64 [R1+0xd78], R4 ;  /* 0x000d780401007387 */ /* 0x0003e20000100a00 */
[----:B------:R-:W-:Y:S01]  /*12530*/  ISETP.GE.U32.AND P2, PT, R28, 0x7ffffeb8, PT ;  /* 0x7ffffeb81c00780c */ /* 0x000fe20003f46070 */
[----:B--2---:R-:W-:Y:S01]  /*12540*/  IMAD.WIDE R2, R27, 0x4, R12 ;  /* 0x000000041b027825 */ /* 0x004fe200078e020c */
[----:B------:R-:W-:Y:S01]  /*12550*/  IADD3 R0, R23, -0xcd, RZ ;  /* 0xffffff3317007810 */ /* 0x000fe20007ffe0ff */
[----:B------:R1:W-:Y:S04]  /*12560*/  LDGSTS.E [R26+0x60000], [R6.64], !P4 ;  /* 0x60000000061a7fae */ /* 0x0003e8000e121848 */
[----:B------:R2:W-:Y:S04]  /*12570*/  STL.64 [R1+0xdb0], R2 ;  /* 0x000db00201007387 */ /* 0x0005e80000100a00 */
[----:B------:R-:W3:Y:S01]  /*12580*/  LDL.LU.64 R12, [R1+0xa0] ;  /* 0x0000a000010c7983 */ /* 0x000ee20000300a00 */
[----:B------:R-:W-:Y:S01]  /*12590*/  ISETP.GE.U32.AND P5, PT, R0, 0x7ffffeb4, PT ;  /* 0x7ffffeb40000780c */ /* 0x000fe20003fa6070 */
[----:B-1----:R-:W-:Y:S01]  /*125a0*/  IMAD.WIDE R6, R27, 0x4, R14 ;  /* 0x000000041b067825 */ /* 0x002fe200078e020e */
[C---:B------:R-:W-:Y:S01]  /*125b0*/  IADD3 R0, R23.reuse, -0xd1, RZ ;  /* 0xffffff2f17007810 */ /* 0x040fe20007ffe0ff */
[----:B------:R1:W-:Y:S01]  /*125c0*/  LDGSTS.E [R26+0x62000], [R4.64], !P6 ;  /* 0x62000000041a7fae */ /* 0x0003e2000f121848 */
[----:B------:R-:W-:-:S03]  /*125d0*/  IADD3 R28, R23, -0xd5, RZ ;  /* 0xffffff2b171c7810 */ /* 0x000fc60007ffe0ff */
[----:B------:R2:W-:Y:S01]  /*125e0*/  LDGSTS.E [R26+0x64000], [R2.64], !P2 ;  /* 0x64000000021a7fae */ /* 0x0005e2000d121848 */
[----:B------:R-:W-:-:S03]  /*125f0*/  ISETP.GE.U32.AND P4, PT, R0, 0x7ffffeb0, PT ;  /* 0x7ffffeb00000780c */ /* 0x000fc60003f86070 */
[----:B------:R-:W3:Y:S01]  /*12600*/  LDL.LU.64 R14, [R1+0x88] ;  /* 0x00008800010e7983 */ /* 0x000ee20000300a00 */
[----:B------:R-:W-:Y:S01]  /*12610*/  ISETP.GE.U32.AND P6, PT, R28, 0x7ffffeac, PT ;  /* 0x7ffffeac1c00780c */ /* 0x000fe20003fc6070 */
[C---:B-1----:R-:W-:Y:S02]  /*12620*/  IMAD.WIDE R4, R27.reuse, 0x4, R10 ;  /* 0x000000041b047825 */ /* 0x042fe400078e020a */
[----:B------:R4:W-:Y:S02]  /*12630*/  STL.64 [R1+0xdc8], R6 ;  /* 0x000dc80601007387 */ /* 0x0009e40000100a00 */
[C---:B--2---:R-:W-:Y:S02]  /*12640*/  IMAD.WIDE R2, R27.reuse, 0x4, R16 ;  /* 0x000000041b027825 */ /* 0x044fe400078e0210 */
[----:B------:R-:W3:Y:S04]  /*12650*/  LDL.LU.64 R10, [R1+0x70] ;  /* 0x00007000010a7983 */ /* 0x000ee80000300a00 */
[----:B------:R1:W-:Y:S04]  /*12660*/  STL.64 [R1+0xe10], R4 ;  /* 0x000e100401007387 */ /* 0x0003e80000100a00 */
[----:B------:R4:W-:Y:S04]  /*12670*/  LDGSTS.E [R26+0x66000], [R6.64], !P5 ;  /* 0x66000000061a7fae */ /* 0x0009e8000e921848 */
[----:B------:R3:W-:Y:S04]  /*12680*/  STL.64 [R1+0xe50], R2 ;  /* 0x000e500201007387 */ /* 0x0007e80000100a00 */
[----:B------:R-:W3:Y:S04]  /*12690*/  LDL.LU.64 R16, [R1+0x58] ;  /* 0x0000580001107983 */ /* 0x000ee80000300a00 */
[----:B------:R1:W-:Y:S04]  /*126a0*/  LDGSTS.E [R26+0x68000], [R4.64], !P4 ;  /* 0x68000000041a7fae */ /* 0x0003e8000e121848 */
[----:B------:R3:W-:Y:S01]  /*126b0*/  LDGSTS.E [R26+0x6a000], [R2.64], !P6 ;  /* 0x6a000000021a7fae */ /* 0x0007e2000f121848 */
[----:B----4-:R-:W-:-:S05]  /*126c0*/  IMAD.WIDE R6, R27, 0x4, R18 ;  /* 0x000000041b067825 */ /* 0x010fca00078e0212 */
[----:B------:R4:W-:Y:S01]  /*126d0*/  STL.64 [R1+0xe70], R6 ;  /* 0x000e700601007387 */ /* 0x0009e20000100a00 */
[----:B-1----:R-:W-:-:S03]  /*126e0*/  IMAD.WIDE R4, R27, 0x4, R20 ;  /* 0x000000041b047825 */ /* 0x002fc600078e0214 */
[----:B------:R-:W2:Y:S01]  /*126f0*/  LDL.LU.64 R18, [R1+0x40] ;  /* 0x0000400001127983 */ /* 0x000ea20000300a00 */
[----:B---3--:R-:W-:-:S03]  /*12700*/  IMAD.WIDE R2, R27, 0x4, R24 ;  /* 0x000000041b027825 */ /* 0x008fc600078e0218 */
[----:B------:R-:W3:Y:S04]  /*12710*/  LDL.LU.64 R24, [R1+0x28] ;  /* 0x0000280001187983 */ /* 0x000ee80000300a00 */
[----:B------:R1:W-:Y:S04]  /*12720*/  STL.64 [R1+0xe98], R4 ;  /* 0x000e980401007387 */ /* 0x0003e80000100a00 */
[----:B------:R1:W-:Y:S04]  /*12730*/  STL.64 [R1+0xec0], R2 ;  /* 0x000ec00201007387 */ /* 0x0003e80000100a00 */
[----:B------:R-:W3:Y:S01]  /*12740*/  LDL.LU.64 R20, [R1+0x10] ;  /* 0x0000100001147983 */ /* 0x000ee20000300a00 */
[----:B------:R-:W-:-:S04]  /*12750*/  IADD3 R0, R23, -0xd9, RZ ;  /* 0xffffff2717007810 */ /* 0x000fc80007ffe0ff */
[----:B------:R-:W-:Y:S02]  /*12760*/  ISETP.GE.U32.AND P2, PT, R0, 0x7ffffea8, PT ;  /* 0x7ffffea80000780c */ /* 0x000fe40003f46070 */
[C---:B------:R-:W-:Y:S02]  /*12770*/  IADD3 R0, R23.reuse, -0xdd, RZ ;  /* 0xffffff2317007810 */ /* 0x040fe40007ffe0ff */
[C---:B------:R-:W-:Y:S02]  /*12780*/  IADD3 R28, R23.reuse, -0xe1, RZ ;  /* 0xffffff1f171c7810 */ /* 0x040fe40007ffe0ff */
[----:B------:R-:W-:Y:S02]  /*12790*/  ISETP.GE.U32.AND P5, PT, R0, 0x7ffffea4, PT ;  /* 0x7ffffea40000780c */ /* 0x000fe40003fa6070 */
[----:B------:R-:W-:Y:S02]  /*127a0*/  ISETP.GE.U32.AND P4, PT, R28, 0x7ffffea0, PT ;  /* 0x7ffffea01c00780c */ /* 0x000fe40003f86070 */
[----:B------:R-:W-:-:S03]  /*127b0*/  IADD3 R0, R23, -0xe5, RZ ;  /* 0xffffff1b17007810 */ /* 0x000fc60007ffe0ff */
[----:B------:R4:W-:Y:S01]  /*127c0*/  LDGSTS.E [R26+0x6c000], [R6.64], !P2 ;  /* 0x6c000000061a7fae */ /* 0x0009e2000d121848 */
[----:B------:R-:W-:Y:S02]  /*127d0*/  ISETP.GE.U32.AND P6, PT, R0, 0x7ffffe9c, PT ;  /* 0x7ffffe9c0000780c */ /* 0x000fe40003fc6070 */
[C---:B------:R-:W-:Y:S02]  /*127e0*/  IADD3 R0, R23.reuse, -0xe9, RZ ;  /* 0xffffff1717007810 */ /* 0x040fe40007ffe0ff */
[----:B------:R-:W-:Y:S01]  /*127f0*/  IADD3 R28, R23, -0xed, RZ ;  /* 0xffffff13171c7810 */ /* 0x000fe20007ffe0ff */
[----:B------:R1:W-:Y:S01]  /*12800*/  LDGSTS.E [R26+0x6e000], [R4.64], !P5 ;  /* 0x6e000000041a7fae */ /* 0x0003e2000e921848 */
[C---:B----4-:R-:W-:Y:S01]  /*12810*/  IMAD.WIDE R6, R27.reuse, 0x4, R12 ;  /* 0x000000041b067825 */ /* 0x050fe200078e020c */
[----:B------:R-:W-:Y:S02]  /*12820*/  ISETP.GE.U32.AND P2, PT, R0, 0x7ffffe98, PT ;  /* 0x7ffffe980000780c */ /* 0x000fe40003f46070 */
[----:B------:R4:W-:Y:S04]  /*12830*/  LDGSTS.E [R26+0x70000], [R2.64], !P4 ;  /* 0x70000000021a7fae */ /* 0x0009e8000e121848 */
[----:B------:R4:W-:Y:S04]  /*12840*/  STL.64 [R1+0xed0], R6 ;  /* 0x000ed00601007387 */ /* 0x0009e80000100a00 */
[----:B------:R-:W3:Y:S01]  /*12850*/  LDL.LU.64 R12, [R1+0x770] ;  /* 0x00077000010c7983 */ /* 0x000ee20000300a00 */
[----:B-1----:R-:W-:Y:S01]  /*12860*/  IMAD.WIDE R4, R27, 0x4, R14 ;  /* 0x000000041b047825 */ /* 0x002fe200078e020e */
[----:B------:R-:W-:-:S02]  /*12870*/  ISETP.GE.U32.AND P5, PT, R28, 0x7ffffe94, PT ;  /* 0x7ffffe941c00780c */ /* 0x000fc40003fa6070 */
[----:B------:R-:W3:Y:S01]  /*12880*/  LDL.LU.64 R14, [R1+0x760] ;  /* 0x00076000010e7983 */ /* 0x000ee20000300a00 */
[----:B----4-:R-:W-:-:S03]  /*12890*/  IMAD.WIDE R2, R27, 0x4, R10 ;  /* 0x000000041b027825 */ /* 0x010fc600078e020a */
[----:B------:R2:W-:Y:S04]  /*128a0*/  STL.64 [R1+0xee0], R4 ;  /* 0x000ee00401007387 */ /* 0x0005e80000100a00 */
[----:B------:R1:W-:Y:S04]  /*128b0*/  LDGSTS.E [R26+0x72000], [R6.64], !P6 ;  /* 0x72000000061a7fae */ /* 0x0003e8000f121848 */
[----:B------:R3:W-:Y:S04]  /*128c0*/  STL.64 [R1+0xef0], R2 ;  /* 0x000ef00201007387 */ /* 0x0007e80000100a00 */
[----:B------:R2:W-:Y:S01]  /*128d0*/  LDGSTS.E [R26+0x74000], [R4.64], !P2 ;  /* 0x74000000041a7fae */ /* 0x0005e2000d121848 */
[----:B-1----:R-:W-:-:S03]  /*128e0*/  IMAD.WIDE R6, R27, 0x4, R16 ;  /* 0x000000041b067825 */ /* 0x002fc600078e0210 */
[----:B------:R3:W-:Y:S04]  /*128f0*/  LDGSTS.E [R26+0x76000], [R2.64], !P5 ;  /* 0x76000000021a7fae */ /* 0x0007e8000e921848 */
[----:B------:R-:W4:Y:S04]  /*12900*/  LDL.LU.64 R16, [R1+0x740] ;  /* 0x0007400001107983 */ /* 0x000f280000300a00 */
[----:B------:R-:W4:Y:S04]  /*12910*/  LDL.LU.64 R10, [R1+0x720] ;  /* 0x00072000010a7983 */ /* 0x000f280000300a00 */
[----:B------:R1:W-:Y:S01]  /*12920*/  STL.64 [R1+0xef8], R6 ;  /* 0x000ef80601007387 */ /* 0x0003e20000100a00 */
[----:B--2---:R-:W-:-:S03]  /*12930*/  IMAD.WIDE R4, R27, 0x4, R18 ;  /* 0x000000041b047825 */ /* 0x004fc600078e0212 */
[----:B------:R-:W2:Y:S04]  /*12940*/  LDL.LU.64 R18, [R1+0x700] ;  /* 0x0007000001127983 */ /* 0x000ea80000300a00 */
[----:B------:R1:W-:Y:S01]  /*12950*/  STL.64 [R1+0xf00], R4 ;  /* 0x000f000401007387 */ /* 0x0003e20000100a00 */
[----:B---3--:R-:W-:-:S05]  /*12960*/  IMAD.WIDE R2, R27, 0x4, R24 ;  /* 0x000000041b027825 */ /* 0x008fca00078e0218 */
[----:B------:R3:W-:Y:S01]  /*12970*/  STL.64 [R1+0xf08], R2 ;  /* 0x000f080201007387 */ /* 0x0007e20000100a00 */
[----:B------:R-:W-:-:S03]  /*12980*/  IMAD.WIDE R8, R27, 0x4, R20 ;  /* 0x000000041b087825 */ /* 0x000fc600078e0214 */
[----:B------:R-:W2:Y:S04]  /*12990*/  LDL.LU.64 R20, [R1+0x6e0] ;  /* 0x0006e00001147983 */ /* 0x000ea80000300a00 */
[----:B------:R-:W1:Y:S01]  /*129a0*/  S2R R25, SR_TID.X ;  /* 0x0000000000197919 */ /* 0x000e620000002100 */
[----:B------:R-:W-:-:S04]  /*129b0*/  IADD3 R0, R23, -0xf1, RZ ;  /* 0xffffff0f17007810 */ /* 0x000fc80007ffe0ff */
[----:B------:R-:W-:Y:S02]  /*129c0*/  ISETP.GE.U32.AND P4, PT, R0, 0x7ffffe90, PT ;  /* 0x7ffffe900000780c */ /* 0x000fe40003f86070 */
[----:B------:R-:W-:-:S04]  /*129d0*/  IADD3 R0, R23, -0xf5, RZ ;  /* 0xffffff0b17007810 */ /* 0x000fc80007ffe0ff */
[----:B------:R-:W-:Y:S02]  /*129e0*/  ISETP.GE.U32.AND P6, PT, R0, 0x7ffffe8c, PT ;  /* 0x7ffffe8c0000780c */ /* 0x000fe40003fc6070 */
[C---:B------:R-:W-:Y:S02]  /*129f0*/  IADD3 R28, R23.reuse, -0xf9, RZ ;  /* 0xffffff07171c7810 */ /* 0x040fe40007ffe0ff */
[----:B------:R-:W-:Y:S02]  /*12a00*/  IADD3 R0, R23, -0xfd, RZ ;  /* 0xffffff0317007810 */ /* 0x000fe40007ffe0ff */
[----:B------:R-:W-:Y:S01]  /*12a10*/  ISETP.GE.U32.AND P2, PT, R28, 0x7ffffe88, PT ;  /* 0x7ffffe881c00780c */ /* 0x000fe20003f46070 */
[----:B------:R3:W-:Y:S01]  /*12a20*/  LDGSTS.E [R26+0x78000], [R6.64], !P4 ;  /* 0x78000000061a7fae */ /* 0x0007e2000e121848 */
[----:B-1----:R-:W-:-:S05]  /*12a30*/  LOP3.LUT R25, R25, 0x1ff, RZ, 0xc0, !PT ;  /* 0x000001ff19197812 */ /* 0x002fca00078ec0ff */
[----:B------:R1:W-:Y:S01]  /*12a40*/  LDGSTS.E [R26+0x7a000], [R4.64], !P6 ;  /* 0x7a000000041a7fae */ /* 0x0003e2000f121848 */
[----:B------:R-:W-:Y:S01]  /*12a50*/  ISETP.GE.U32.AND P5, PT, R0, 0x7ffffe84, PT ;  /* 0x7ffffe840000780c */ /* 0x000fe20003fa6070 */
[----:B------:R-:W-:Y:S01]  /*12a60*/  IMAD.SHL.U32 R25, R25, 0x4, RZ ;  /* 0x0000000419197824 */ /* 0x000fe200078e00ff */
[----:B------:R-:W-:Y:S01]  /*12a70*/  IADD3 R0, R23, -0x86, RZ ;  /* 0xffffff7a17007810 */ /* 0x000fe20007ffe0ff */
[----:B------:R-:W-:Y:S04]  /*12a80*/  STL.64 [R1+0xf10], R8 ;  /* 0x000f100801007387 */ /* 0x000fe80000100a00 */
[----:B---3--:R-:W3:Y:S01]  /*12a90*/  LDL.LU.64 R6, [R1+0x6c0] ;  /* 0x0006c00001067983 */ /* 0x008ee20000300a00 */
[----:B-1----:R-:W-:Y:S01]  /*12aa0*/  IMAD.WIDE R4, R27, 0x4, R12 ;  /* 0x000000041b047825 */ /* 0x002fe200078e020c */
[----:B------:R-:W-:-:S02]  /*12ab0*/  LOP3.LUT R13, R25, 0x20, RZ, 0x3c, !PT ;  /* 0x00000020190d7812 */ /* 0x000fc400078e3cff */
[----:B------:R1:W-:Y:S01]  /*12ac0*/  LDGSTS.E [R26+0x7c000], [R2.64], !P2 ;  /* 0x7c000000021a7fae */ /* 0x0003e2000d121848 */
[----:B------:R-:W-:-:S03]  /*12ad0*/  ISETP.GE.U32.AND P4, PT, R0, 0x7ffffefb, PT ;  /* 0x7ffffefb0000780c */ /* 0x000fc60003f86070 */
[----:B------:R-:W-:Y:S01]  /*12ae0*/  STL.64 [R1+0x8c0], R4 ;  /* 0x0008c00401007387 */ /* 0x000fe20000100a00 */
[----:B------:R-:W-:-:S03]  /*12af0*/  IADD3 R28, R23, -0x8a, RZ ;  /* 0xffffff76171c7810 */ /* 0x000fc60007ffe0ff */
[----:B------:R-:W3:Y:S01]  /*12b00*/  LDL.LU.64 R24, [R1+0x6a0] ;  /* 0x0006a00001187983 */ /* 0x000ee20000300a00 */
[----:B------:R-:W-:Y:S01]  /*12b10*/  IADD3 R0, R23, -0x8e, RZ ;  /* 0xffffff7217007810 */ /* 0x000fe20007ffe0ff */
[----:B-1----:R-:W-:Y:S01]  /*12b20*/  IMAD.WIDE R2, R27, 0x4, R14 ;  /* 0x000000041b027825 */ /* 0x002fe200078e020e */
[----:B------:R-:W-:Y:S01]  /*12b30*/  ISETP.GE.U32.AND P6, PT, R28, 0x7ffffef7, PT ;  /* 0x7ffffef71c00780c */ /* 0x000fe20003fc6070 */
[----:B------:R1:W-:Y:S01]  /*12b40*/  LDGSTS.E [R26+0x7e000], [R8.64], !P5 ;  /* 0x7e000000081a7fae */ /* 0x0003e2000e921848 */
[----:B------:R-:W-:-:S03]  /*12b50*/  ISETP.GE.U32.AND P2, PT, R0, 0x7ffffef3, PT ;  /* 0x7ffffef30000780c */ /* 0x000fc60003f46070 */
[----:B------:R1:W-:Y:S04]  /*12b60*/  STL.64 [R1+0x8a8], R2 ;  /* 0x0008a80201007387 */ /* 0x0003e80000100a00 */
[----:B------:R-:W3:Y:S01]  /*12b70*/  LDL.LU.64 R14, [R1+0x2b8] ;  /* 0x0002b800010e7983 */ /* 0x000ee20000300a00 */
[----:B----4-:R-:W-:-:S03]  /*12b80*/  IMAD.WIDE R16, R27, 0x4, R16 ;  /* 0x000000041b107825 */ /* 0x010fc600078e0210 */
[----:B------:R2:W-:Y:S01]  /*12b90*/  LDGSTS.E [R13+0x40800], [R4.64], !P3 ;  /* 0x40800000040d7fae */ /* 0x0005e2000d921848 */
[----:B------:R-:W-:-:S03]  /*12ba0*/  IMAD.WIDE R10, R27, 0x4, R10 ;  /* 0x000000041b0a7825 */ /* 0x000fc600078e020a */
[----:B------:R1:W-:Y:S04]  /*12bb0*/  LDGSTS.E [R13+0x42800], [R2.64], !P4 ;  /* 0x42800000020d7fae */ /* 0x0003e8000e121848 */
[----:B------:R4:W-:Y:S04]  /*12bc0*/  STL.64 [R1+0x8a0], R16 ;  /* 0x0008a01001007387 */ /* 0x0009e80000100a00 */
[----:B------:R4:W-:Y:S04]  /*12bd0*/  LDGSTS.E [R13+0x44800], [R16.64], !P6 ;  /* 0x44800000100d7fae */ /* 0x0009e8000f121848 */
[----:B-1----:R-:W3:Y:S04]  /*12be0*/  LDL.LU.64 R2, [R1+0x298] ;  /* 0x0002980001027983 */ /* 0x002ee80000300a00 */
[----:B------:R-:W3:Y:S04]  /*12bf0*/  LDL.LU.64 R8, [R1+0x278] ;  /* 0x0002780001087983 */ /* 0x000ee80000300a00 */
[----:B------:R1:W-:Y:S04]  /*12c00*/  STL.64 [R1+0x888], R10 ;  /* 0x0008880a01007387 */ /* 0x0003e80000100a00 */
[----:B------:R1:W-:Y:S01]  /*12c10*/  LDGSTS.E [R13+0x46800], [R10.64], !P2 ;  /* 0x468000000a0d7fae */ /* 0x0003e2000d121848 */
[----:B--2---:R-:W-:-:S05]  /*12c20*/  IMAD.WIDE R4, R27, 0x4, R18 ;  /* 0x000000041b047825 */ /* 0x004fca00078e0212 */
[----:B------:R2:W-:Y:S04]  /*12c30*/  STL.64 [R1+0x880], R4 ;  /* 0x0008800401007387 */ /* 0x0005e80000100a00 */
[----:B----4-:R-:W4:Y:S04]  /*12c40*/  LDL.LU.64 R16, [R1+0x258] ;  /* 0x0002580001107983 */ /* 0x010f280000300a00 */
[----:B------:R-:W4:Y:S01]  /*12c50*/  LDL.LU.64 R18, [R1+0x238] ;  /* 0x0002380001127983 */ /* 0x000f220000300a00 */
[----:B-1----:R-:W-:-:S03]  /*12c60*/  IMAD.WIDE R10, R27, 0x4, R20 ;  /* 0x000000041b0a7825 */ /* 0x002fc600078e0214 */
[----:B------:R-:W4:Y:S01]  /*12c70*/  LDL.LU.64 R20, [R1+0x218] ;  /* 0x0002180001147983 */ /* 0x000f220000300a00 */
        /* <DEDUP_REMOVED lines=9> */
[C---:B------:R-:W-:Y:S01]  /*12d10*/  IADD3 R28, R23.reuse, -0xa2, RZ ;  /* 0xffffff5e171c7810 */ /* 0x040fe20007ffe0ff */
[----:B------:R1:W-:Y:S01]  /*12d20*/  STL.64 [R1+0x838], R10 ;  /* 0x0008380a01007387 */ /* 0x0003e20000100a00 */
[----:B------:R-:W-:Y:S02]  /*12d30*/  IADD3 R0, R23, -0xa6, RZ ;  /* 0xffffff5a17007810 */ /* 0x000fe40007ffe0ff */
[----:B------:R-:W-:Y:S01]  /*12d40*/  ISETP.GE.U32.AND P2, PT, R28, 0x7ffffedf, PT ;  /* 0x7ffffedf1c00780c */ /* 0x000fe20003f46070 */
[----:B------:R1:W-:Y:S01]  /*12d50*/  LDGSTS.E [R13+0x4a800], [R10.64], !P3 ;  /* 0x4a8000000a0d7fae */ /* 0x0003e2000d921848 */
[----:B------:R-:W-:Y:S01]  /*12d60*/  ISETP.GE.U32.AND P5, PT, R0, 0x7ffffedb, PT ;  /* 0x7ffffedb0000780c */ /* 0x000fe20003fa6070 */
[----:B---3--:R-:W-:Y:S01]  /*12d70*/  IMAD.WIDE R6, R27, 0x4, R6 ;  /* 0x000000041b067825 */ /* 0x008fe200078e0206 */
[----:B------:R-:W-:-:S04]  /*12d80*/  IADD3 R0, R23, -0xaa, RZ ;  /* 0xffffff5617007810 */ /* 0x000fc80007ffe0ff */
[----:B------:R3:W-:Y:S01]  /*12d90*/  STL.64 [R1+0x830], R6 ;  /* 0x0008300601007387 */ /* 0x0007e20000100a00 */
[----:B--2---:R-:W-:-:S03]  /*12da0*/  IMAD.WIDE R4, R27, 0x4, R24 ;  /* 0x000000041b047825 */ /* 0x004fc600078e0218 */
[----:B------:R3:W-:Y:S04]  /*12db0*/  LDGSTS.E [R13+0x4c800], [R6.64], !P4 ;  /* 0x4c800000060d7fae */ /* 0x0007e8000e121848 */
[----:B------:R2:W-:Y:S04]  /*12dc0*/  STL.64 [R1+0x818], R4 ;  /* 0x0008180401007387 */ /* 0x0005e80000100a00 */
[----:B------:R-:W4:Y:S01]  /*12dd0*/  LDL.LU.64 R24, [R1+0x1f8] ;  /* 0x0001f80001187983 */ /* 0x000f220000300a00 */
[----:B------:R-:W-:-:S03]  /*12de0*/  ISETP.GE.U32.AND P3, PT, R0, 0x7ffffed7, PT ;  /* 0x7ffffed70000780c */ /* 0x000fc60003f66070 */
[----:B-1----:R-:W4:Y:S01]  /*12df0*/  LDL.LU.64 R10, [R1+0x1d8] ;  /* 0x0001d800010a7983 */ /* 0x002f220000300a00 */
[----:B---3--:R-:W-:-:S03]  /*12e00*/  IMAD.WIDE R6, R27, 0x4, R14 ;  /* 0x000000041b067825 */ /* 0x008fc600078e020e */
[----:B------:R-:W3:Y:S04]  /*12e10*/  LDL.LU.64 R14, [R1+0x1b8] ;  /* 0x0001b800010e7983 */ /* 0x000ee80000300a00 */
[----:B------:R2:W-:Y:S04]  /*12e20*/  LDGSTS.E [R13+0x4e800], [R4.64], !P6 ;  /* 0x4e800000040d7fae */ /* 0x0005e8000f121848 */
[----:B------:R4:W-:Y:S04]  /*12e30*/  STL.64 [R1+0x810], R6 ;  /* 0x0008100601007387 */ /* 0x0009e80000100a00 */
[----:B------:R4:W-:Y:S01]  /*12e40*/  LDGSTS.E [R13+0x50800], [R6.64], !P2 ;  /* 0x50800000060d7fae */ /* 0x0009e2000d121848 */
[----:B--2---:R-:W-:-:S04]  /*12e50*/  IMAD.WIDE R4, R27, 0x4, R2 ;  /* 0x000000041b047825 */ /* 0x004fc800078e0202 */
[C---:B------:R-:W-:Y:S01]  /*12e60*/  IMAD.WIDE R2, R27.reuse, 0x4, R8 ;  /* 0x000000041b027825 */ /* 0x040fe200078e0208 */
[----:B------:R1:W-:Y:S04]  /*12e70*/  STL.64 [R1+0x7c8], R4 ;  /* 0x0007c80401007387 */ /* 0x0003e80000100a00 */
[----:B------:R2:W-:Y:S04]  /*12e80*/  STL.64 [R1+0x7c0], R2 ;  /* 0x0007c00201007387 */ /* 0x0005e80000100a00 */
[----:B------:R1:W-:Y:S04]  /*12e90*/  LDGSTS.E [R13+0x52800], [R4.64], !P5 ;  /* 0x52800000040d7fae */ /* 0x0003e8000e921848 */
[----:B------:R2:W-:Y:S01]  /*12ea0*/  LDGSTS.E [R13+0x54800], [R2.64], !P3 ;  /* 0x54800000020d7fae */ /* 0x0005e2000d921848 */
[----:B----4-:R-:W-:-:S03]  /*12eb0*/  IMAD.WIDE R6, R27, 0x4, R16 ;  /* 0x000000041b067825 */ /* 0x010fc600078e0210 */
[----:B------:R-:W4:Y:S01]  /*12ec0*/  LDL.LU.64 R16, [R1+0x198] ;  /* 0x0001980001107983 */ /* 0x000f220000300a00 */
[----:B-1----:R-:W-:-:S03]  /*12ed0*/  IMAD.WIDE R4, R27, 0x4, R18 ;  /* 0x000000041b047825 */ /* 0x002fc600078e0212 */
[----:B------:R1:W-:Y:S04]  /*12ee0*/  STL.64 [R1+0x7a8], R6 ;  /* 0x0007a80601007387 */ /* 0x0003e80000100a00 */
[----:B------:R1:W-:Y:S04]  /*12ef0*/  STL.64 [R1+0x768], R4 ;  /* 0x0007680401007387 */ /* 0x0003e80000100a00 */
[----:B------:R-:W4:Y:S01]  /*12f00*/  LDL.LU.64 R18, [R1+0x178] ;  /* 0x0001780001127983 */ /* 0x000f220000300a00 */
[----:B--2---:R-:W-:-:S04]  /*12f10*/  IMAD.WIDE R2, R27, 0x4, R20 ;  /* 0x000000041b027825 */ /* 0x004fc800078e0214 */
[----:B------:R-:W-:Y:S01]  /*12f20*/  IMAD.MOV.U32 R21, RZ, RZ, c[0x0][0x180] ;  /* 0x00006000ff157624 */ /* 0x000fe200078e00ff */
[----:B------:R3:W-:Y:S04]  /*12f30*/  STL.64 [R1+0xc70], R2 ;  /* 0x000c700201007387 */ /* 0x0007e80000100a00 */
[----:B------:R-:W-:Y:S02]  /*12f40*/  IADD3 R12, R21, -0x80, RZ ;  /* 0xffffff80150c7810 */ /* 0x000fe40007ffe0ff */
[----:B------:R-:W2:Y:S01]  /*12f50*/  LDL.LU.64 R20, [R1+0x158] ;  /* 0x0001580001147983 */ /* 0x000ea20000300a00 */
[C---:B------:R-:W-:Y:S02]  /*12f60*/  IADD3 R28, R23.reuse, -0xae, RZ ;  /* 0xffffff52171c7810 */ /* 0x040fe40007ffe0ff */
[----:B------:R-:W-:-:S02]  /*12f70*/  IADD3 R0, R23, -0xb2, RZ ;  /* 0xffffff4e17007810 */ /* 0x000fc40007ffe0ff */
[----:B------:R-:W-:Y:S02]  /*12f80*/  ISETP.GE.U32.AND P4, PT, R28, 0x7ffffed3, PT ;  /* 0x7ffffed31c00780c */ /* 0x000fe40003f86070 */
[----:B------:R-:W-:Y:S02]  /*12f90*/  ISETP.GE.U32.AND P6, PT, R0, 0x7ffffecf, PT ;  /* 0x7ffffecf0000780c */ /* 0x000fe40003fc6070 */
[C---:B------:R-:W-:Y:S02]  /*12fa0*/  IADD3 R0, R23.reuse, -0xb6, RZ ;  /* 0xffffff4a17007810 */ /* 0x040fe40007ffe0ff */
[C---:B------:R-:W-:Y:S02]  /*12fb0*/  IADD3 R28, R23.reuse, -0x87, RZ ;  /* 0xffffff79171c7810 */ /* 0x040fe40007ffe0ff */
[----:B------:R-:W-:Y:S02]  /*12fc0*/  ISETP.GE.U32.AND P2, PT, R0, 0x7ffffecb, PT ;  /* 0x7ffffecb0000780c */ /* 0x000fe40003f46070 */
[----:B------:R-:W-:-:S02]  /*12fd0*/  IADD3 R0, R23, -0xba, RZ ;  /* 0xffffff4617007810 */ /* 0x000fc40007ffe0ff */
        /* <DEDUP_REMOVED lines=9> */
[----:B------:R-:W-:Y:S02]  /*13070*/  LOP3.LUT R29, R29, 0x7f, RZ, 0xc0, !PT ;  /* 0x0000007f1d1d7812 */ /* 0x000fe400078ec0ff */
[----:B------:R-:W-:Y:S02]  /*13080*/  IADD3 R0, R23, -0xc6, RZ ;  /* 0xffffff3a17007810 */ /* 0x000fe40007ffe0ff */
[----:B------:R-:W-:Y:S01]  /*13090*/  ISETP.GE.AND P2, PT, R29, R12, PT ;  /* 0x0000000c1d00720c */ /* 0x000fe20003f46270 */
[----:B------:R-:W-:Y:S02]  /*130a0*/  IMAD.MOV.U32 R29, RZ, RZ, 0x7f ;  /* 0x0000007fff1d7424 */ /* 0x000fe400078e00ff */
[C---:B-1----:R-:W-:Y:S02]  /*130b0*/  IMAD.WIDE R6, R27.reuse, 0x4, R24 ;  /* 0x000000041b067825 */ /* 0x042fe400078e0218 */
[----:B------:R-:W2:Y:S02]  /*130c0*/  LDL.LU.64 R24, [R1+0x138] ;  /* 0x0001380001187983 */ /* 0x000ea40000300a00 */
[----:B------:R-:W-:-:S02]  /*130d0*/  IMAD.WIDE R4, R27, 0x4, R10 ;  /* 0x000000041b047825 */ /* 0x000fc400078e020a */
[----:B------:R1:W-:Y:S01]  /*130e0*/  LDGSTS.E [R13+0x5c800], [R6.64], !P3 ;  /* 0x5c800000060d7fae */ /* 0x0003e2000d921848 */
[----:B------:R-:W-:Y:S01]  /*130f0*/  ISETP.GE.U32.AND P3, PT, R0, 0x7ffffebb, PT ;  /* 0x7ffffebb0000780c */ /* 0x000fe20003f66070 */
[----:B---3--:R-:W-:Y:S01]  /*13100*/  IMAD.WIDE R2, R27, 0x4, R14 ;  /* 0x000000041b027825 */ /* 0x008fe200078e020e */
[----:B------:R-:W-:Y:S01]  /*13110*/  IADD3 R0, R23, -0xce, RZ ;  /* 0xffffff3217007810 */ /* 0x000fe20007ffe0ff */
[----:B------:R-:W-:Y:S01]  /*13120*/  STL.64 [R1+0xc80], R6 ;  /* 0x000c800601007387 */ /* 0x000fe20000100a00 */
[----:B------:R-:W-:-:S03]  /*13130*/  IADD3 R29, R29, c[0x0][0x180], RZ ;  /* 0x000060001d1d7a10 */ /* 0x000fc60007ffe0ff */
[----:B------:R-:W3:Y:S04]  /*13140*/  LDL.LU.64 R10, [R1+0x118] ;  /* 0x00011800010a7983 */ /* 0x000ee80000300a00 */
[----:B------:R1:W-:Y:S04]  /*13150*/  LDGSTS.E [R13+0x5e800], [R4.64], !P4 ;  /* 0x5e800000040d7fae */ /* 0x0003e8000e121848 */
[----:B------:R4:W-:Y:S01]  /*13160*/  LDGSTS.E [R13+0x60800], [R2.64], !P6 ;  /* 0x60800000020d7fae */ /* 0x0009e2000f121848 */
[----:B------:R-:W-:Y:S02]  /*13170*/  ISETP.GE.U32.AND P6, PT, R0, 0x7ffffeb3, PT ;  /* 0x7ffffeb30000780c */ /* 0x000fe40003fc6070 */
[----:B------:R-:W-:Y:S01]  /*13180*/  SEL R0, RZ, 0x4, P2 ;  /* 0x00000004ff007807 */ /* 0x000fe20001000000 */
[----:B------:R-:W-:Y:S01]  /*13190*/  STL.64 [R1+0xc90], R4 ;  /* 0x000c900401007387 */ /* 0x000fe20000100a00 */
[----:B------:R-:W-:-:S03]  /*131a0*/  ISETP.GT.AND P2, PT, R29, 0xff, PT ;  /* 0x000000ff1d00780c */ /* 0x000fc60003f44270 */
[----:B------:R4:W-:Y:S04]  /*131b0*/  STL.64 [R1+0xca8], R2 ;  /* 0x000ca80201007387 */ /* 0x0009e80000100a00 */
[----:B------:R-:W3:Y:S01]  /*131c0*/  LDL.LU.64 R14, [R1+0xf8] ;  /* 0x0000f800010e7983 */ /* 0x000ee20000300a00 */
[----:B------:R-:W-:Y:S01]  /*131d0*/  SEL R0, R0, RZ, P2 ;  /* 0x000000ff00007207 */ /* 0x000fe20001000000 */
[C---:B----4-:R-:W-:Y:S02]  /*131e0*/  IMAD.WIDE R2, R27.reuse, 0x4, R16 ;  /* 0x000000041b027825 */ /* 0x050fe400078e0210 */
[----:B------:R-:W4:Y:S04]  /*131f0*/  LDL.LU.64 R16, [R1+0xd8] ;  /* 0x0000d80001107983 */ /* 0x000f280000300a00 */
[----:B------:R2:W-:Y:S04]  /*13200*/  STL.64 [R1+0xcb8], R2 ;  /* 0x000cb80201007387 */ /* 0x0005e80000100a00 */
[----:B------:R2:W-:Y:S01]  /*13210*/  STL [R1+0x28], R0 ;  /* 0x0000280001007387 */ /* 0x0005e20000100800 */
[----:B-1----:R-:W-:-:S03]  /*13220*/  IMAD.WIDE R4, R27, 0x4, R18 ;  /* 0x000000041b047825 */ /* 0x002fc600078e0212 */
[----:B------:R-:W4:Y:S04]  /*13230*/  LDL.LU.64 R18, [R1+0xb8] ;  /* 0x0000b80001127983 */ /* 0x000f280000300a00 */
[----:B------:R2:W-:Y:S04]  /*13240*/  LDGSTS.E [R13+0x62800], [R2.64], !P3 ;  /* 0x62800000020d7fae */ /* 0x0005e8000d921848 */
[----:B------:R1:W-:Y:S01]  /*13250*/  STL.64 [R1+0xcd0], R4 ;  /* 0x000cd00401007387 */ /* 0x0003e20000100a00 */
[----:B--2---:R-:W-:-:S03]  /*13260*/  IMAD.WIDE R2, R27, 0x4, R20 ;  /* 0x000000041b027825 */ /* 0x004fc600078e0214 */
[----:B------:R-:W2:Y:S01]  /*13270*/  LDL.LU.64 R20, [R1+0x98] ;  /* 0x0000980001147983 */ /* 0x000ea20000300a00 */
[----:B------:R-:W-:-:S04]  /*13280*/  IADD3 R28, R23, -0xca, RZ ;  /* 0xffffff36171c7810 */ /* 0x000fc80007ffe0ff */
[----:B------:R-:W-:Y:S02]  /*13290*/  ISETP.GE.U32.AND P4, PT, R28, 0x7ffffeb7, PT ;  /* 0x7ffffeb71c00780c */ /* 0x000fe40003f86070 */
[C---:B------:R-:W-:Y:S01]  /*132a0*/  IADD3 R29, R23.reuse, -0xd2, RZ ;  /* 0xffffff2e171d7810 */ /* 0x040fe20007ffe0ff */
[----:B------:R3:W-:Y:S01]  /*132b0*/  STL.64 [R1+0xd00], R2 ;  /* 0x000d000201007387 */ /* 0x0007e20000100a00 */
[----:B------:R-:W-:Y:S02]  /*132c0*/  IADD3 R28, R23, -0xd6, RZ ;  /* 0xffffff2a171c7810 */ /* 0x000fe40007ffe0ff */
[----:B------:R-:W-:Y:S01]  /*132d0*/  ISETP.GE.U32.AND P2, PT, R29, 0x7ffffeaf, PT ;  /* 0x7ffffeaf1d00780c */ /* 0x000fe20003f46070 */
[----:B------:R-:W2:Y:S01]  /*132e0*/  LDL.LU.64 R8, [R1+0x80] ;  /* 0x0000800001087983 */ /* 0x000ea20000300a00 */
[----:B------:R-:W-:Y:S02]  /*132f0*/  ISETP.GE.U32.AND P3, PT, R28, 0x7ffffeab, PT ;  /* 0x7ffffeab1c00780c */ /* 0x000fe40003f66070 */
[----:B------:R-:W-:-:S03]  /*13300*/  IADD3 R28, R23, -0xda, RZ ;  /* 0xffffff26171c7810 */ /* 0x000fc60007ffe0ff */
[----:B------:R1:W-:Y:S01]  /*13310*/  LDGSTS.E [R13+0x64800], [R4.64], !P4 ;  /* 0x64800000040d7fae */ /* 0x0003e2000e121848 */
[----:B------:R-:W-:-:S03]  /*13320*/  ISETP.GE.U32.AND P4, PT, R28, 0x7ffffea7, PT ;  /* 0x7ffffea71c00780c */ /* 0x000fc60003f86070 */
[----:B------:R3:W-:Y:S01]  /*13330*/  LDGSTS.E [R13+0x66800], [R2.64], !P6 ;  /* 0x66800000020d7fae */ /* 0x0007e2000f121848 */
[----:B------:R-:W-:-:S04]  /*13340*/  IADD3 R0, R23, -0xde, RZ ;  /* 0xffffff2217007810 */ /* 0x000fc80007ffe0ff */
[----:B------:R-:W-:Y:S01]  /*13350*/  ISETP.GE.U32.AND P6, PT, R0, 0x7ffffea3, PT ;  /* 0x7ffffea30000780c */ /* 0x000fe20003fc6070 */
[C---:B-1----:R-:W-:Y:S02]  /*13360*/  IMAD.WIDE R4, R27.reuse, 0x4, R24 ;  /* 0x000000041b047825 */ /* 0x042fe400078e0218 */
[----:B------:R-:W2:Y:S04]  /*13370*/  LDL.LU.64 R24, [R1+0x68] ;  /* 0x0000680001187983 */ /* 0x000ea80000300a00 */
[----:B------:R1:W-:Y:S04]  /*13380*/  STL.64 [R1+0xd48], R4 ;  /* 0x000d480401007387 */ /* 0x0003e80000100a00 */
[----:B------:R1:W-:Y:S01]  /*13390*/  LDGSTS.E [R13+0x68800], [R4.64], !P2 ;  /* 0x68800000040d7fae */ /* 0x0003e2000d121848 */
[----:B---3--:R-:W-:-:S03]  /*133a0*/  IMAD.WIDE R2, R27, 0x4, R10 ;  /* 0x000000041b027825 */ /* 0x008fc600078e020a */
[----:B------:R-:W3:Y:S04]  /*133b0*/  LDL.LU.64 R10, [R1+0x50] ;  /* 0x00005000010a7983 */ /* 0x000ee80000300a00 */
[----:B------:R4:W-:Y:S04]  /*133c0*/  STL.64 [R1+0xd60], R2 ;  /* 0x000d600201007387 */ /* 0x0009e80000100a00 */
[----:B------:R4:W-:Y:S01]  /*133d0*/  LDGSTS.E [R13+0x6a800], [R2.64], !P3 ;  /* 0x6a800000020d7fae */ /* 0x0009e2000d921848 */
[----:B-1----:R-:W-:-:S03]  /*133e0*/  IMAD.WIDE R4, R27, 0x4, R14 ;  /* 0x000000041b047825 */ /* 0x002fc600078e020e */
[----:B------:R-:W3:Y:S04]  /*133f0*/  LDL.LU.64 R14, [R1+0x38] ;  /* 0x00003800010e7983 */ /* 0x000ee80000300a00 */
[----:B------:R1:W-:Y:S04]  /*13400*/  STL.64 [R1+0xd90], R4 ;  /* 0x000d900401007387 */ /* 0x0003e80000100a00 */
[----:B------:R1:W-:Y:S01]  /*13410*/  LDGSTS.E [R13+0x6c800], [R4.64], !P4 ;  /* 0x6c800000040d7fae */ /* 0x0003e2000e121848 */
[----:B----4-:R-:W-:-:S03]  /*13420*/  IMAD.WIDE R2, R27, 0x4, R16 ;  /* 0x000000041b027825 */ /* 0x010fc600078e0210 */
[----:B------:R-:W4:Y:S04]  /*13430*/  LDL.LU.64 R16, [R1+0x20] ;  /* 0x0000200001107983 */ /* 0x000f280000300a00 */
[----:B------:R2:W-:Y:S04]  /*13440*/  STL.64 [R1+0xdc0], R2 ;  /* 0x000dc00201007387 */ /* 0x0005e80000100a00 */
[----:B------:R2:W-:Y:S01]  /*13450*/  LDGSTS.E [R13+0x6e800], [R2.64], !P6 ;  /* 0x6e800000020d7fae */ /* 0x0005e2000f121848 */
[----:B-1----:R-:W-:-:S03]  /*13460*/  IMAD.WIDE R4, R27, 0x4, R18 ;  /* 0x000000041b047825 */ /* 0x002fc600078e0212 */
[----:B------:R-:W4:Y:S04]  /*13470*/  LDL.LU.64 R18, [R1+0x8] ;  /* 0x0000080001127983 */ /* 0x000f280000300a00 */
[----:B------:R1:W-:Y:S01]  /*13480*/  STL.64 [R1+0xdf8], R4 ;  /* 0x000df80401007387 */ /* 0x0003e20000100a00 */
[----:B--2---:R-:W-:-:S03]  /*13490*/  IMAD.WIDE R2, R27, 0x4, R20 ;  /* 0x000000041b027825 */ /* 0x004fc600078e0214 */
[----:B------:R-:W2:Y:S01]  /*134a0*/  LDL.LU.64 R20, [R1+0x780] ;  /* 0x0007800001147983 */ /* 0x000ea20000300a00 */
[C---:B------:R-:W-:Y:S02]  /*134b0*/  IADD3 R28, R23.reuse, -0xe2, RZ ;  /* 0xffffff1e171c7810 */ /* 0x040fe40007ffe0ff */
[C---:B------:R-:W-:Y:S02]  /*134c0*/  IADD3 R0, R23.reuse, -0xe6, RZ ;  /* 0xffffff1a17007810 */ /* 0x040fe40007ffe0ff */
[----:B------:R-:W-:Y:S02]  /*134d0*/  ISETP.GE.U32.AND P2, PT, R28, 0x7ffffe9f, PT ;  /* 0x7ffffe9f1c00780c */ /* 0x000fe40003f46070 */
[----:B------:R-:W-:Y:S02]  /*134e0*/  ISETP.GE.U32.AND P3, PT, R0, 0x7ffffe9b, PT ;  /* 0x7ffffe9b0000780c */ /* 0x000fe40003f66070 */
[C---:B------:R-:W-:Y:S02]  /*134f0*/  IADD3 R28, R23.reuse, -0xea, RZ ;  /* 0xffffff16171c7810 */ /* 0x040fe40007ffe0ff */
[----:B------:R-:W-:-:S02]  /*13500*/  IADD3 R0, R23, -0xee, RZ ;  /* 0xffffff1217007810 */ /* 0x000fc40007ffe0ff */
[----:B------:R-:W-:Y:S02]  /*13510*/  ISETP.GE.U32.AND P4, PT, R28, 0x7ffffe97, PT ;  /* 0x7ffffe971c00780c */ /* 0x000fe40003f86070 */
[----:B------:R-:W-:Y:S02]  /*13520*/  ISETP.GE.U32.AND P6, PT, R0, 0x7ffffe93, PT ;  /* 0x7ffffe930000780c */ /* 0x000fe40003fc6070 */
[C---:B------:R-:W-:Y:S01]  /*13530*/  IADD3 R28, R23.reuse, -0xf2, RZ ;  /* 0xffffff0e171c7810 */ /* 0x040fe20007ffe0ff */
[----:B------:R1:W-:Y:S01]  /*13540*/  LDGSTS.E [R13+0x70800], [R4.64], !P2 ;  /* 0x70800000040d7fae */ /* 0x0003e2000d121848 */
[----:B------:R-:W-:-:S03]  /*13550*/  IADD3 R0, R23, -0xf6, RZ ;  /* 0xffffff0a17007810 */ /* 0x000fc60007ffe0ff */
[----:B------:R1:W-:Y:S01]  /*13560*/  STL.64 [R1+0xe40], R2 ;  /* 0x000e400201007387 */ /* 0x0003e20000100a00 */
[----:B------:R-:W-:-:S03]  /*13570*/  ISETP.GE.U32.AND P2, PT, R28, 0x7ffffe8f, PT ;  /* 0x7ffffe8f1c00780c */ /* 0x000fc60003f46070 */
[----:B------:R1:W-:Y:S02]  /*13580*/  LDGSTS.E [R13+0x72800], [R2.64], !P3 ;  /* 0x72800000020d7fae */ /* 0x0003e4000d921848 */
[----:B-1----:R-:W-:Y:S01]  /*13590*/  IMAD.WIDE R4, R27, 0x4, R8 ;  /* 0x000000041b047825 */ /* 0x002fe200078e0208 */
[----:B------:R-:W-:-:S04]  /*135a0*/  ISETP.GE.U32.AND P3, PT, R0, 0x7ffffe8b, PT ;  /* 0x7ffffe8b0000780c */ /* 0x000fc80003f66070 */
[----:B------:R3:W-:Y:S01]  /*135b0*/  STL.64 [R1+0xe68], R4 ;  /* 0x000e680401007387 */ /* 0x0007e20000100a00 */
[----:B------:R-:W-:-:S03]  /*135c0*/  IADD3 R28, R23, -0xfa, RZ ;  /* 0xffffff06171c7810 */ /* 0x000fc60007ffe0ff */
[----:B------:R3:W-:Y:S01]  /*135d0*/  LDGSTS.E [R13+0x74800], [R4.64], !P4 ;  /* 0x74800000040d7fae */ /* 0x0007e2000e121848 */
[----:B------:R-:W-:-:S03]  /*135e0*/  IMAD.WIDE R2, R27, 0x4, R24 ;  /* 0x000000041b027825 */ /* 0x000fc600078e0218 */
[----:B------:R-:W2:Y:S04]  /*135f0*/  LDL.LU.64 R24, [R1+0x758] ;  /* 0x0007580001187983 */ /* 0x000ea80000300a00 */
[----:B------:R1:W-:Y:S01]  /*13600*/  STL.64 [R1+0xe80], R2 ;  /* 0x000e800201007387 */ /* 0x0003e20000100a00 */
[----:B---3--:R-:W-:-:S03]  /*13610*/  IMAD.WIDE R4, R27, 0x4, R10 ;  /* 0x000000041b047825 */ /* 0x008fc600078e020a */
[----:B------:R1:W-:Y:S04]  /*13620*/  LDGSTS.E [R13+0x76800], [R2.64], !P6 ;  /* 0x76800000020d7fae */ /* 0x0003e8000f121848 */
[----:B------:R-:W3:Y:S01]  /*13630*/  LDL.LU.64 R10, [R1+0x738] ;  /* 0x00073800010a7983 */ /* 0x000ee20000300a00 */
[----:B------:R-:W-:-:S03]  /*13640*/  ISETP.GE.U32.AND P4, PT, R28, 0x7ffffe87, PT ;  /* 0x7ffffe871c00780c */ /* 0x000fc60003f86070 */
        /* <DEDUP_REMOVED lines=15> */
[----:B------:R-:W-:-:S04]  /*13740*/  IADD3 R0, R23, -0xfe, RZ ;  /* 0xffffff0217007810 */ /* 0x000fc80007ffe0ff */
[----:B------:R-:W-:Y:S01]  /*13750*/  ISETP.GE.U32.AND P6, PT, R0, 0x7ffffe83, PT ;  /* 0x7ffffe830000780c */ /* 0x000fe20003fc6070 */
[----:B------:R-:W-:Y:S01]  /*13760*/  IMAD.SHL.U32 R22, R22, 0x4, RZ ;  /* 0x0000000416167824 */ /* 0x000fe200078e00ff */
[C---:B------:R-:W-:Y:S02]  /*13770*/  IADD3 R28, R23.reuse, -0x88, RZ ;  /* 0xffffff78171c7810 */ /* 0x040fe40007ffe0ff */
[----:B------:R-:W-:Y:S01]  /*13780*/  IADD3 R0, R23, -0x8b, RZ ;  /* 0xffffff7517007810 */ /* 0x000fe20007ffe0ff */
[----:B------:R3:W-:Y:S01]  /*13790*/  STL.64 [R1+0x760], R4 ;  /* 0x0007600401007387 */ /* 0x0007e20000100a00 */
[----:B------:R-:W-:Y:S02]  /*137a0*/  LOP3.LUT R22, R22, 0x40, RZ, 0x3c, !PT ;  /* 0x0000004016167812 */ /* 0x000fe400078e3cff */
[----:B------:R-:W-:Y:S02]  /*137b0*/  ISETP.GE.U32.AND P2, PT, R28, 0x7ffffef9, PT ;  /* 0x7ffffef91c00780c */ /* 0x000fe40003f46070 */
[----:B------:R-:W-:-:S03]  /*137c0*/  ISETP.GE.U32.AND P3, PT, R0, 0x7ffffef6, PT ;  /* 0x7ffffef60000780c */ /* 0x000fc60003f66070 */
[----:B------:R1:W-:Y:S01]  /*137d0*/  LDGSTS.E [R13+0x7e800], [R2.64], !P6 ;  /* 0x7e800000020d7fae */ /* 0x0003e2000f121848 */
[C---:B------:R-:W-:Y:S02]  /*137e0*/  IADD3 R28, R23.reuse, -0x8c, RZ ;  /* 0xffffff74171c7810 */ /* 0x040fe40007ffe0ff */
[----:B------:R-:W-:Y:S01]  /*137f0*/  IADD3 R0, R23, -0x8f, RZ ;  /* 0xffffff7117007810 */ /* 0x000fe20007ffe0ff */
[----:B------:R3:W-:Y:S01]  /*13800*/  LDGSTS.E [R22+0x41000], [R4.64], !P0 ;  /* 0x4100000004167fae */ /* 0x0007e2000c121848 */
[----:B------:R-:W-:-:S03]  /*13810*/  ISETP.GE.U32.AND P4, PT, R28, 0x7ffffef5, PT ;  /* 0x7ffffef51c00780c */ /* 0x000fc60003f86070 */
[----:B-1----:R-:W2:Y:S01]  /*13820*/  LDL.LU.64 R12, [R1+0x698] ;  /* 0x00069800010c7983 */ /* 0x002ea20000300a00 */
[----:B------:R-:W-:Y:S02]  /*13830*/  ISETP.GE.U32.AND P6, PT, R0, 0x7ffffef2, PT ;  /* 0x7ffffef20000780c */ /* 0x000fe40003fc6070 */
[----:B------:R-:W-:-:S04]  /*13840*/  IADD3 R28, R23, -0x93, RZ ;  /* 0xffffff6d171c7810 */ /* 0x000fc80007ffe0ff */
[----:B------:R-:W-:Y:S01]  /*13850*/  ISETP.GE.U32.AND P0, PT, R28, 0x7ffffeee, PT ;  /* 0x7ffffeee1c00780c */ /* 0x000fe20003f06070 */
[C---:B------:R-:W-:Y:S02]  /*13860*/  IMAD.WIDE R2, R27.reuse, 0x4, R24 ;  /* 0x000000041b027825 */ /* 0x040fe400078e0218 */
[----:B------:R-:W2:Y:S04]  /*13870*/  LDL.LU.64 R24, [R1+0x2b0] ;  /* 0x0002b00001187983 */ /* 0x000ea80000300a00 */
[----:B------:R1:W-:Y:S04]  /*13880*/  STL.64 [R1+0x748], R2 ;  /* 0x0007480201007387 */ /* 0x0003e80000100a00 */
[----:B------:R1:W-:Y:S01]  /*13890*/  LDGSTS.E [R22+0x43000], [R2.64], !P5 ;  /* 0x4300000002167fae */ /* 0x0003e2000e921848 */
[----:B---3--:R-:W-:-:S05]  /*138a0*/  IMAD.WIDE R4, R27, 0x4, R10 ;  /* 0x000000041b047825 */ /* 0x008fca00078e020a */
        /* <DEDUP_REMOVED lines=21> */
[----:B------:R-:W-:Y:S01]  /*13a00*/  ISETP.GE.U32.AND P6, PT, R0, 0x7ffffee2, PT ;  /* 0x7ffffee20000780c */ /* 0x000fe20003fc6070 */
[----:B------:R1:W-:Y:S01]  /*13a10*/  STL.64 [R1+0x6f8], R4 ;  /* 0x0006f80401007387 */ /* 0x0003e20000100a00 */
[----:B------:R-:W-:-:S03]  /*13a20*/  ISETP.GE.U32.AND P0, PT, R28, 0x7ffffede, PT ;  /* 0x7ffffede1c00780c */ /* 0x000fc60003f06070 */
[----:B------:R1:W-:Y:S01]  /*13a30*/  LDGSTS.E [R22+0x4b000], [R2.64], !P5 ;  /* 0x4b00000002167fae */ /* 0x0003e2000e921848 */
[----:B------:R-:W-:-:S03]  /*13a40*/  IADD3 R0, R23, -0xa7, RZ ;  /* 0xffffff5917007810 */ /* 0x000fc60007ffe0ff */
[----:B------:R1:W-:Y:S01]  /*13a50*/  LDGSTS.E [R22+0x4d000], [R4.64], !P3 ;  /* 0x4d00000004167fae */ /* 0x0003e2000d921848 */
[----:B------:R-:W-:Y:S01]  /*13a60*/  ISETP.GE.U32.AND P5, PT, R0, 0x7ffffeda, PT ;  /* 0x7ffffeda0000780c */ /* 0x000fe20003fa6070 */
[----:B-1----:R-:W-:Y:S02]  /*13a70*/  IMAD.WIDE R2, R27, 0x4, R12 ;  /* 0x000000041b027825 */ /* 0x002fe400078e020c */
[----:B------:R-:W2:Y:S01]  /*13a80*/  LDL.LU.64 R12, [R1+0x210] ;  /* 0x00021000010c7983 */ /* 0x000ea20000300a00 */
[----:B------:R-:W-:-:S03]  /*13a90*/  IADD3 R28, R23, -0xab, RZ ;  /* 0xffffff55171c7810 */ /* 0x000fc60007ffe0ff */
[----:B------:R3:W-:Y:S04]  /*13aa0*/  STL.64 [R1+0x6c8], R2 ;  /* 0x0006c80201007387 */ /* 0x0007e80000100a00 */
[----:B------:R-:W2:Y:S01]  /*13ab0*/  LDL.LU.64 R10, [R1+0x1f0] ;  /* 0x0001f000010a7983 */ /* 0x000ea20000300a00 */
[----:B------:R-:W-:-:S03]  /*13ac0*/  ISETP.GE.U32.AND P3, PT, R28, 0x7ffffed6, PT ;  /* 0x7ffffed61c00780c */ /* 0x000fc60003f66070 */
[----:B------:R3:W-:Y:S01]  /*13ad0*/  LDGSTS.E [R22+0x4f000], [R2.64], !P6 ;  /* 0x4f00000002167fae */ /* 0x0007e2000f121848 */
[----:B------:R-:W-:-:S03]  /*13ae0*/  IMAD.WIDE R4, R27, 0x4, R24 ;  /* 0x000000041b047825 */ /* 0x000fc600078e0218 */
[----:B------:R-:W2:Y:S04]  /*13af0*/  LDL.LU.64 R24, [R1+0x1d0] ;  /* 0x0001d00001187983 */ /* 0x000ea80000300a00 */
[----:B------:R4:W-:Y:S04]  /*13b00*/  STL.64 [R1+0x6c0], R4 ;  /* 0x0006c00401007387 */ /* 0x0009e80000100a00 */
[----:B------:R4:W-:Y:S01]  /*13b10*/  LDGSTS.E [R22+0x51000], [R4.64], !P0 ;  /* 0x5100000004167fae */ /* 0x0009e2000c121848 */
[----:B---3--:R-:W-:-:S03]  /*13b20*/  IMAD.WIDE R2, R27, 0x4, R14 ;  /* 0x000000041b027825 */ /* 0x008fc600078e020e */
        /* <DEDUP_REMOVED lines=15> */
[C---:B------:R-:W-:Y:S02]  /*13c20*/  IADD3 R0, R23.reuse, -0xb7, RZ ;  /* 0xffffff4917007810 */ /* 0x040fe40007ffe0ff */
[----:B------:R-:W-:Y:S02]  /*13c30*/  ISETP.GE.U32.AND P0, PT, R28, 0x7ffffece, PT ;  /* 0x7ffffece1c00780c */ /* 0x000fe40003f06070 */
[----:B------:R-:W-:-:S02]  /*13c40*/  IADD3 R28, R23, -0xbb, RZ ;  /* 0xffffff45171c7810 */ /* 0x000fc40007ffe0ff */
[----:B------:R-:W-:Y:S02]  /*13c50*/  ISETP.GE.U32.AND P5, PT, R0, 0x7ffffeca, PT ;  /* 0x7ffffeca0000780c */ /* 0x000fe40003fa6070 */
[----:B------:R-:W-:Y:S02]  /*13c60*/  ISETP.GE.U32.AND P3, PT, R28, 0x7ffffec6, PT ;  /* 0x7ffffec61c00780c */ /* 0x000fe40003f66070 */
[C---:B------:R-:W-:Y:S01]  /*13c70*/  IADD3 R0, R23.reuse, -0xbf, RZ ;  /* 0xffffff4117007810 */ /* 0x040fe20007ffe0ff */
[----:B------:R1:W-:Y:S01]  /*13c80*/  LDGSTS.E [R22+0x57000], [R2.64], !P6 ;  /* 0x5700000002167fae */ /* 0x0003e2000f121848 */
[----:B------:R-:W-:Y:S02]  /*13c90*/  IADD3 R28, R23, -0xc3, RZ ;  /* 0xffffff3d171c7810 */ /* 0x000fe40007ffe0ff */
[----:B------:R-:W-:Y:S01]  /*13ca0*/  ISETP.GE.U32.AND P6, PT, R0, 0x7ffffec2, PT ;  /* 0x7ffffec20000780c */ /* 0x000fe20003fc6070 */
[----:B------:R1:W-:Y:S04]  /*13cb0*/  STL.64 [R1+0x118], R4 ;  /* 0x0001180401007387 */ /* 0x0003e80000100a00 */
[----:B------:R1:W-:Y:S02]  /*13cc0*/  LDGSTS.E [R22+0x59000], [R4.64], !P0 ;  /* 0x5900000004167fae */ /* 0x0003e4000c121848 */
[----:B-1----:R-:W-:Y:S01]  /*13cd0*/  IMAD.WIDE R2, R27, 0x4, R12 ;  /* 0x000000041b027825 */ /* 0x002fe200078e020c */
[----:B------:R-:W-:Y:S01]  /*13ce0*/  ISETP.GE.U32.AND P0, PT, R28, 0x7ffffebe, PT ;  /* 0x7ffffebe1c00780c */ /* 0x000fe20003f06070 */
[----:B------:R-:W2:Y:S01]  /*13cf0*/  LDL.LU.64 R12, [R1+0x130] ;  /* 0x00013000010c7983 */ /* 0x000ea20000300a00 */
[----:B------:R-:W-:Y:S01]  /*13d00*/  IADD3 R0, R23, -0xc7, RZ ;  /* 0xffffff3917007810 */ /* 0x000fe20007ffe0ff */
[----:B------:R-:W-:-:S02]  /*13d10*/  IMAD.WIDE R4, R27, 0x4, R10 ;  /* 0x000000041b047825 */ /* 0x000fc400078e020a */
[----:B------:R1:W-:Y:S04]  /*13d20*/  STL.64 [R1+0x100], R2 ;  /* 0x0001000201007387 */ /* 0x0003e80000100a00 */
[----:B------:R1:W-:Y:S01]  /*13d30*/  LDGSTS.E [R22+0x5b000], [R2.64], !P5 ;  /* 0x5b00000002167fae */ /* 0x0003e2000e921848 */
[----:B------:R-:W-:-:S03]  /*13d40*/  ISETP.GE.U32.AND P5, PT, R0, 0x7ffffeba, PT ;  /* 0x7ffffeba0000780c */ /* 0x000fc60003fa6070 */
[----:B------:R3:W-:Y:S04]  /*13d50*/  STL.64 [R1+0xf8], R4 ;  /* 0x0000f80401007387 */ /* 0x0007e80000100a00 */
[----:B------:R3:W-:Y:S01]  /*13d60*/  LDGSTS.E [R22+0x5d000], [R4.64], !P3 ;  /* 0x5d00000004167fae */ /* 0x0007e2000d921848 */
[----:B-1----:R-:W-:-:S03]  /*13d70*/  IMAD.WIDE R2, R27, 0x4, R24 ;  /* 0x000000041b027825 */ /* 0x002fc600078e0218 */
        /* <DEDUP_REMOVED lines=29> */
[----:B------:R-:W2:Y:S01]  /*13f50*/  LDL.LU.64 R10, [R1+0x78] ;  /* 0x00007800010a7983 */ /* 0x000ea20000300a00 */
[----:B-1----:R-:W-:-:S03]  /*13f60*/  IMAD.WIDE R4, R27, 0x4, R12 ;  /* 0x000000041b047825 */ /* 0x002fc600078e020c */
[----:B------:R1:W-:Y:S01]  /*13f70*/  LDGSTS.E [R22+0x67000], [R2.64], !P6 ;  /* 0x6700000002167fae */ /* 0x0003e2000f121848 */
[----:B------:R-:W-:-:S03]  /*13f80*/  ISETP.GE.U32.AND P6, PT, R0, 0x7ffffea2, PT ;  /* 0x7ffffea20000780c */ /* 0x000fc60003fc6070 */
[----:B------:R-:W2:Y:S04]  /*13f90*/  LDL.LU.64 R12, [R1+0x60] ;  /* 0x00006000010c7983 */ /* 0x000ea80000300a00 */
        /* <DEDUP_REMOVED lines=15> */
[----:B------:R-:W4:Y:S04]  /*14090*/  LDL.LU.64 R18, [R1] ;  /* 0x0000000001127983 */ /* 0x000f280000300a00 */
        /* <DEDUP_REMOVED lines=15> */
[----:B------:R1:W-:Y:S01]  /*14190*/  LDGSTS.E [R22+0x73000], [R2.64], !P5 ;  /* 0x7300000002167fae */ /* 0x0003e2000e921848 */
[----:B------:R-:W-:-:S02]  /*141a0*/  ISETP.GE.U32.AND P5, PT, R0, 0x7ffffe8a, PT ;  /* 0x7ffffe8a0000780c */ /* 0x000fc40003fa6070 */
[----:B------:R-:W-:Y:S01]  /*141b0*/  IADD3 R28, R23, -0xfb, RZ ;  /* 0xffffff05171c7810 */ /* 0x000fe20007ffe0ff */
[----:B------:R1:W-:Y:S02]  /*141c0*/  STL.64 [R1+0xd58], R2 ;  /* 0x000d580201007387 */ /* 0x0003e40000100a00 */
[----:B-1----:R-:W-:-:S05]  /*141d0*/  IMAD.WIDE R4, R27, 0x4, R10 ;  /* 0x000000041b047825 */ /* 0x002fca00078e020a */
[----:B------:R1:W-:Y:S01]  /*141e0*/  LDGSTS.E [R22+0x75000], [R4.64], !P3 ;  /* 0x7500000004167fae */ /* 0x0003e2000d921848 */
[----:B------:R-:W-:-:S03]  /*141f0*/  IMAD.WIDE R2, R27, 0x4, R12 ;  /* 0x000000041b027825 */ /* 0x000fc600078e020c */
[----:B------:R1:W-:Y:S01]  /*14200*/  STL.64 [R1+0xd80], R4 ;  /* 0x000d800401007387 */ /* 0x0003e20000100a00 */
        /* <DEDUP_REMOVED lines=11> */
[----:B------:R1:W-:Y:S04]  /*142c0*/  LDGSTS.E [R22+0x7b000], [R2.64], !P5 ;  /* 0x7b00000002167fae */ /* 0x0003e8000e921848 */
[----:B------:R-:W3:Y:S01]  /*142d0*/  LDL.LU.64 R10, [R1+0x6f0] ;  /* 0x0006f000010a7983 */ /* 0x000ee20000300a00 */
[----:B----4-:R-:W-:-:S05]  /*142e0*/  IMAD.WIDE R4, R27, 0x4, R16 ;  /* 0x000000041b047825 */ /* 0x010fca00078e0210 */
[----:B------:R2:W-:Y:S04]  /*142f0*/  STL.64 [R1+0xe60], R4 ;  /* 0x000e600401007387 */ /* 0x0005e80000100a00 */
[----:B------:R-:W4:Y:S01]  /*14300*/  LDL.LU.64 R16, [R1+0x6d0] ;  /* 0x0006d00001107983 */ /* 0x000f220000300a00 */
[----:B-1----:R-:W-:-:S03]  /*14310*/  IMAD.WIDE R2, R27, 0x4, R18 ;  /* 0x000000041b027825 */ /* 0x002fc600078e0212 */
[----:B------:R2:W-:Y:S04]  /*14320*/  LDGSTS.E [R22+0x7d000], [R4.64], !P3 ;  /* 0x7d00000004167fae */ /* 0x0005e8000d921848 */
[----:B------:R1:W-:Y:S04]  /*14330*/  STL.64 [R1+0xe78], R2 ;  /* 0x000e780201007387 */ /* 0x0003e80000100a00 */
[----:B------:R-:W4:Y:S01]  /*14340*/  LDL.LU.64 R18, [R1+0x6b0] ;  /* 0x0006b00001127983 */ /* 0x000f220000300a00 */
[----:B--2---:R-:W-:-:S05]  /*14350*/  IMAD.WIDE R4, R27, 0x4, R20 ;  /* 0x000000041b047825 */ /* 0x004fca00078e0214 */
[----:B------:R2:W-:Y:S04]  /*14360*/  STL.64 [R1+0xb8], R4 ;  /* 0x0000b80401007387 */ /* 0x0005e80000100a00 */
[----:B------:R-:W4:Y:S01]  /*14370*/  LDL.LU.64 R20, [R1+0x690] ;  /* 0x0006900001147983 */ /* 0x000f220000300a00 */
[----:B------:R-:W-:-:S04]  /*14380*/  IADD3 R0, R23, -0xff, RZ ;  /* 0xffffff0117007810 */ /* 0x000fc80007ffe0ff */
[----:B------:R-:W-:Y:S02]  /*14390*/  ISETP.GE.U32.AND P6, PT, R0, 0x7ffffe82, PT ;  /* 0x7ffffe820000780c */ /* 0x000fe40003fc6070 */
[C---:B------:R-:W-:Y:S02]  /*143a0*/  IADD3 R28, R23.reuse, -0x90, RZ ;  /* 0xffffff70171c7810 */ /* 0x040fe40007ffe0ff */
[----:B------:R-:W-:Y:S02]  /*143b0*/  IADD3 R0, R23, -0x94, RZ ;  /* 0xffffff6c17007810 */ /* 0x000fe40007ffe0ff */
[----:B------:R-:W-:Y:S02]  /*143c0*/  LOP3.LUT R26, R26, 0x60, RZ, 0x3c, !PT ;  /* 0x000000601a1a7812 */ /* 0x000fe400078e3cff */
[----:B------:R-:W-:Y:S02]  /*143d0*/  ISETP.GE.U32.AND P0, PT, R28, 0x7ffffef1, PT ;  /* 0x7ffffef11c00780c */ /* 0x000fe40003f06070 */
[----:B------:R-:W-:-:S03]  /*143e0*/  ISETP.GE.U32.AND P5, PT, R0, 0x7ffffeed, PT ;  /* 0x7ffffeed0000780c */ /* 0x000fc60003fa6070 */
[----:B------:R1:W-:Y:S01]  /*143f0*/  LDGSTS.E [R22+0x7f000], [R2.64], !P6 ;  /* 0x7f00000002167fae */ /* 0x0003e2000f121848 */
[----:B------:R-:W-:-:S03]  /*14400*/  IADD3 R28, R23, -0x98, RZ ;  /* 0xffffff68171c7810 */ /* 0x000fc60007ffe0ff */
[----:B------:R2:W-:Y:S01]  /*14410*/  LDGSTS.E [R26+0x41800], [R4.64], !P1 ;  /* 0x41800000041a7fae */ /* 0x0005e2000c921848 */
[----:B------:R-:W-:Y:S01]  /*14420*/  ISETP.GE.U32.AND P3, PT, R28, 0x7ffffee9, PT ;  /* 0x7ffffee91c00780c */ /* 0x000fe20003f66070 */
[C---:B-1----:R-:W-:Y:S02]  /*14430*/  IMAD.WIDE R2, R27.reuse, 0x4, R12 ;  /* 0x000000041b027825 */ /* 0x042fe400078e020c */
[----:B------:R-:W4:Y:S04]  /*14440*/  LDL.LU.64 R12, [R1+0x2a8] ;  /* 0x0002a800010c7983 */ /* 0x000f280000300a00 */
[----:B------:R3:W-:Y:S04]  /*14450*/  STL.64 [R1+0xb0], R2 ;  /* 0x0000b00201007387 */ /* 0x0007e80000100a00 */
[----:B------:R3:W-:Y:S01]  /*14460*/  LDGSTS.E [R26+0x43800], [R2.64], !P2 ;  /* 0x43800000021a7fae */ /* 0x0007e2000d121848 */
[----:B--2---:R-:W-:-:S03]  /*14470*/  IMAD.WIDE R4, R27, 0x4, R24 ;  /* 0x000000041b047825 */ /* 0x004fc600078e0218 */
[----:B------:R-:W2:Y:S04]  /*14480*/  LDL.LU.64 R24, [R1+0x288] ;  /* 0x0002880001187983 */ /* 0x000ea80000300a00 */
[----:B------:R1:W-:Y:S04]  /*14490*/  STL.64 [R1+0xa0], R4 ;  /* 0x0000a00401007387 */ /* 0x0003e80000100a00 */
[----:B------:R1:W-:Y:S01]  /*144a0*/  LDGSTS.E [R26+0x45800], [R4.64], !P4 ;  /* 0x45800000041a7fae */ /* 0x0003e2000e121848 */
[----:B---3--:R-:W-:-:S03]  /*144b0*/  IMAD.WIDE R2, R27, 0x4, R14 ;  /* 0x000000041b027825 */ /* 0x008fc600078e020e */
[----:B------:R-:W3:Y:S04]  /*144c0*/  LDL.LU.64 R14, [R1+0x268] ;  /* 0x00026800010e7983 */ /* 0x000ee80000300a00 */
[----:B------:R4:W-:Y:S04]  /*144d0*/  STL.64 [R1+0x98], R2 ;  /* 0x0000980201007387 */ /* 0x0009e80000100a00 */
[----:B------:R4:W-:Y:S01]  /*144e0*/  LDGSTS.E [R26+0x47800], [R2.64], !P0 ;  /* 0x47800000021a7fae */ /* 0x0009e2000c121848 */
[----:B-1----:R-:W-:-:S05]  /*144f0*/  IMAD.WIDE R4, R27, 0x4, R10 ;  /* 0x000000041b047825 */ /* 0x002fca00078e020a */
[----:B------:R1:W-:Y:S04]  /*14500*/  STL.64 [R1+0x90], R4 ;  /* 0x0000900401007387 */ /* 0x0003e80000100a00 */
[----:B------:R1:W-:Y:S01]  /*14510*/  LDGSTS.E [R26+0x49800], [R4.64], !P5 ;  /* 0x49800000041a7fae */ /* 0x0003e2000e921848 */
[----:B----4-:R-:W-:-:S03]  /*14520*/  IMAD.WIDE R2, R27, 0x4, R16 ;  /* 0x000000041b027825 */ /* 0x010fc600078e0210 */
[----:B------:R-:W4:Y:S04]  /*14530*/  LDL.LU.64 R16, [R1+0x248] ;  /* 0x0002480001107983 */ /* 0x000f280000300a00 */
[----:B------:R1:W-:Y:S04]  /*14540*/  STL.64 [R1+0x88], R2 ;  /* 0x0000880201007387 */ /* 0x0003e80000100a00 */
[----:B------:R1:W-:Y:S02]  /*14550*/  LDGSTS.E [R26+0x4b800], [R2.64], !P3 ;  /* 0x4b800000021a7fae */ /* 0x0003e4000d921848 */
[----:B-1----:R-:W-:-:S02]  /*14560*/  IMAD.WIDE R4, R27, 0x4, R18 ;  /* 0x000000041b047825 */ /* 0x002fc400078e0212 */
[----:B------:R-:W4:Y:S04]  /*14570*/  LDL.LU.64 R18, [R1+0x228] ;  /* 0x0002280001127983 */ /* 0x000f280000300a00 */
[----:B------:R1:W-:Y:S01]  /*14580*/  STL.64 [R1+0x80], R4 ;  /* 0x0000800401007387 */ /* 0x0003e20000100a00 */
[----:B------:R-:W-:-:S03]  /*14590*/  IMAD.WIDE R2, R27, 0x4, R20 ;  /* 0x000000041b027825 */ /* 0x000fc600078e0214 */
[----:B------:R-:W4:Y:S01]  /*145a0*/  LDL.LU.64 R20, [R1+0x208] ;  /* 0x0002080001147983 */ /* 0x000f220000300a00 */
[C---:B------:R-:W-:Y:S02]  /*145b0*/  IADD3 R0, R23.reuse, -0x9c, RZ ;  /* 0xffffff6417007810 */ /* 0x040fe40007ffe0ff */
[C---:B------:R-:W-:Y:S02]  /*145c0*/  IADD3 R28, R23.reuse, -0xa0, RZ ;  /* 0xffffff60171c7810 */ /* 0x040fe40007ffe0ff */
[----:B------:R-:W-:Y:S02]  /*145d0*/  ISETP.GE.U32.AND P6, PT, R0, 0x7ffffee5, PT ;  /* 0x7ffffee50000780c */ /* 0x000fe40003fc6070 */
[----:B------:R-:W-:Y:S02]  /*145e0*/  ISETP.GE.U32.AND P1, PT, R28, 0x7ffffee1, PT ;  /* 0x7ffffee11c00780c */ /* 0x000fe40003f26070 */
[C---:B------:R-:W-:Y:S02]  /*145f0*/  IADD3 R0, R23.reuse, -0xa4, RZ ;  /* 0xffffff5c17007810 */ /* 0x040fe40007ffe0ff */
[----:B------:R-:W-:-:S02]  /*14600*/  IADD3 R28, R23, -0xa8, RZ ;  /* 0xffffff58171c7810 */ /* 0x000fc40007ffe0ff */
[----:B------:R-:W-:Y:S02]  /*14610*/  ISETP.GE.U32.AND P2, PT, R0, 0x7ffffedd, PT ;  /* 0x7ffffedd0000780c */ /* 0x000fe40003f46070 */
[C---:B------:R-:W-:Y:S02]  /*14620*/  IADD3 R0, R23.reuse, -0xac, RZ ;  /* 0xffffff5417007810 */ /* 0x040fe40007ffe0ff */
[----:B------:R-:W-:Y:S01]  /*14630*/  ISETP.GE.U32.AND P4, PT, R28, 0x7ffffed9, PT ;  /* 0x7ffffed91c00780c */ /* 0x000fe20003f86070 */
[----:B------:R1:W-:Y:S01]  /*14640*/  LDGSTS.E [R26+0x4d800], [R4.64], !P6 ;  /* 0x4d800000041a7fae */ /* 0x0003e2000f121848 */
[----:B------:R-:W-:Y:S02]  /*14650*/  IADD3 R28, R23, -0xb0, RZ ;  /* 0xffffff50171c7810 */ /* 0x000fe40007ffe0ff */
[----:B------:R-:W-:Y:S01]  /*14660*/  ISETP.GE.U32.AND P0, PT, R0, 0x7ffffed5, PT ;  /* 0x7ffffed50000780c */ /* 0x000fe20003f06070 */
[----:B------:R2:W-:Y:S01]  /*14670*/  STL.64 [R1+0x78], R2 ;  /* 0x0000780201007387 */ /* 0x0005e20000100a00 */
[----:B------:R-:W-:-:S03]  /*14680*/  ISETP.GE.U32.AND P5, PT, R28, 0x7ffffed1, PT ;  /* 0x7ffffed11c00780c */ /* 0x000fc60003fa6070 */
[----:B------:R2:W-:Y:S04]  /*14690*/  LDGSTS.E [R26+0x4f800], [R2.64], !P1 ;  /* 0x4f800000021a7fae */ /* 0x0005e8000c921848 */
[----:B------:R-:W4:Y:S01]  /*146a0*/  LDL.LU.64 R8, [R1+0x1e8] ;  /* 0x0001e80001087983 */ /* 0x000f220000300a00 */
[----:B-1----:R-:W-:-:S05]  /*146b0*/  IMAD.WIDE R4, R27, 0x4, R12 ;  /* 0x000000041b047825 */ /* 0x002fca00078e020c */
[----:B------:R3:W-:Y:S04]  /*146c0*/  STL.64 [R1+0x70], R4 ;  /* 0x0000700401007387 */ /* 0x0007e80000100a00 */
[----:B------:R3:W-:Y:S01]  /*146d0*/  LDGSTS.E [R26+0x51800], [R4.64], !P2 ;  /* 0x51800000041a7fae */ /* 0x0007e2000d121848 */
[----:B--2---:R-:W-:-:S03]  /*146e0*/  IMAD.WIDE R2, R27, 0x4, R24 ;  /* 0x000000041b027825 */ /* 0x004fc600078e0218 */
[----:B------:R-:W2:Y:S04]  /*146f0*/  LDL.LU.64 R24, [R1+0x1c8] ;  /* 0x0001c80001187983 */ /* 0x000ea80000300a00 */
[----:B------:R4:W-:Y:S04]  /*14700*/  STL.64 [R1+0x68], R2 ;  /* 0x0000680201007387 */ /* 0x0009e80000100a00 */
[----:B------:R-:W2:Y:S04]  /*14710*/  LDL.LU.64 R10, [R1+0x1a8] ;  /* 0x0001a800010a7983 */ /* 0x000ea80000300a00 */
[----:B------:R4:W-:Y:S04]  /*14720*/  LDGSTS.E [R26+0x53800], [R2.64], !P4 ;  /* 0x53800000021a7fae */ /* 0x0009e8000e121848 */
[----:B------:R-:W2:Y:S01]  /*14730*/  LDL.LU.64 R12, [R1+0x188] ;  /* 0x00018800010c7983 */ /* 0x000ea20000300a00 */
[----:B---3--:R-:W-:-:S05]  /*14740*/  IMAD.WIDE R4, R27, 0x4, R14 ;  /* 0x000000041b047825 */ /* 0x008fca00078e020e */
[----:B------:R1:W-:Y:S04]  /*14750*/  STL.64 [R1+0x60], R4 ;  /* 0x0000600401007387 */ /* 0x0003e80000100a00 */
[----:B------:R1:W-:Y:S04]  /*14760*/  LDGSTS.E [R26+0x55800], [R4.64], !P0 ;  /* 0x55800000041a7fae */ /* 0x0003e8000c121848 */
[----:B------:R-:W2:Y:S01]  /*14770*/  LDL.LU.64 R14, [R1+0x168] ;  /* 0x00016800010e7983 */ /* 0x000ea20000300a00 */
[----:B----4-:R-:W-:-:S05]  /*14780*/  IMAD.WIDE R2, R27, 0x4, R16 ;  /* 0x000000041b027825 */ /* 0x010fca00078e0210 */
[----:B------:R4:W-:Y:S04]  /*14790*/  STL.64 [R1+0x58], R2 ;  /* 0x0000580201007387 */ /* 0x0009e80000100a00 */
[----:B------:R4:W-:Y:S01]  /*147a0*/  LDGSTS.E [R26+0x57800], [R2.64], !P5 ;  /* 0x57800000021a7fae */ /* 0x0009e2000e921848 */
[----:B-1----:R-:W-:-:S03]  /*147b0*/  IMAD.WIDE R4, R27, 0x4, R18 ;  /* 0x000000041b047825 */ /* 0x002fc600078e0212 */
[----:B------:R-:W3:Y:S04]  /*147c0*/  LDL.LU.64 R16, [R1+0x148] ;  /* 0x0001480001107983 */ /* 0x000ee80000300a00 */
[----:B------:R1:W-:Y:S04]  /*147d0*/  STL.64 [R1+0x50], R4 ;  /* 0x0000500401007387 */ /* 0x0003e80000100a00 */
[----:B------:R-:W3:Y:S01]  /*147e0*/  LDL.LU.64 R18, [R1+0x128] ;  /* 0x0001280001127983 */ /* 0x000ee20000300a00 */
[----:B----4-:R-:W-:-:S05]  /*147f0*/  IMAD.WIDE R2, R27, 0x4, R20 ;  /* 0x000000041b027825 */ /* 0x010fca00078e0214 */
[----:B------:R2:W-:Y:S04]  /*14800*/  STL.64 [R1+0x48], R2 ;  /* 0x0000480201007387 */ /* 0x0005e80000100a00 */
[----:B------:R-:W4:Y:S01]  /*14810*/  LDL.LU.64 R20, [R1+0x108] ;  /* 0x0001080001147983 */ /* 0x000f220000300a00 */
[C---:B------:R-:W-:Y:S02]  /*14820*/  IADD3 R0, R23.reuse, -0xb4, RZ ;  /* 0xffffff4c17007810 */ /* 0x040fe40007ffe0ff */
[C---:B------:R-:W-:Y:S02]  /*14830*/  IADD3 R28, R23.reuse, -0xb8, RZ ;  /* 0xffffff48171c7810 */ /* 0x040fe40007ffe0ff */
[----:B------:R-:W-:Y:S02]  /*14840*/  ISETP.GE.U32.AND P3, PT, R0, 0x7ffffecd, PT ;  /* 0x7ffffecd0000780c */ /* 0x000fe40003f66070 */
[----:B------:R-:W-:-:S02]  /*14850*/  IADD3 R0, R23, -0xbc, RZ ;  /* 0xffffff4417007810 */ /* 0x000fc40007ffe0ff */
[----:B------:R-:W-:Y:S02]  /*14860*/  ISETP.GE.U32.AND P6, PT, R28, 0x7ffffec9, PT ;  /* 0x7ffffec91c00780c */ /* 0x000fe40003fc6070 */
[C---:B------:R-:W-:Y:S02]  /*14870*/  IADD3 R28, R23.reuse, -0xc0, RZ ;  /* 0xffffff40171c7810 */ /* 0x040fe40007ffe0ff */
[----:B------:R-:W-:Y:S02]  /*14880*/  ISETP.GE.U32.AND P1, PT, R0, 0x7ffffec5, PT ;  /* 0x7ffffec50000780c */ /* 0x000fe40003f26070 */
[----:B------:R-:W-:Y:S02]  /*14890*/  ISETP.GE.U32.AND P2, PT, R28, 0x7ffffec1, PT ;  /* 0x7ffffec11c00780c */ /* 0x000fe40003f46070 */
[C---:B------:R-:W-:Y:S01]  /*148a0*/  IADD3 R0, R23.reuse, -0xc4, RZ ;  /* 0xffffff3c17007810 */ /* 0x040fe20007ffe0ff */
[----:B------:R1:W-:Y:S01]  /*148b0*/  LDGSTS.E [R26+0x59800], [R4.64], !P3 ;  /* 0x59800000041a7fae */ /* 0x0003e2000d921848 */
[----:B------:R-:W-:-:S02]  /*148c0*/  IADD3 R28, R23, -0xc8, RZ ;  /* 0xffffff38171c7810 */ /* 0x000fc40007ffe0ff */
[----:B------:R-:W-:Y:S01]  /*148d0*/  ISETP.GE.U32.AND P4, PT, R0, 0x7ffffebd, PT ;  /* 0x7ffffebd0000780c */ /* 0x000fe20003f86070 */
[----:B------:R2:W-:Y:S01]  /*148e0*/  LDGSTS.E [R26+0x5b800], [R2.64], !P6 ;  /* 0x5b800000021a7fae */ /* 0x0005e2000f121848 */
[----:B------:R-:W-:Y:S02]  /*148f0*/  ISETP.GE.U32.AND P0, PT, R28, 0x7ffffeb9, PT ;  /* 0x7ffffeb91c00780c */ /* 0x000fe40003f06070 */
[C---:B------:R-:W-:Y:S02]  /*14900*/  IADD3 R28, R23.reuse, -0xd0, RZ ;  /* 0xffffff30171c7810 */ /* 0x040fe40007ffe0ff */
[----:B------:R-:W-:Y:S01]  /*14910*/  IADD3 R0, R23, -0xcc, RZ ;  /* 0xffffff3417007810 */ /* 0x000fe20007ffe0ff */
[----:B-1----:R-:W-:Y:S01]  /*14920*/  IMAD.WIDE R4, R27, 0x4, R8 ;  /* 0x000000041b047825 */ /* 0x002fe200078e0208 */
[----:B------:R-:W-:Y:S02]  /*14930*/  ISETP.GE.U32.AND P3, PT, R28, 0x7ffffeb1, PT ;  /* 0x7ffffeb11c00780c */ /* 0x000fe40003f66070 */
[----:B------:R-:W-:-:S02]  /*14940*/  ISETP.GE.U32.AND P5, PT, R0, 0x7ffffeb5, PT ;  /* 0x7ffffeb50000780c */ /* 0x000fc40003fa6070 */
[C---:B------:R-:W-:Y:S01]  /*14950*/  IADD3 R28, R23.reuse, -0xd8, RZ ;  /* 0xffffff28171c7810 */ /* 0x040fe20007ffe0ff */
[----:B------:R1:W-:Y:S01]  /*14960*/  STL.64 [R1+0x40], R4 ;  /* 0x0000400401007387 */ /* 0x0003e20000100a00 */
[----:B------:R-:W-:-:S03]  /*14970*/  IADD3 R0, R23, -0xd4, RZ ;  /* 0xffffff2c17007810 */ /* 0x000fc60007ffe0ff */
[----:B------:R1:W-:Y:S01]  /*14980*/  LDGSTS.E [R26+0x5d800], [R4.64], !P1 ;  /* 0x5d800000041a7fae */ /* 0x0003e2000c921848 */
[----:B--2---:R-:W-:Y:S01]  /*14990*/  IMAD.WIDE R2, R27, 0x4, R24 ;  /* 0x000000041b027825 */ /* 0x004fe200078e0218 */
[----:B------:R-:W-:Y:S02]  /*149a0*/  ISETP.GE.U32.AND P1, PT, R28, 0x7ffffea9, PT ;  /* 0x7ffffea91c00780c */ /* 0x000fe40003f26070 */
[----:B------:R-:W2:Y:S01]  /*149b0*/  LDL.LU.64 R24, [R1+0xe8] ;  /* 0x0000e80001187983 */ /* 0x000ea20000300a00 */
[----:B------:R-:W-:Y:S02]  /*149c0*/  IADD3 R28, R23, -0xe0, RZ ;  /* 0xffffff20171c7810 */ /* 0x000fe40007ffe0ff */
[----:B------:R-:W-:Y:S01]  /*149d0*/  ISETP.GE.U32.AND P6, PT, R0, 0x7ffffead, PT ;  /* 0x7ffffead0000780c */ /* 0x000fe20003fc6070 */
[----:B------:R1:W-:Y:S02]  /*149e0*/  STL.64 [R1+0x38], R2 ;  /* 0x0000380201007387 */ /* 0x0003e40000100a00 */
[----:B-1----:R-:W-:-:S02]  /*149f0*/  IMAD.WIDE R4, R27, 0x4, R10 ;  /* 0x000000041b047825 */ /* 0x002fc400078e020a */
[----:B------:R1:W-:Y:S04]  /*14a00*/  LDGSTS.E [R26+0x5f800], [R2.64], !P2 ;  /* 0x5f800000021a7fae */ /* 0x0003e8000d121848 */
[----:B------:R1:W-:Y:S04]  /*14a10*/  STL.64 [R1+0x30], R4 ;  /* 0x0000300401007387 */ /* 0x0003e80000100a00 */
[----:B------:R1:W-:Y:S01]  /*14a20*/  LDGSTS.E [R26+0x61800], [R4.64], !P4 ;  /* 0x61800000041a7fae */ /* 0x0003e2000e121848 */
[----:B------:R-:W-:Y:S01]  /*14a30*/  ISETP.GE.U32.AND P4, PT, R28, 0x7ffffea1, PT ;  /* 0x7ffffea11c00780c */ /* 0x000fe20003f86070 */
[----:B-1----:R-:W-:Y:S01]  /*14a40*/  IMAD.WIDE R2, R27, 0x4, R12 ;  /* 0x000000041b027825 */ /* 0x002fe200078e020c */
[----:B------:R-:W-:-:S04]  /*14a50*/  IADD3 R28, R23, -0xe8, RZ ;  /* 0xffffff18171c7810 */ /* 0x000fc80007ffe0ff */
[----:B------:R3:W-:Y:S04]  /*14a60*/  STL.64 [R1+0x18], R2 ;  /* 0x0000180201007387 */ /* 0x0007e80000100a00 */
[----:B------:R3:W-:Y:S01]  /*14a70*/  LDGSTS.E [R26+0x63800], [R2.64], !P0 ;  /* 0x63800000021a7fae */ /* 0x0007e2000c121848 */
[----:B------:R-:W-:-:S05]  /*14a80*/  IMAD.WIDE R4, R27, 0x4, R14 ;  /* 0x000000041b047825 */ /* 0x000fca00078e020e */
[----:B------:R1:W-:Y:S04]  /*14a90*/  STL.64 [R1+0x10], R4 ;  /* 0x0000100401007387 */ /* 0x0003e80000100a00 */
[----:B------:R1:W-:Y:S01]  /*14aa0*/  LDGSTS.E [R26+0x65800], [R4.64], !P5 ;  /* 0x65800000041a7fae */ /* 0x0003e2000e921848 */
[----:B------:R-:W-:Y:S01]  /*14ab0*/  ISETP.GE.U32.AND P5, PT, R28, 0x7ffffe99, PT ;  /* 0x7ffffe991c00780c */ /* 0x000fe20003fa6070 */
[----:B---3--:R-:W-:-:S04]  /*14ac0*/  IMAD.WIDE R2, R27, 0x4, R16 ;  /* 0x000000041b027825 */ /* 0x008fc800078e0210 */
[C---:B-1----:R-:W-:Y:S01]  /*14ad0*/  IMAD.WIDE R4, R27.reuse, 0x4, R18 ;  /* 0x000000041b047825 */ /* 0x042fe200078e0212 */
[----:B------:R-:W-:Y:S04]  /*14ae0*/  STL.64 [R1+0x8], R2 ;  /* 0x0000080201007387 */ /* 0x000fe80000100a00 */
[----:B------:R1:W-:Y:S04]  /*14af0*/  LDGSTS.E [R26+0x67800], [R2.64], !P3 ;  /* 0x67800000021a7fae */ /* 0x0003e8000d921848 */
[----:B------:R-:W-:Y:S04]  /*14b00*/  STL.64 [R1], R4 ;  /* 0x0000000401007387 */ /* 0x000fe80000100a00 */
[----:B------:R3:W-:Y:S01]  /*14b10*/  LDGSTS.E [R26+0x69800], [R4.64], !P6 ;  /* 0x69800000041a7fae */ /* 0x0007e2000f121848 */
[----:B----4-:R-:W-:-:S05]  /*14b20*/  IMAD.WIDE R28, R27, 0x4, R20 ;  /* 0x000000041b1c7825 */ /* 0x010fca00078e0214 */
[----:B------:R4:W-:Y:S04]  /*14b30*/  LDGSTS.E [R26+0x6b800], [R28.64], !P1 ;  /* 0x6b8000001c1a7fae */ /* 0x0009e8000c921848 */
[----:B------:R4:W-:Y:S04]  /*14b40*/  STL.64 [R1+0x16e0], R28 ;  /* 0x0016e01c01007387 */ /* 0x0009e80000100a00 */
[----:B----4-:R-:W4:Y:S01]  /*14b50*/  LDL.LU.64 R28, [R1+0x610] ;  /* 0x00061000011c7983 */ /* 0x010f220000300a00 */
[----:B-1----:R-:W-:-:S04]  /*14b60*/  IADD3 R2, R23, -0xf0, RZ ;  /* 0xffffff1017027810 */ /* 0x002fc80007ffe0ff */
[----:B------:R-:W-:Y:S01]  /*14b70*/  ISETP.GE.U32.AND P6, PT, R2, 0x7ffffe91, PT ;  /* 0x7ffffe910200780c */ /* 0x000fe20003fc6070 */
[----:B--2---:R-:W-:Y:S01]  /*14b80*/  IMAD.WIDE R2, R27, 0x4, R24 ;  /* 0x000000041b027825 */ /* 0x004fe200078e0218 */
[----:B----4-:R1:W-:Y:S04]  /*14b90*/  STL.64 [R1+0x19f8], R28 ;  /* 0x0019f81c01007387 */ /* 0x0103e80000100a00 */
[----:B------:R-:W-:Y:S04]  /*14ba0*/  STL.64 [R1+0xd0], R2 ;  /* 0x0000d00201007387 */ /* 0x000fe80000100a00 */
[----:B-1----:R-:W2:Y:S04]  /*14bb0*/  LDL.LU.64 R28, [R1+0x618] ;  /* 0x00061800011c7983 */ /* 0x002ea80000300a00 */
[----:B--2---:R1:W-:Y:S04]  /*14bc0*/  STL.64 [R1+0x1a00], R28 ;  /* 0x001a001c01007387 */ /* 0x0043e80000100a00 */
        /* <DEDUP_REMOVED lines=11> */
[----:B--2---:R-:W-:Y:S04]  /*14c80*/  STL [R1+0x1a34], R28 ;  /* 0x001a341c01007387 */ /* 0x004fe80000100800 */
[----:B------:R1:W-:Y:S04]  /*14c90*/  STL [R1+0x1a30], R29 ;  /* 0x001a301d01007387 */ /* 0x0003e80000100800 */
[----:B-1----:R-:W2:Y:S04]  /*14ca0*/  LDL.LU R29, [R1+0x28] ;  /* 0x00002800011d7983 */ /* 0x002ea80000300800 */
[----:B--2---:R-:W-:Y:S04]  /*14cb0*/  STL [R1+0x1a40], R29 ;  /* 0x001a401d01007387 */ /* 0x004fe80000100800 */
[----:B---3--:R-:W2:Y:S04]  /*14cc0*/  LDL.LU.64 R4, [R1+0x608] ;  /* 0x0006080001047983 */ /* 0x008ea80000300a00 */
[----:B--2---:R-:W-:Y:S04]  /*14cd0*/  STL.64 [R1+0x1a38], R4 ;  /* 0x001a380401007387 */ /* 0x004fe80000100a00 */
[----:B------:R-:W2:Y:S04]  /*14ce0*/  LDL.LU.64 R2, [R1+0x600] ;  /* 0x0006000001027983 */ /* 0x000ea80000300a00 */
[----:B--2---:R1:W-:Y:S04]  /*14cf0*/  STL.64 [R1+0x1a48], R2 ;  /* 0x001a480201007387 */ /* 0x0043e80000100a00 */
[----:B-1----:R-:W2:Y:S04]  /*14d00*/  LDL.LU.64 R2, [R1+0xc8] ;  /* 0x0000c80001027983 */ /* 0x002ea80000300a00 */
[----:B------:R-:W3:Y:S04]  /*14d10*/  LDL.LU.64 R6, [R1+0x5f8] ;  /* 0x0005f80001067983 */ /* 0x000ee80000300a00 */
[----:B---3--:R1:W-:Y:S04]  /*14d20*/  STL.64 [R1+0x1a50], R6 ;  /* 0x001a500601007387 */ /* 0x0083e80000100a00 */
[----:B-1----:R-:W3:Y:S01]  /*14d30*/  LDL.64 R6, [R1+0xd0] ;  /* 0x0000d00001067983 */ /* 0x002ee20000100a00 */
[----:B------:R-:W-:-:S03]  /*14d40*/  IADD3 R0, R23, -0xdc, RZ ;  /* 0xffffff2417007810 */ /* 0x000fc60007ffe0ff */
[----:B------:R-:W1:Y:S01]  /*14d50*/  S2R R27, SR_TID.X ;  /* 0x00000000001b7919 */ /* 0x000e620000002100 */
[----:B------:R-:W-:Y:S02]  /*14d60*/  ISETP.GE.U32.AND P2, PT, R0, 0x7ffffea5, PT ;  /* 0x7ffffea50000780c */ /* 0x000fe40003f46070 */
[----:B------:R-:W-:-:S04]  /*14d70*/  IADD3 R0, R23, -0xe4, RZ ;  /* 0xffffff1c17007810 */ /* 0x000fc80007ffe0ff */
[----:B------:R-:W-:Y:S02]  /*14d80*/  ISETP.GE.U32.AND P0, PT, R0, 0x7ffffe9d, PT ;  /* 0x7ffffe9d0000780c */ /* 0x000fe40003f06070 */
[C---:B------:R-:W-:Y:S01]  /*14d90*/  IADD3 R0, R23.reuse, -0xec, RZ ;  /* 0xffffff1417007810 */ /* 0x040fe20007ffe0ff */
[----:B---3--:R3:W-:Y:S04]  /*14da0*/  STL.64 [R1+0x1a58], R6 ;  /* 0x001a580601007387 */ /* 0x0087e80000100a00 */
[----:B---3--:R-:W3:Y:S01]  /*14db0*/  LDL.LU.64 R6, [R1+0xa8] ;  /* 0x0000a80001067983 */ /* 0x008ee20000300a00 */
[----:B------:R-:W-:Y:S02]  /*14dc0*/  ISETP.GE.U32.AND P3, PT, R0, 0x7ffffe95, PT ;  /* 0x7ffffe950000780c */ /* 0x000fe40003f66070 */
[----:B------:R-:W-:Y:S01]  /*14dd0*/  IADD3 R0, R23, -0xf4, RZ ;  /* 0xffffff0c17007810 */ /* 0x000fe20007ffe0ff */
[----:B------:R-:W4:Y:S03]  /*14de0*/  LDL.LU.64 R8, [R1+0x5f0] ;  /* 0x0005f00001087983 */ /* 0x000f260000300a00 */
[----:B------:R-:W-:Y:S01]  /*14df0*/  ISETP.GE.U32.AND P1, PT, R0, 0x7ffffe8d, PT ;  /* 0x7ffffe8d0000780c */ /* 0x000fe20003f26070 */
[----:B------:R-:W-:Y:S01]  /*14e00*/  IMAD.MOV.U32 R0, RZ, RZ, c[0x0][0x188] ;  /* 0x00006200ff007624 */ /* 0x000fe200078e00ff */
[----:B------:R-:W4:Y:S01]  /*14e10*/  LDL.LU.64 R10, [R1+0x5e8] ;  /* 0x0005e800010a7983 */ /* 0x000f220000300a00 */
[----:B-1----:R-:W-:-:S03]  /*14e20*/  LOP3.LUT R27, R27, 0x1ff, RZ, 0xc0, !PT ;  /* 0x000001ff1b1b7812 */ /* 0x002fc600078ec0ff */
[----:B------:R-:W4:Y:S01]  /*14e30*/  LDL.LU.64 R12, [R1+0x5e0] ;  /* 0x0005e000010c7983 */ /* 0x000f220000300a00 */
[----:B------:R-:W-:-:S03]  /*14e40*/  IMAD.SHL.U32 R5, R0, 0x80, RZ ;  /* 0x0000008000057824 */ /* 0x000fc600078e00ff */
[----:B------:R-:W4:Y:S04]  /*14e50*/  LDL.LU.64 R14, [R1+0x5d8] ;  /* 0x0005d800010e7983 */ /* 0x000f280000300a00 */
[----:B------:R-:W4:Y:S01]  /*14e60*/  LDL.LU.64 R16, [R1+0x5d0] ;  /* 0x0005d00001107983 */ /* 0x000f220000300a00 */
[----:B------:R-:W-:-:S03]  /*14e70*/  IMAD.SHL.U32 R28, R27, 0x4, RZ ;  /* 0x000000041b1c7824 */ /* 0x000fc600078e00ff */
[----:B------:R-:W4:Y:S01]  /*14e80*/  LDL.LU.64 R18, [R1+0x5c8] ;  /* 0x0005c80001127983 */ /* 0x000f220000300a00 */
[----:B--2---:R-:W-:-:S03]  /*14e90*/  IMAD.WIDE R2, R5, 0x4, R2 ;  /* 0x0000000405027825 */ /* 0x004fc600078e0202 */
[----:B------:R-:W2:Y:S04]  /*14ea0*/  LDL.LU.64 R20, [R1+0x5c0] ;  /* 0x0005c00001147983 */ /* 0x000ea80000300a00 */
[----:B------:R-:W2:Y:S04]  /*14eb0*/  LDL.LU.64 R22, [R1+0x5b8] ;  /* 0x0005b80001167983 */ /* 0x000ea80000300a00 */
[----:B------:R-:W2:Y:S04]  /*14ec0*/  LDL.LU.64 R24, [R1+0x5b0] ;  /* 0x0005b00001187983 */ /* 0x000ea80000300a00 */
[----:B------:R-:W2:Y:S01]  /*14ed0*/  LDL.LU.64 R26, [R1+0x5a8] ;  /* 0x0005a800011a7983 */ /* 0x000ea20000300a00 */
[----:B---3--:R-:W-:-:S03]  /*14ee0*/  IMAD.WIDE R4, R5, 0x4, R6 ;  /* 0x0000000405047825 */ /* 0x008fc600078e0206 */
[----:B------:R-:W3:Y:S01]  /*14ef0*/  LDL.LU.64 R6, [R1+0x1a58] ;  /* 0x001a580001067983 */ /* 0x000ee20000300a00 */
[----:B------:R-:W-:Y:S01]  /*14f00*/  IMAD.MOV.U32 R29, RZ, RZ, c[0x0][0x180] ;  /* 0x00006000ff1d7624 */ /* 0x000fe200078e00ff */
[----:B------:R-:W-:-:S04]  /*14f10*/  LOP3.LUT R28, R28, 0x60, RZ, 0x3c, !PT ;  /* 0x000000601c1c7812 */ /* 0x000fc800078e3cff */
[C---:B------:R-:W-:Y:S02]  /*14f20*/  IADD3 R0, R29.reuse, -0xf8, RZ ;  /* 0xffffff081d007810 */ /* 0x040fe40007ffe0ff */
[----:B------:R-:W-:Y:S01]  /*14f30*/  IADD3 R29, R29, -0xfc, RZ ;  /* 0xffffff041d1d7810 */ /* 0x000fe20007ffe0ff */
[----:B---3--:R1:W-:Y:S04]  /*14f40*/  LDGSTS.E [R28+0x6d800], [R6.64], !P2 ;  /* 0x6d800000061c7fae */ /* 0x0083e8000d121848 */
[----:B------:R3:W-:Y:S01]  /*14f50*/  LDGSTS.E [R28+0x6f800], [R2.64], !P4 ;  /* 0x6f800000021c7fae */ /* 0x0007e2000e121848 */
[----:B------:R-:W-:-:S03]  /*14f60*/  ISETP.GE.U32.AND P4, PT, R29, 0x7ffffe85, PT ;  /* 0x7ffffe851d00780c */ /* 0x000fc60003f86070 */
[----:B------:R2:W-:Y:S04]  /*14f70*/  LDGSTS.E [R28+0x71800], [R4.64], !P0 ;  /* 0x71800000041c7fae */ /* 0x0005e8000c121848 */
[----:B-1----:R-:W4:Y:S04]  /*14f80*/  LDL.LU.64 R6, [R1+0x1a50] ;  /* 0x001a500001067983 */ /* 0x002f280000300a00 */
[----:B------:R3:W-:Y:S04]  /*14f90*/  STL.64 [R1+0xc8], R2 ;  /* 0x0000c80201007387 */ /* 0x0007e80000100a00 */
[----:B------:R2:W-:Y:S04]  /*14fa0*/  STL.64 [R1+0xa8], R4 ;  /* 0x0000a80401007387 */ /* 0x0005e80000100a00 */
[----:B---3--:R-:W3:Y:S04]  /*14fb0*/  LDL.LU.64 R2, [R1+0x1a48] ;  /* 0x001a480001027983 */ /* 0x008ee80000300a00 */
[----:B------:R-:W3:Y:S04]  /*14fc0*/  LDL.LU R29, [R1+0x1a40] ;  /* 0x001a4000011d7983 */ /* 0x000ee80000300800 */
[----:B--2---:R-:W2:Y:S04]  /*14fd0*/  LDL.LU.64 R4, [R1+0x1a38] ;  /* 0x001a380001047983 */ /* 0x004ea80000300a00 */
[----:B------:R-:W2:Y:S01]  /*14fe0*/  LDL.LU R28, [R1+0x1a34] ;  /* 0x001a3400011c7983 */ /* 0x000ea20000300800 */
[----:B------:R-:W-:Y:S01]  /*14ff0*/  ULDC UR4, c[0x0][0x18c] ;  /* 0x0000630000047ab9 */ /* 0x000fe20000000800 */
[----:B---3--:R-:W-:-:S02]  /*15000*/  ISETP.NE.U32.AND P0, PT, R29, RZ, PT ;  /* 0x000000ff1d00720c */ /* 0x008fc40003f05070 */
[----:B------:R-:W2:Y:S01]  /*15010*/  LDL.LU R29, [R1+0x1a30] ;  /* 0x001a3000011d7983 */ /* 0x000ea20000300800 */
[----:B------:R-:W-:Y:S01]  /*15020*/  USHF.L.U32 UR4, UR4, 0x7, URZ ;  /* 0x0000000704047899 */ /* 0x000fe2000800063f */
[----:B------:R-:W-:-:S05]  /*15030*/  ISETP.GE.U32.AND P2, PT, R0, 0x7ffffe89, PT ;  /* 0x7ffffe890000780c */ /* 0x000fca0003f46070 */
[----:B------:R-:W-:-:S05]  /*15040*/  MOV R0, UR4 ;  /* 0x0000000400007c02 */ /* 0x000fca0008000f00 */
[----:B--2---:R-:W-:-:S05]  /*15050*/  IMAD.WIDE R28, R0, 0x4, R28 ;  /* 0x00000004001c7825 */ /* 0x004fca00078e021c */
[----:B------:R1:W-:Y:S04]  /*15060*/  STL.64 [R1+0xe8], R28 ;  /* 0x0000e81c01007387 */ /* 0x0003e80000100a00 */
[----:B-1----:R-:W2:Y:S02]  /*15070*/  LDL.LU.64 R28, [R1+0x1a28] ;  /* 0x001a2800011c7983 */ /* 0x002ea40000300a00 */
        /* <DEDUP_REMOVED lines=17> */
[----:B-1----:R-:W2:Y:S01]  /*15190*/  LDL.LU.64 R28, [R1+0x19f8] ;  /* 0x0019f800011c7983 */ /* 0x002ea20000300a00 */
[----:B------:R-:W-:-:S04]  /*151a0*/  IMAD.WIDE R4, R0, 0x4, R4 ;  /* 0x0000000400047825 */ /* 0x000fc800078e0204 */
[----:B--2---:R-:W-:-:S05]  /*151b0*/  IMAD.WIDE R28, R0, 0x4, R28 ;  /* 0x00000004001c7825 */ /* 0x004fca00078e021c */
[----:B------:R1:W-:Y:S04]  /*151c0*/  STL.64 [R1+0x690], R28 ;  /* 0x0006901c01007387 */ /* 0x0003e80000100a00 */
[----:B------:R4:W-:Y:S01]  /*151d0*/  STL.64 [R1+0x6f0], R4 ;  /* 0x0006f00401007387 */ /* 0x0009e20000100a00 */
[----:B-1----:R-:W-:-:S04]  /*151e0*/  IMAD.WIDE R28, R0, 0x4, R2 ;  /* 0x00000004001c7825 */ /* 0x002fc800078e0202 */
[C---:B----4-:R-:W-:Y:S01]  /*151f0*/  IMAD.WIDE R4, R0.reuse, 0x4, R6 ;  /* 0x0000000400047825 */ /* 0x050fe200078e0206 */
[----:B------:R-:W-:Y:S03]  /*15200*/  STL.64 [R1+0x730], R28 ;  /* 0x0007301c01007387 */ /* 0x000fe60000100a00 */
[C---:B------:R-:W-:Y:S01]  /*15210*/  IMAD.WIDE R2, R0.reuse, 0x4, R8 ;  /* 0x0000000400027825 */ /* 0x040fe200078e0208 */
[----:B------:R1:W-:Y:S03]  /*15220*/  STL.64 [R1+0x5f8], R4 ;  /* 0x0005f80401007387 */ /* 0x0003e60000100a00 */
[C---:B------:R-:W-:Y:S01]  /*15230*/  IMAD.WIDE R6, R0.reuse, 0x4, R10 ;  /* 0x0000000400067825 */ /* 0x040fe200078e020a */
[----:B------:R2:W-:Y:S04]  /*15240*/  STL.64 [R1+0x5f0], R2 ;  /* 0x0005f00201007387 */ /* 0x0005e80000100a00 */
[----:B------:R3:W-:Y:S01]  /*15250*/  STL.64 [R1+0x750], R6 ;  /* 0x0007500601007387 */ /* 0x0007e20000100a00 */
[----:B-1----:R-:W-:-:S04]  /*15260*/  IMAD.WIDE R4, R0, 0x4, R12 ;  /* 0x0000000400047825 */ /* 0x002fc800078e020c */
[C---:B--2---:R-:W-:Y:S01]  /*15270*/  IMAD.WIDE R2, R0.reuse, 0x4, R14 ;  /* 0x0000000400027825 */ /* 0x044fe200078e020e */
[----:B------:R1:W-:Y:S03]  /*15280*/  STL.64 [R1+0xce0], R4 ;  /* 0x000ce00401007387 */ /* 0x0003e60000100a00 */
[C---:B---3--:R-:W-:Y:S01]  /*15290*/  IMAD.WIDE R6, R0.reuse, 0x4, R16 ;  /* 0x0000000400067825 */ /* 0x048fe200078e0210 */
[----:B------:R2:W-:Y:S04]  /*152a0*/  STL.64 [R1+0xce8], R2 ;  /* 0x000ce80201007387 */ /* 0x0005e80000100a00 */
[----:B------:R3:W-:Y:S01]  /*152b0*/  STL.64 [R1+0xcf0], R6 ;  /* 0x000cf00601007387 */ /* 0x0007e20000100a00 */
[----:B-1----:R-:W-:-:S04]  /*152c0*/  IMAD.WIDE R4, R0, 0x4, R18 ;  /* 0x0000000400047825 */ /* 0x002fc800078e0212 */
[C---:B--2---:R-:W-:Y:S01]  /*152d0*/  IMAD.WIDE R2, R0.reuse, 0x4, R20 ;  /* 0x0000000400027825 */ /* 0x044fe200078e0214 */
[----:B------:R1:W-:Y:S03]  /*152e0*/  STL.64 [R1+0x5c8], R4 ;  /* 0x0005c80401007387 */ /* 0x0003e60000100a00 */
[C---:B---3--:R-:W-:Y:S01]  /*152f0*/  IMAD.WIDE R6, R0.reuse, 0x4, R22 ;  /* 0x0000000400067825 */ /* 0x048fe200078e0216 */
[----:B------:R2:W-:Y:S04]  /*15300*/  STL.64 [R1+0x5c0], R2 ;  /* 0x0005c00201007387 */ /* 0x0005e80000100a00 */
[----:B------:R-:W-:Y:S04]  /*15310*/  STL.64 [R1+0xd08], R6 ;  /* 0x000d080601007387 */ /* 0x000fe80000100a00 */
[----:B------:R-:W3:Y:S01]  /*15320*/  LDL.LU.64 R28, [R1+0x518] ;  /* 0x00051800011c7983 */ /* 0x000ee20000300a00 */
[----:B-1----:R-:W-:-:S04]  /*15330*/  IMAD.WIDE R4, R0, 0x4, R24 ;  /* 0x0000000400047825 */ /* 0x002fc800078e0218 */
[C---:B--2---:R-:W-:Y:S01]  /*15340*/  IMAD.WIDE R2, R0.reuse, 0x4, R26 ;  /* 0x0000000400027825 */ /* 0x044fe200078e021a */
[----:B------:R-:W-:Y:S04]  /*15350*/  STL.64 [R1+0xd10], R4 ;  /* 0x000d100401007387 */ /* 0x000fe80000100a00 */
[----:B---3--:R1:W-:Y:S04]  /*15360*/  STL.64 [R1+0x1970], R28 ;  /* 0x0019701c01007387 */ /* 0x0083e80000100a00 */
        /* <DEDUP_REMOVED lines=34> */
[----:B------:R-:W3:Y:S04]  /*15590*/  LDL.LU.64 R4, [R1+0x510] ;  /* 0x0005100001047983 */ /* 0x000ee80000300a00 */
[----:B------:R-:W4:Y:S04]  /*155a0*/  LDL.LU.64 R2, [R1+0x508] ;  /* 0x0005080001027983 */ /* 0x000f280000300a00 */
[----:B------:R-:W3:Y:S04]  /*155b0*/  LDL.LU.64 R6, [R1+0x500] ;  /* 0x0005000001067983 */ /* 0x000ee80000300a00 */
        /* <DEDUP_REMOVED lines=9> */
[----:B------:R-:W3:Y:S01]  /*15650*/  LDL.LU.64 R26, [R1+0x4b0] ;  /* 0x0004b000011a7983 */ /* 0x000ee20000300a00 */
        /* <DEDUP_REMOVED lines=51> */
[----:B---3--:R-:W-:-:S04]  /*15990*/  IMAD.WIDE R4, R0, 0x4, R4 ;  /* 0x0000000400047825 */ /* 0x008fc800078e0204 */
[----:B--2---:R-:W-:-:S05]  /*159a0*/  IMAD.WIDE R28, R0, 0x4, R28 ;  /* 0x00000004001c7825 */ /* 0x004fca00078e021c */
[----:B------:R4:W-:Y:S04]  /*159b0*/  STL.64 [R1+0x518], R28 ;  /* 0x0005181c01007387 */ /* 0x0009e80000100a00 */
[----:B------:R1:W-:Y:S01]  /*159c0*/  STL.64 [R1+0x510], R4 ;  /* 0x0005100401007387 */ /* 0x0003e20000100a00 */
[----:B----4-:R-:W-:-:S04]  /*159d0*/  IMAD.WIDE R28, R0, 0x4, R2 ;  /* 0x00000004001c7825 */ /* 0x010fc800078e0202 */
[C---:B-1----:R-:W-:Y:S01]  /*159e0*/  IMAD.WIDE R4, R0.reuse, 0x4, R6 ;  /* 0x0000000400047825 */ /* 0x042fe200078e0206 */
        /* <DEDUP_REMOVED lines=141> */
[----:B------:R-:W-:Y:S03]  /*162c0*/  STL.64 [R1+0x3d8], R4 ;  /* 0x0003d80401007387 */ /* 0x000fe60000100a00 */
[C---:B---3--:R-:W-:Y:S01]  /*162d0*/  IMAD.WIDE R6, R0.reuse, 0x4, R22 ;  /* 0x0000000400067825 */ /* 0x048fe200078e0216 */
[----:B------:R1:W-:Y:S04]  /*162e0*/  STL.64 [R1+0x3d0], R2 ;  /* 0x0003d00201007387 */ /* 0x0003e80000100a00 */
[----:B------:R-:W-:Y:S01]  /*162f0*/  STL.64 [R1+0x3c8], R6 ;  /* 0x0003c80601007387 */ /* 0x000fe20000100a00 */
[----:B-1----:R-:W-:-:S03]  /*16300*/  IMAD.WIDE R2, R0, 0x4, R26 ;  /* 0x0000000400027825 */ /* 0x002fc600078e021a */
[----:B------:R-:W2:Y:S01]  /*16310*/  LDL.LU.64 R26, [R1+0x328] ;  /* 0x00032800011a7983 */ /* 0x000ea20000300a00 */
[----:B------:R-:W-:-:S05]  /*16320*/  IMAD.WIDE R4, R0, 0x4, R24 ;  /* 0x0000000400047825 */ /* 0x000fca00078e0218 */
[----:B------:R-:W-:Y:S04]  /*16330*/  STL.64 [R1+0x3c0], R4 ;  /* 0x0003c00401007387 */ /* 0x000fe80000100a00 */
[----:B--2---:R1:W-:Y:S04]  /*16340*/  STL.64 [R1+0x1860], R26 ;  /* 0x0018601a01007387 */ /* 0x0043e80000100a00 */
        /* <DEDUP_REMOVED lines=99> */
[----:B----4-:R-:W-:-:S04]  /*16980*/  IMAD.WIDE R22, R0, 0x4, R22 ;  /* 0x0000000400167825 */ /* 0x010fc800078e0216 */
[----:B------:R-:W-:-:S04]  /*16990*/  IMAD.WIDE R20, R0, 0x4, R20 ;  /* 0x0000000400147825 */ /* 0x000fc800078e0214 */
[----:B------:R-:W-:-:S04]  /*169a0*/  IMAD.WIDE R18, R0, 0x4, R18 ;  /* 0x0000000400127825 */ /* 0x000fc800078e0212 */
[----:B------:R-:W-:-:S04]  /*169b0*/  IMAD.WIDE R16, R0, 0x4, R16 ;  /* 0x0000000400107825 */ /* 0x000fc800078e0210 */
[----:B--2---:R-:W-:-:S05]  /*169c0*/  IMAD.WIDE R26, R0, 0x4, R26 ;  /* 0x00000004001a7825 */ /* 0x004fca00078e021a */
[----:B------:R1:W-:Y:S04]  /*169d0*/  STL.64 [R1+0x328], R26 ;  /* 0x0003281a01007387 */ /* 0x0003e80000100a00 */
[----:B-1----:R-:W2:Y:S04]  /*169e0*/  LDL.LU.64 R26, [R1+0x1858] ;  /* 0x00185800011a7983 */ /* 0x002ea80000300a00 */
[----:B------:R1:W-:Y:S04]  /*169f0*/  STL.64 [R1+0x320], R24 ;  /* 0x0003201801007387 */ /* 0x0003e80000100a00 */
[----:B-1----:R-:W3:Y:S04]  /*16a00*/  LDL.LU.64 R24, [R1+0x1850] ;  /* 0x0018500001187983 */ /* 0x002ee80000300a00 */
[----:B------:R1:W-:Y:S04]  /*16a10*/  STL.64 [R1+0x318], R22 ;  /* 0x0003181601007387 */ /* 0x0003e80000100a00 */
[----:B-1----:R-:W4:Y:S04]  /*16a20*/  LDL.LU.64 R22, [R1+0x1848] ;  /* 0x0018480001167983 */ /* 0x002f280000300a00 */
[----:B------:R1:W-:Y:S04]  /*16a30*/  STL.64 [R1+0x310], R20 ;  /* 0x0003101401007387 */ /* 0x0003e80000100a00 */
[----:B-1----:R-:W4:Y:S01]  /*16a40*/  LDL.LU.64 R20, [R1+0x1840] ;  /* 0x0018400001147983 */ /* 0x002f220000300a00 */
[----:B------:R-:W-:-:S03]  /*16a50*/  IMAD.WIDE R14, R0, 0x4, R14 ;  /* 0x00000004000e7825 */ /* 0x000fc600078e020e */
[----:B------:R1:W-:Y:S01]  /*16a60*/  STL.64 [R1+0x308], R18 ;  /* 0x0003081201007387 */ /* 0x0003e20000100a00 */
[----:B------:R-:W-:-:S03]  /*16a70*/  IMAD.WIDE R12, R0, 0x4, R12 ;  /* 0x00000004000c7825 */ /* 0x000fc600078e020c */
[----:B-1----:R-:W4:Y:S04]  /*16a80*/  LDL.LU.64 R18, [R1+0x1838] ;  /* 0x0018380001127983 */ /* 0x002f280000300a00 */
[----:B------:R1:W-:Y:S04]  /*16a90*/  STL.64 [R1+0x300], R16 ;  /* 0x0003001001007387 */ /* 0x0003e80000100a00 */
[----:B-1----:R-:W4:Y:S04]  /*16aa0*/  LDL.LU.64 R16, [R1+0x1830] ;  /* 0x0018300001107983 */ /* 0x002f280000300a00 */
[----:B------:R1:W-:Y:S01]  /*16ab0*/  STL.64 [R1+0x2f8], R14 ;  /* 0x0002f80e01007387 */ /* 0x0003e20000100a00 */
[----:B------:R-:W-:-:S03]  /*16ac0*/  IMAD.WIDE R10, R0, 0x4, R10 ;  /* 0x00000004000a7825 */ /* 0x000fc600078e020a */
[----:B-1----:R-:W4:Y:S04]  /*16ad0*/  LDL.LU.64 R14, [R1+0x1828] ;  /* 0x00182800010e7983 */ /* 0x002f280000300a00 */
[----:B------:R1:W-:Y:S01]  /*16ae0*/  STL.64 [R1+0x2f0], R12 ;  /* 0x0002f00c01007387 */ /* 0x0003e20000100a00 */
[----:B------:R-:W-:-:S03]  /*16af0*/  IMAD.WIDE R8, R0, 0x4, R8 ;  /* 0x0000000400087825 */ /* 0x000fc600078e0208 */
[----:B-1----:R-:W4:Y:S01]  /*16b00*/  LDL.LU.64 R12, [R1+0x1820] ;  /* 0x00182000010c7983 */ /* 0x002f220000300a00 */
[----:B------:R-:W-:-:S03]  /*16b10*/  IMAD.WIDE R6, R0, 0x4, R6 ;  /* 0x0000000400067825 */ /* 0x000fc600078e0206 */
[----:B------:R1:W-:Y:S01]  /*16b20*/  STL.64 [R1+0x2e8], R10 ;  /* 0x0002e80a01007387 */ /* 0x0003e20000100a00 */
[----:B------:R-:W-:-:S04]  /*16b30*/  IMAD.WIDE R2, R0, 0x4, R2 ;  /* 0x0000000400027825 */ /* 0x000fc800078e0202 */
[C---:B------:R-:W-:Y:S01]  /*16b40*/  IMAD.WIDE R4, R0.reuse, 0x4, R4 ;  /* 0x0000000400047825 */ /* 0x040fe200078e0204 */
[----:B-1----:R-:W4:Y:S03]  /*16b50*/  LDL.LU.64 R10, [R1+0x1818] ;  /* 0x00181800010a7983 */ /* 0x002f260000300a00 */
[C---:B------:R-:W-:Y:S01]  /*16b60*/  IMAD.WIDE R28, R0.reuse, 0x4, R28 ;  /* 0x00000004001c7825 */ /* 0x040fe200078e021c */
[----:B------:R1:W-:Y:S04]  /*16b70*/  STL.64 [R1+0x2e0], R8 ;  /* 0x0002e00801007387 */ /* 0x0003e80000100a00 */
[----:B-1----:R-:W4:Y:S04]  /*16b80*/  LDL.LU.64 R8, [R1+0x1810] ;  /* 0x0018100001087983 */ /* 0x002f280000300a00 */
[----:B------:R1:W-:Y:S04]  /*16b90*/  STL.64 [R1+0x1230], R6 ;  /* 0x0012300601007387 */ /* 0x0003e80000100a00 */
[----:B-1----:R-:W4:Y:S04]  /*16ba0*/  LDL.LU.64 R6, [R1+0x1808] ;  /* 0x0018080001067983 */ /* 0x002f280000300a00 */
[----:B------:R1:W-:Y:S04]  /*16bb0*/  STL.64 [R1+0x1238], R2 ;  /* 0x0012380201007387 */ /* 0x0003e80000100a00 */
[----:B-1----:R-:W4:Y:S04]  /*16bc0*/  LDL.LU.64 R2, [R1+0x1800] ;  /* 0x0018000001027983 */ /* 0x002f280000300a00 */
[----:B------:R1:W-:Y:S04]  /*16bd0*/  STL.64 [R1+0x1240], R4 ;  /* 0x0012400401007387 */ /* 0x0003e80000100a00 */
[----:B-1----:R-:W4:Y:S04]  /*16be0*/  LDL.LU.64 R4, [R1+0x17f8] ;  /* 0x0017f80001047983 */ /* 0x002f280000300a00 */
[----:B------:R1:W-:Y:S04]  /*16bf0*/  STL.64 [R1+0x1248], R28 ;  /* 0x0012481c01007387 */ /* 0x0003e80000100a00 */
[----:B-1----:R-:W4:Y:S01]  /*16c00*/  LDL.LU.64 R28, [R1+0x788] ;  /* 0x00078800011c7983 */ /* 0x002f220000300a00 */
[----:B--2---:R-:W-:-:S05]  /*16c10*/  IMAD.WIDE R26, R0, 0x4, R26 ;  /* 0x00000004001a7825 */ /* 0x004fca00078e021a */
[----:B------:R-:W-:Y:S04]  /*16c20*/  STL [R1+0x1798], R27 ;  /* 0x0017981b01007387 */ /* 0x000fe80000100800 */
[----:B------:R-:W-:Y:S01]  /*16c30*/  STL [R1+0x17b0], R26 ;  /* 0x0017b01a01007387 */ /* 0x000fe20000100800 */
[----:B---3--:R-:W-:-:S05]  /*16c40*/  IMAD.WIDE R24, R0, 0x4, R24 ;  /* 0x0000000400187825 */ /* 0x008fca00078e0218 */
[----:B------:R-:W-:Y:S01]  /*16c50*/  STL.64 [R1+0x1718], R24 ;  /* 0x0017181801007387 */ /* 0x000fe20000100a00 */
[----:B----4-:R-:W-:-:S05]  /*16c60*/  IMAD.WIDE R22, R0, 0x4, R22 ;  /* 0x0000000400167825 */ /* 0x010fca00078e0216 */
[----:B------:R-:W-:Y:S01]  /*16c70*/  STL.64 [R1+0x17a0], R22 ;  /* 0x0017a01601007387 */ /* 0x000fe20000100a00 */
[----:B------:R-:W-:-:S05]  /*16c80*/  IMAD.WIDE R20, R0, 0x4, R20 ;  /* 0x0000000400147825 */ /* 0x000fca00078e0214 */
[----:B------:R1:W-:Y:S04]  /*16c90*/  STL.64 [R1+0x1720], R20 ;  /* 0x0017201401007387 */ /* 0x0003e80000100a00 */
[----:B-1----:R-:W2:Y:S01]  /*16ca0*/  LDL.LU.64 R20, [R1+0x680] ;  /* 0x0006800001147983 */ /* 0x002ea20000300a00 */
[----:B------:R-:W-:-:S05]  /*16cb0*/  IMAD.WIDE R18, R0, 0x4, R18 ;  /* 0x0000000400127825 */ /* 0x000fca00078e0212 */
[----:B------:R1:W-:Y:S01]  /*16cc0*/  STL.64 [R1+0x17a8], R18 ;  /* 0x0017a81201007387 */ /* 0x0003e20000100a00 */
[----:B------:R-:W-:-:S05]  /*16cd0*/  IMAD.WIDE R16, R0, 0x4, R16 ;  /* 0x0000000400107825 */ /* 0x000fca00078e0210 */
[----:B------:R-:W-:Y:S04]  /*16ce0*/  STL [R1+0x1728], R17 ;  /* 0x0017281101007387 */ /* 0x000fe80000100800 */
[----:B------:R3:W-:Y:S04]  /*16cf0*/  STL [R1+0x173c], R16 ;  /* 0x00173c1001007387 */ /* 0x0007e80000100800 */
[----:B------:R-:W4:Y:S01]  /*16d00*/  LDL.LU.64 R26, [R1+0x668] ;  /* 0x00066800011a7983 */ /* 0x000f220000300a00 */
[----:B------:R-:W-:-:S05]  /*16d10*/  IMAD.WIDE R14, R0, 0x4, R14 ;  /* 0x00000004000e7825 */ /* 0x000fca00078e020e */
[----:B------:R-:W-:Y:S04]  /*16d20*/  STL.64 [R1+0x1280], R14 ;  /* 0x0012800e01007387 */ /* 0x000fe80000100a00 */
[----:B-1----:R-:W4:Y:S04]  /*16d30*/  LDL.LU.64 R18, [R1+0x658] ;  /* 0x0006580001127983 */ /* 0x002f280000300a00 */
[----:B------:R-:W4:Y:S01]  /*16d40*/  LDL.LU.64 R22, [R1+0x650] ;  /* 0x0006500001167983 */ /* 0x000f220000300a00 */
[----:B---3--:R-:W-:-:S03]  /*16d50*/  IMAD.WIDE R16, R0, 0x4, R12 ;  /* 0x0000000400107825 */ /* 0x008fc600078e020c */
[----:B------:R-:W3:Y:S04]  /*16d60*/  LDL.LU.64 R12, [R1+0x678] ;  /* 0x00067800010c7983 */ /* 0x000ee80000300a00 */
[----:B------:R1:W-:Y:S04]  /*16d70*/  STL.64 [R1+0x1288], R16 ;  /* 0x0012881001007387 */ /* 0x0003e80000100a00 */
[----:B-1----:R-:W1:Y:S01]  /*16d80*/  S2R R17, SR_TID.X ;  /* 0x0000000000117919 */ /* 0x002e620000002100 */
[----:B------:R-:W-:Y:S02]  /*16d90*/  IMAD.MOV.U32 R25, RZ, RZ, c[0x0][0x188] ;  /* 0x00006200ff197624 */ /* 0x000fe400078e00ff */
[----:B------:R-:W-:-:S02]  /*16da0*/  IMAD.WIDE R14, R0, 0x4, R10 ;  /* 0x00000004000e7825 */ /* 0x000fc400078e020a */
[----:B------:R-:W3:Y:S02]  /*16db0*/  LDL.LU.64 R10, [R1+0x670] ;  /* 0x00067000010a7983 */ /* 0x000ee40000300a00 */
[----:B------:R-:W-:Y:S02]  /*16dc0*/  IMAD.SHL.U32 R24, R25, 0x80, RZ ;  /* 0x0000008019187824 */ /* 0x000fe400078e00ff */
[----:B------:R2:W-:Y:S01]  /*16dd0*/  STL.64 [R1+0x1290], R14 ;  /* 0x0012900e01007387 */ /* 0x0005e20000100a00 */
[----:B------:R-:W-:-:S05]  /*16de0*/  IMAD.WIDE R8, R0, 0x4, R8 ;  /* 0x0000000400087825 */ /* 0x000fca00078e0208 */
[----:B------:R-:W-:Y:S01]  /*16df0*/  STL.64 [R1+0x1298], R8 ;  /* 0x0012980801007387 */ /* 0x000fe20000100a00 */
[----:B-1----:R-:W-:-:S05]  /*16e00*/  LOP3.LUT R17, R17, 0x1ff, RZ, 0xc0, !PT ;  /* 0x000001ff11117812 */ /* 0x002fca00078ec0ff */
[----:B------:R-:W-:Y:S02]  /*16e10*/  IMAD.SHL.U32 R16, R17, 0x4, RZ ;  /* 0x0000000411107824 */ /* 0x000fe400078e00ff */
[----:B------:R-:W-:-:S04]  /*16e20*/  IMAD.WIDE R2, R0, 0x4, R2 ;  /* 0x0000000400027825 */ /* 0x000fc800078e0202 */
[----:B------:R-:W-:-:S04]  /*16e30*/  IMAD.WIDE R28, R0, 0x4, R28 ;  /* 0x00000004001c7825 */ /* 0x000fc800078e021c */
[----:B--2---:R-:W-:-:S04]  /*16e40*/  IMAD.WIDE R14, R24, 0x4, R20 ;  /* 0x00000004180e7825 */ /* 0x004fc800078e0214 */
[C---:B------:R-:W-:Y:S02]  /*16e50*/  IMAD.WIDE R20, R0.reuse, 0x4, R6 ;  /* 0x0000000400147825 */ /* 0x040fe400078e0206 */
[----:B------:R-:W2:Y:S04]  /*16e60*/  LDL.LU.64 R6, [R1+0x660] ;  /* 0x0006600001067983 */ /* 0x000ea80000300a00 */
[----:B------:R1:W-:Y:S02]  /*16e70*/  STL.64 [R1+0x12a8], R2 ;  /* 0x0012a80201007387 */ /* 0x0003e40000100a00 */
[----:B-1----:R-:W-:-:S05]  /*16e80*/  IMAD.WIDE R2, R0, 0x4, R4 ;  /* 0x0000000400027825 */ /* 0x002fca00078e0204 */
[----:B------:R-:W-:Y:S04]  /*16e90*/  STL.64 [R1+0x12b0], R2 ;  /* 0x0012b00201007387 */ /* 0x000fe80000100a00 */
[----:B------:R-:W-:Y:S04]  /*16ea0*/  STL.64 [R1+0x12a0], R20 ;  /* 0x0012a01401007387 */ /* 0x000fe80000100a00 */
[----:B------:R-:W-:Y:S04]  /*16eb0*/  STL.64 [R1+0x17b8], R20 ;  /* 0x0017b81401007387 */ /* 0x000fe80000100a00 */
[----:B------:R-:W-:Y:S04]  /*16ec0*/  STL [R1+0x17c8], R16 ;  /* 0x0017c81001007387 */ /* 0x000fe80000100800 */
[----:B------:R-:W-:Y:S04]  /*16ed0*/  STL [R1+0x16f8], R14 ;  /* 0x0016f80e01007387 */ /* 0x000fe80000100800 */
[----:B------:R-:W-:Y:S04]  /*16ee0*/  STL [R1+0x16e8], R15 ;  /* 0x0016e80f01007387 */ /* 0x000fe80000100800 */
[----:B------:R-:W-:Y:S04]  /*16ef0*/  STL.64 [R1+0x788], R28 ;  /* 0x0007881c01007387 */ /* 0x000fe80000100a00 */
[----:B------:R1:W-:Y:S04]  /*16f00*/  STL.64 [R1+0x16f0], R28 ;  /* 0x0016f01c01007387 */ /* 0x0003e80000100a00 */
[----:B-1----:R-:W2:Y:S04]  /*16f10*/  LDL.64 R28, [R1+0x5f8] ;  /* 0x0005f800011c7983 */ /* 0x002ea80000100a00 */
[----:B------:R-:W1:Y:S01]  /*16f20*/  S2R R25, SR_TID.X ;  /* 0x0000000000197919 */ /* 0x000e620000002100 */
[----:B------:R-:W-:-:S05]  /*16f30*/  IMAD.MOV.U32 R9, RZ, RZ, c[0x0][0x180] ;  /* 0x00006000ff097624 */ /* 0x000fca00078e00ff */
[----:B------:R-:W-:Y:S01]  /*16f40*/  IADD3 R9, R9, -0x100, RZ ;  /* 0xffffff0009097810 */ /* 0x000fe20007ffe0ff */
[----:B---3--:R-:W-:Y:S01]  /*16f50*/  IMAD.WIDE R12, R24, 0x4, R12 ;  /* 0x00000004180c7825 */ /* 0x008fe200078e020c */
[----:B-1----:R-:W-:-:S05]  /*16f60*/  LOP3.LUT R25, R25, 0x1ff, RZ, 0xc0, !PT ;  /* 0x000001ff19197812 */ /* 0x002fca00078ec0ff */
[----:B------:R-:W-:-:S05]  /*16f70*/  IMAD.SHL.U32 R25, R25, 0x4, RZ ;  /* 0x0000000419197824 */ /* 0x000fca00078e00ff */
[----:B------:R-:W-:Y:S01]  /*16f80*/  LOP3.LUT R25, R25, 0x60, RZ, 0x3c, !PT ;  /* 0x0000006019197812 */ /* 0x000fe200078e3cff */
[----:B------:R-:W-:-:S04]  /*16f90*/  IMAD.WIDE R10, R24, 0x4, R10 ;  /* 0x00000004180a7825 */ /* 0x000fc800078e020a */
[----:B------:R1:W-:Y:S01]  /*16fa0*/  LDGSTS.E [R25+0x73800], [R14.64], !P5 ;  /* 0x738000000e197fae */ /* 0x0003e2000e921848 */
[----:B------:R-:W-:Y:S01]  /*16fb0*/  ISETP.GE.U32.AND P5, PT, R9, 0x7ffffe81, PT ;  /* 0x7ffffe810900780c */ /* 0x000fe20003fa6070 */
[C---:B----4-:R-:W-:Y:S02]  /*16fc0*/  IMAD.WIDE R8, R24.reuse, 0x4, R26 ;  /* 0x0000000418087825 */ /* 0x050fe400078e021a */
[----:B------:R-:W3:Y:S02]  /*16fd0*/  LDL.64 R26, [R1+0x108] ;  /* 0x00010800011a7983 */ /* 0x000ee40000100a00 */
[C---:B------:R-:W-:Y:S02]  /*16fe0*/  IMAD.WIDE R4, R24.reuse, 0x4, R18 ;  /* 0x0000000418047825 */ /* 0x040fe400078e0212 */
[----:B------:R-:W4:Y:S02]  /*16ff0*/  LDL.64 R18, [R1+0x628] ;  /* 0x0006280001127983 */ /* 0x000f240000100a00 */
[----:B------:R-:W-:-:S02]  /*17000*/  IMAD.WIDE R2, R24, 0x4, R22 ;  /* 0x0000000418027825 */ /* 0x000fc400078e0216 */
[----:B------:R1:W-:Y:S04]  /*17010*/  LDGSTS.E [R25+0x75800], [R12.64], !P3 ;  /* 0x758000000c197fae */ /* 0x0003e8000d921848 */
[----:B------:R1:W-:Y:S04]  /*17020*/  LDGSTS.E [R25+0x77800], [R10.64], !P6 ;  /* 0x778000000a197fae */ /* 0x0003e8000f121848 */
[----:B------:R1:W-:Y:S01]  /*17030*/  LDGSTS.E [R25+0x79800], [R8.64], !P1 ;  /* 0x7980000008197fae */ /* 0x0003e2000c921848 */
[----:B--2---:R-:W-:-:S05]  /*17040*/  IMAD.WIDE R6, R24, 0x4, R6 ;  /* 0x0000000418067825 */ /* 0x004fca00078e0206 */
[----:B------:R2:W-:Y:S04]  /*17050*/  LDGSTS.E [R25+0x7b800], [R6.64], !P2 ;  /* 0x7b80000006197fae */ /* 0x0005e8000d121848 */
[----:B------:R1:W-:Y:S01]  /*17060*/  LDGSTS.E [R25+0x7d800], [R4.64], !P4 ;  /* 0x7d80000004197fae */ /* 0x0003e2000e121848 */
[----:B------:R-:W-:-:S03]  /*17070*/  USHF.R.U32.HI UR6, URZ, 0x3, UR7 ;  /* 0x000000033f067899 */ /* 0x000fc60008011607 */
[----:B------:R1:W-:Y:S04]  /*17080*/  LDGSTS.E [R25+0x7f800], [R2.64], !P5 ;  /* 0x7f80000002197fae */ /* 0x0003e8000e921848 */
[----:B------:R2:W-:Y:S04]  /*17090*/  STL.64 [R1+0x17f0], R28 ;  /* 0x0017f01c01007387 */ /* 0x0005e80000100a00 */
[----:B------:R-:W3:Y:S04]  /*170a0*/  LDL.64 R22, [R1+0x750] ;  /* 0x0007500001167983 */ /* 0x000ee80000100a00 */
[----:B-1----:R-:W3:Y:S04]  /*170b0*/  LDL.64 R14, [R1+0xce8] ;  /* 0x000ce800010e7983 */ /* 0x002ee80000100a00 */
[----:B--2---:R-:W2:Y:S04]  /*170c0*/  LDL.64 R28, [R1+0x648] ;  /* 0x00064800011c7983 */ /* 0x004ea80000100a00 */
[----:B------:R-:W2:Y:S04]  /*170d0*/  LDL.64 R20, [R1+0xd18] ;  /* 0x000d180001147983 */ /* 0x000ea80000100a00 */
[----:B------:R-:W-:Y:S04]  /*170e0*/  STL.64 [R1+0x1700], R12 ;  /* 0x0017000c01007387 */ /* 0x000fe80000100a00 */
[----:B------:R1:W-:Y:S01]  /*170f0*/  STL.64 [R1+0x1708], R10 ;  /* 0x0017080a01007387 */ /* 0x0003e20000100a00 */
[----:B------:R-:W-:-:S03]  /*17100*/  LOP3.LUT R17, R16, UR6, RZ, 0x3c, !PT ;  /* 0x0000000610117c12 */ /* 0x000fc6000f8e3cff */
[----:B------:R-:W0:Y:S04]  /*17110*/  LDGDEPBAR ;  /* 0x00000000000079af */ /* 0x000e280000000000 */
[----:B-1----:R-:W2:Y:S04]  /*17120*/  LDL.64 R10, [R1+0xd08] ;  /* 0x000d0800010a7983 */ /* 0x002ea80000100a00 */
[----:B------:R-:W-:Y:S04]  /*17130*/  STL [R1+0x1710], R9 ;  /* 0x0017100901007387 */ /* 0x000fe80000100800 */
[----:B------:R1:W-:Y:S04]  /*17140*/  STL [R1+0x1738], R8 ;  /* 0x0017380801007387 */ /* 0x0003e80000100800 */
[----:B-1----:R-:W2:Y:S04]  /*17150*/  LDL.64 R8, [R1+0x5c8] ;  /* 0x0005c80001087983 */ /* 0x002ea80000100a00 */
[----:B------:R1:W-:Y:S04]  /*17160*/  STL.64 [R1+0x1730], R6 ;  /* 0x0017300601007387 */ /* 0x0003e80000100a00 */
[----:B-1----:R-:W2:Y:S04]  /*17170*/  LDL.64 R6, [R1+0x6f0] ;  /* 0x0006f00001067983 */ /* 0x002ea80000100a00 */
[----:B------:R-:W-:Y:S04]  /*17180*/  STL [R1+0x1758], R4 ;  /* 0x0017580401007387 */ /* 0x000fe80000100800 */
[----:B------:R1:W-:Y:S01]  /*17190*/  STL [R1+0x1740], R5 ;  /* 0x0017400501007387 */ /* 0x0003e20000100800 */
[----:B------:R-:W-:-:S02]  /*171a0*/  IADD3 R13, R17, 0x100000, RZ ;  /* 0x00100000110d7810 */ /* 0x000fc40007ffe0ff */
[C---:B------:R-:W-:Y:S01]  /*171b0*/  IADD3 R0, R17.reuse, 0x100000, RZ ;  /* 0x0010000011007810 */ /* 0x040fe20007ffe0ff */
[----:B------:R-:W2:Y:S04]  /*171c0*/  LDL.64 R24, [R1+0x598] ;  /* 0x0005980001187983 */ /* 0x000ea80000100a00 */
[----:B-1----:R-:W2:Y:S01]  /*171d0*/  LDL.64 R4, [R1+0xe8] ;  /* 0x0000e80001047983 */ /* 0x002ea20000100a00 */
[----:B------:R-:W-:-:S03]  /*171e0*/  IADD3 R16, R17, 0x100000, RZ ;  /* 0x0010000011107810 */ /* 0x000fc60007ffe0ff */
[----:B------:R1:W-:Y:S04]  /*171f0*/  STL.64 [R1+0x1748], R2 ;  /* 0x0017480201007387 */ /* 0x0003e80000100a00 */
[----:B--2---:R2:W-:Y:S04]  /*17200*/  LDGSTS.E [R13+-0x40000], [R4.64], P0 ;  /* 0xc0000000040d7fae */ /* 0x0045e80008121848 */
[----:B---3--:R3:W-:Y:S04]  /*17210*/  LDGSTS.E [R0+-0x3f000], [R26.64], P0 ;  /* 0xc10000001a007fae */ /* 0x0087e80008121848 */
[----:B----4-:R4:W-:Y:S01]  /*17220*/  LDGSTS.E [R16+-0x3e000], [R18.64], P0 ;  /* 0xc200000012107fae */ /* 0x0109e20008121848 */
[----:B--2---:R-:W-:-:S03]  /*17230*/  IADD3 R4, R17, 0x100000, RZ ;  /* 0x0010000011047810 */ /* 0x004fc60007ffe0ff */
[----:B------:R-:W2:Y:S04]  /*17240*/  LDL.64 R12, [R1+0x578] ;  /* 0x00057800010c7983 */ /* 0x000ea80000100a00 */
[----:B---3--:R-:W3:Y:S04]  /*17250*/  LDL.64 R26, [R1+0xd38] ;  /* 0x000d3800011a7983 */ /* 0x008ee80000100a00 */
[----:B----4-:R-:W2:Y:S04]  /*17260*/  LDL.64 R18, [R1+0x568] ;  /* 0x0005680001127983 */ /* 0x010ea80000100a00 */
[----:B------:R1:W-:Y:S02]  /*17270*/  LDGSTS.E [R4+-0x3d000], [R28.64], P0 ;  /* 0xc30000001c047fae */ /* 0x0003e40008121848 */
[----:B-1----:R-:W-:-:S02]  /*17280*/  IADD3 R3, R17, 0x100000, RZ ;  /* 0x0010000011037810 */ /* 0x002fc40007ffe0ff */
[C---:B------:R-:W-:Y:S01]  /*17290*/  IADD3 R2, R17.reuse, 0x100000, RZ ;  /* 0x0010000011027810 */ /* 0x040fe20007ffe0ff */
[----:B------:R1:W-:Y:S04]  /*172a0*/  LDGSTS.E [R0+-0x3c000], [R6.64], P0 ;  /* 0xc400000006007fae */ /* 0x0003e80008121848 */
[----:B------:R-:W2:Y:S04]  /*172b0*/  LDL.LU.64 R28, [R1+0x17f0] ;  /* 0x0017f000011c7983 */ /* 0x000ea80000300a00 */
[----:B--2---:R2:W-:Y:S04]  /*172c0*/  LDGSTS.E [R3+-0x3b000], [R28.64], P0 ;  /* 0xc50000001c037fae */ /* 0x0045e80008121848 */
[----:B------:R1:W-:Y:S04]  /*172d0*/  LDGSTS.E [R2+-0x3a000], [R22.64], P0 ;  /* 0xc600000016027fae */ /* 0x0003e80008121848 */
[----:B------:R1:W-:Y:S04]  /*172e0*/  LDGSTS.E [R0+-0x39000], [R14.64], P0 ;  /* 0xc70000000e007fae */ /* 0x0003e80008121848 */
[----:B------:R1:W-:Y:S04]  /*172f0*/  LDGSTS.E [R4+-0x38000], [R8.64], P0 ;  /* 0xc800000008047fae */ /* 0x0003e80008121848 */
[----:B------:R1:W-:Y:S04]  /*17300*/  LDGSTS.E [R2+-0x37000], [R10.64], P0 ;  /* 0xc90000000a027fae */ /* 0x0003e80008121848 */
[----:B------:R2:W-:Y:S04]  /*17310*/  LDGSTS.E [R3+-0x36000], [R20.64], P0 ;  /* 0xca00000014037fae */ /* 0x0005e80008121848 */
[----:B------:R3:W-:Y:S04]  /*17320*/  LDGSTS.E [R0+-0x35000], [R24.64], P0 ;  /* 0xcb00000018007fae */ /* 0x0007e80008121848 */
[----:B-1----:R-:W4:Y:S04]  /*17330*/  LDL.64 R10, [R1+0x518] ;  /* 0x00051800010a7983 */ /* 0x002f280000100a00 */
[----:B--2---:R-:W2:Y:S04]  /*17340*/  LDL.64 R28, [R1+0x558] ;  /* 0x00055800011c7983 */ /* 0x004ea80000100a00 */
[----:B------:R-:W2:Y:S04]  /*17350*/  LDL.64 R22, [R1+0x548] ;  /* 0x0005480001167983 */ /* 0x000ea80000100a00 */
[----:B------:R-:W2:Y:S04]  /*17360*/  LDL.64 R14, [R1+0x538] ;  /* 0x00053800010e7983 */ /* 0x000ea80000100a00 */
[----:B---3--:R1:W-:Y:S04]  /*17370*/  LDGSTS.E [R2+-0x34000], [R26.64], P0 ;  /* 0xcc0000001a027fae */ /* 0x0083e80008121848 */
[----:B------:R3:W-:Y:S04]  /*17380*/  LDGSTS.E [R4+-0x33000], [R12.64], P0 ;  /* 0xcd0000000c047fae */ /* 0x0007e80008121848 */
[----:B------:R1:W-:Y:S04]  /*17390*/  LDGSTS.E [R0+-0x32000], [R18.64], P0 ;  /* 0xce00000012007fae */ /* 0x0003e80008121848 */
[----:B----4-:R4:W-:Y:S04]  /*173a0*/  STL.64 [R1+0x17e8], R10 ;  /* 0x0017e80a01007387 */ /* 0x0109e80000100a00 */
[----:B---3--:R-:W3:Y:S04]  /*173b0*/  LDL.64 R4, [R1+0x4c8] ;  /* 0x0004c80001047983 */ /* 0x008ee80000100a00 */
[----:B--2---:R2:W-:Y:S04]  /*173c0*/  LDGSTS.E [R3+-0x31000], [R28.64], P0 ;  /* 0xcf0000001c037fae */ /* 0x0045e80008121848 */
[----:B----4-:R-:W2:Y:S04]  /*173d0*/  LDL.64 R10, [R1+0xd68] ;  /* 0x000d6800010a7983 */ /* 0x010ea80000100a00 */
[----:B------:R-:W2:Y:S04]  /*173e0*/  LDL.64 R24, [R1+0x508] ;  /* 0x0005080001187983 */ /* 0x000ea80000100a00 */
[----:B------:R-:W2:Y:S04]  /*173f0*/  LDL.64 R20, [R1+0xd88] ;  /* 0x000d880001147983 */ /* 0x000ea80000100a00 */
[----:B-1----:R-:W2:Y:S04]  /*17400*/  LDL.64 R26, [R1+0xda0] ;  /* 0x000da000011a7983 */ /* 0x002ea80000100a00 */
[----:B------:R1:W-:Y:S04]  /*17410*/  LDGSTS.E [R2+-0x30000], [R22.64], P0 ;  /* 0xd000000016027fae */ /* 0x0003e80008121848 */
[----:B------:R1:W-:Y:S04]  /*17420*/  LDGSTS.E [R0+-0x2f000], [R14.64], P0 ;  /* 0xd10000000e007fae */ /* 0x0003e80008121848 */
[----:B---3--:R3:W-:Y:S04]  /*17430*/  STL.64 [R1+0x17e0], R4 ;  /* 0x0017e00401007387 */ /* 0x0087e80000100a00 */
[----:B------:R-:W4:Y:S04]  /*17440*/  LDL.64 R6, [R1+0x4b8] ;  /* 0x0004b80001067983 */ /* 0x000f280000100a00 */
[----:B------:R-:W4:Y:S04]  /*17450*/  LDL.64 R18, [R1+0x4a8] ;  /* 0x0004a80001127983 */ /* 0x000f280000100a00 */
[----:B---3--:R-:W3:Y:S04]  /*17460*/  LDL.64 R4, [R1+0x4d8] ;  /* 0x0004d80001047983 */ /* 0x008ee80000100a00 */
[----:B-1----:R-:W3:Y:S04]  /*17470*/  LDL.64 R22, [R1+0x498] ;  /* 0x0004980001167983 */ /* 0x002ee80000100a00 */
[----:B------:R-:W3:Y:S04]  /*17480*/  LDL.64 R8, [R1+0xdd0] ;  /* 0x000dd00001087983 */ /* 0x000ee80000100a00 */
[----:B------:R-:W3:Y:S04]  /*17490*/  LDL.64 R12, [R1+0xde8] ;  /* 0x000de800010c7983 */ /* 0x000ee80000100a00 */
[----:B--2---:R-:W2:Y:S04]  /*174a0*/  LDL.64 R28, [R1+0xe00] ;  /* 0x000e0000011c7983 */ /* 0x004ea80000100a00 */
[----:B------:R-:W2:Y:S04]  /*174b0*/  LDL.64 R14, [R1+0x458] ;  /* 0x00045800010e7983 */ /* 0x000ea80000100a00 */
[----:B------:R1:W-:Y:S04]  /*174c0*/  LDGSTS.E [R16+-0x2e000], [R10.64], P0 ;  /* 0xd20000000a107fae */ /* 0x0003e80008121848 */
[----:B-1----:R-:W2:Y:S04]  /*174d0*/  LDL.LU.64 R10, [R1+0x17e8] ;  /* 0x0017e800010a7983 */ /* 0x002ea80000300a00 */
[----:B--2---:R1:W-:Y:S04]  /*174e0*/  LDGSTS.E [R2+-0x2d000], [R10.64], P0 ;  /* 0xd30000000a027fae */ /* 0x0043e80008121848 */
[----:B------:R2:W-:Y:S04]  /*174f0*/  LDGSTS.E [R3+-0x2c000], [R24.64], P0 ;  /* 0xd400000018037fae */ /* 0x0005e80008121848 */
[----:B------:R1:W-:Y:S04]  /*17500*/  LDGSTS.E [R0+-0x2b000], [R20.64], P0 ;  /* 0xd500000014007fae */ /* 0x0003e80008121848 */
[----:B------:R3:W-:Y:S04]  /*17510*/  LDGSTS.E [R2+-0x2a000], [R26.64], P0 ;  /* 0xd60000001a027fae */ /* 0x0007e80008121848 */
[----:B--2---:R-:W2:Y:S04]  /*17520*/  LDL.64 R24, [R1+0xe18] ;  /* 0x000e180001187983 */ /* 0x004ea80000100a00 */
[----:B-1----:R-:W2:Y:S04]  /*17530*/  LDL.64 R10, [R1+0xe30] ;  /* 0x000e3000010a7983 */ /* 0x002ea80000100a00 */
[----:B------:R-:W2:Y:S04]  /*17540*/  LDL.64 R20, [R1+0x428] ;  /* 0x0004280001147983 */ /* 0x000ea80000100a00 */
[----:B---3--:R-:W3:Y:S04]  /*17550*/  LDL.64 R26, [R1+0xe48] ;  /* 0x000e4800011a7983 */ /* 0x008ee80000100a00 */
[----:B------:R1:W-:Y:S04]  /*17560*/  LDGSTS.E [R16+-0x29000], [R4.64], P0 ;  /* 0xd700000004107fae */ /* 0x0003e80008121848 */
[----:B-1----:R-:W2:Y:S04]  /*17570*/  LDL.LU.64 R4, [R1+0x17e0] ;  /* 0x0017e00001047983 */ /* 0x002ea80000300a00 */
[----:B--2---:R1:W-:Y:S04]  /*17580*/  LDGSTS.E [R0+-0x28000], [R4.64], P0 ;  /* 0xd800000004007fae */ /* 0x0043e80008121848 */
[----:B----4-:R2:W-:Y:S04]  /*17590*/  LDGSTS.E [R3+-0x27000], [R6.64], P0 ;  /* 0xd900000006037fae */ /* 0x0105e80008121848 */
[----:B------:R4:W-:Y:S01]  /*175a0*/  LDGSTS.E [R2+-0x26000], [R18.64], P0 ;  /* 0xda00000012027fae */ /* 0x0009e20008121848 */
[----:B-1----:R-:W-:-:S03]  /*175b0*/  IADD3 R4, R17, 0x100000, RZ ;  /* 0x0010000011047810 */ /* 0x002fc60007ffe0ff */
        /* <DEDUP_REMOVED lines=8> */
[----:B----4-:R-:W4:Y:S04]  /*17640*/  LDL.64 R18, [R1+0x408] ;  /* 0x0004080001127983 */ /* 0x010f280000100a00 */
[----:B-1----:R-:W4:Y:S04]  /*17650*/  LDL.64 R22, [R1+0x3f8] ;  /* 0x0003f80001167983 */ /* 0x002f280000100a00 */
[----:B--2---:R-:W2:Y:S04]  /*17660*/  LDL.64 R20, [R1+0x1190] ;  /* 0x0011900001147983 */ /* 0x004ea80000100a00 */
[----:B------:R-:W2:Y:S04]  /*17670*/  LDL.64 R12, [R1+0x3e8] ;  /* 0x0003e800010c7983 */ /* 0x000ea80000100a00 */
[----:B------:R-:W2:Y:S04]  /*17680*/  LDL.64 R28, [R1+0x3d8] ;  /* 0x0003d800011c7983 */ /* 0x000ea80000100a00 */
[----:B------:R-:W2:Y:S04]  /*17690*/  LDL.64 R14, [R1+0x3c8] ;  /* 0x0003c800010e7983 */ /* 0x000ea80000100a00 */
[----:B------:R-:W2:Y:S01]  /*176a0*/  LDL.64 R24, [R1+0x3b8] ;  /* 0x0003b80001187983 */ /* 0x000ea20000100a00 */
[----:B------:R-:W-:-:S03]  /*176b0*/  IADD3 R10, R17, 0x100000, RZ ;  /* 0x00100000110a7810 */ /* 0x000fc60007ffe0ff */
[----:B---3--:R1:W-:Y:S04]  /*176c0*/  LDGSTS.E [R3+-0x1d000], [R26.64], P0 ;  /* 0xe30000001a037fae */ /* 0x0083e80008121848 */
[----:B----4-:R3:W-:Y:S04]  /*176d0*/  LDGSTS.E [R2+-0x1c000], [R18.64], P0 ;  /* 0xe400000012027fae */ /* 0x0107e80008121848 */
[----:B------:R2:W-:Y:S04]  /*176e0*/  LDGSTS.E [R0+-0x1b000], [R22.64], P0 ;  /* 0xe500000016007fae */ /* 0x0005e80008121848 */
[----:B--2---:R2:W-:Y:S04]  /*176f0*/  STL.64 [R1+0x17c0], R20 ;  /* 0x0017c01401007387 */ /* 0x0045e80000100a00 */
[----:B------:R1:W-:Y:S04]  /*17700*/  LDGSTS.E [R10+-0x1a000], [R12.64], P0 ;  /* 0xe60000000c0a7fae */ /* 0x0003e80008121848 */
[----:B------:R1:W-:Y:S04]  /*17710*/  LDGSTS.E [R2+-0x19000], [R28.64], P0 ;  /* 0xe70000001c027fae */ /* 0x0003e80008121848 */
[----:B--2---:R-:W2:Y:S04]  /*17720*/  LDL.64 R20, [R1+0x388] ;  /* 0x0003880001147983 */ /* 0x004ea80000100a00 */
[----:B------:R1:W-:Y:S04]  /*17730*/  LDGSTS.E [R3+-0x18000], [R14.64], P0 ;  /* 0xe80000000e037fae */ /* 0x0003e80008121848 */
[----:B------:R1:W-:Y:S04]  /*17740*/  LDGSTS.E [R0+-0x17000], [R24.64], P0 ;  /* 0xe900000018007fae */ /* 0x0003e80008121848 */
[----:B--2---:R2:W-:Y:S04]  /*17750*/  STL.64 [R1+0x17d0], R20 ;  /* 0x0017d01401007387 */ /* 0x0045e80000100a00 */
[----:B--2---:R-:W2:Y:S04]  /*17760*/  LDL.64 R20, [R1+0x398] ;  /* 0x0003980001147983 */ /* 0x004ea80000100a00 */
[----:B--2---:R2:W-:Y:S04]  /*17770*/  STL.64 [R1+0x17d8], R20 ;  /* 0x0017d81401007387 */ /* 0x0045e80000100a00 */
[----:B-1----:R-:W4:Y:S04]  /*17780*/  LDL.64 R26, [R1+0x11a0] ;  /* 0x0011a000011a7983 */ /* 0x002f280000100a00 */
[----:B---3--:R-:W3:Y:S04]  /*17790*/  LDL.64 R18, [R1+0x11b0] ;  /* 0x0011b00001127983 */ /* 0x008ee80000100a00 */
[----:B--2---:R-:W2:Y:S04]  /*177a0*/  LDL.64 R20, [R1+0xe88] ;  /* 0x000e880001147983 */ /* 0x004ea80000100a00 */
[----:B------:R-:W3:Y:S04]  /*177b0*/  LDL.64 R22, [R1+0x11c0] ;  /* 0x0011c00001167983 */ /* 0x000ee80000100a00 */
        /* <DEDUP_REMOVED lines=12> */
[----:B------:R-:W3:Y:S04]  /*17880*/  LDL.LU R16, [R1+0x17c8] ;  /* 0x0017c80001107983 */ /* 0x000ee80000300800 */
[----:B--2---:R1:W-:Y:S04]  /*17890*/  LDGSTS.E [R0+-0x14000], [R20.64], P0 ;  /* 0xec00000014007fae */ /* 0x0043e80008121848 */
[----:B-1----:R-:W2:Y:S04]  /*178a0*/  LDL.LU.64 R20, [R1+0x17c0] ;  /* 0x0017c00001147983 */ /* 0x002ea80000300a00 */
[----:B--2---:R1:W-:Y:S04]  /*178b0*/  LDGSTS.E [R3+-0x13000], [R20.64], P0 ;  /* 0xed00000014037fae */ /* 0x0043e80008121848 */
[----:B----4-:R2:W-:Y:S04]  /*178c0*/  LDGSTS.E [R2+-0x12000], [R26.64], P0 ;  /* 0xee0000001a027fae */ /* 0x0105e80008121848 */
[----:B---3--:R3:W-:Y:S04]  /*178d0*/  LDGSTS.E [R0+-0x11000], [R18.64], P0 ;  /* 0xef00000012007fae */ /* 0x0087e80008121848 */
[----:B-1----:R-:W4:Y:S01]  /*178e0*/  LDL.LU.64 R20, [R1+0x17b8] ;  /* 0x0017b80001147983 */ /* 0x002f220000300a00 */
[----:B--2---:R-:W-:-:S03]  /*178f0*/  IADD3 R27, R17, 0x100000, RZ ;  /* 0x00100000111b7810 */ /* 0x004fc60007ffe0ff */
[----:B------:R-:W2:Y:S04]  /*17900*/  LDL.LU R26, [R1+0x17b0] ;  /* 0x0017b000011a7983 */ /* 0x000ea80000300800 */
[----:B------:R1:W-:Y:S04]  /*17910*/  LDGSTS.E [R27+-0x10000], [R22.64], P0 ;  /* 0xf0000000161b7fae */ /* 0x0003e80008121848 */
[----:B------:R1:W-:Y:S04]  /*17920*/  LDGSTS.E [R2+-0xf000], [R4.64], P0 ;  /* 0xf100000004027fae */ /* 0x0003e80008121848 */
[----:B------:R3:W-:Y:S04]  /*17930*/  LDGSTS.E [R3+-0xe000], [R6.64], P0 ;  /* 0xf200000006037fae */ /* 0x0007e80008121848 */
[----:B------:R2:W-:Y:S01]  /*17940*/  LDGSTS.E [R0+-0xd000], [R8.64], P0 ;  /* 0xf300000008007fae */ /* 0x0005e20008121848 */
[----:B-1----:R-:W-:-:S03]  /*17950*/  IADD3 R4, R17, 0x100000, RZ ;  /* 0x0010000011047810 */ /* 0x002fc60007ffe0ff */
[----:B------:R1:W-:Y:S04]  /*17960*/  LDGSTS.E [R2+-0xc000], [R10.64], P0 ;  /* 0xf40000000a027fae */ /* 0x0003e80008121848 */
[----:B------:R1:W-:Y:S04]  /*17970*/  LDGSTS.E [R4+-0xb000], [R12.64], P0 ;  /* 0xf50000000c047fae */ /* 0x0003e80008121848 */
[----:B---3--:R-:W3:Y:S04]  /*17980*/  LDL.LU.64 R18, [R1+0x17a8] ;  /* 0x0017a80001127983 */ /* 0x008ee80000300a00 */
[----:B------:R1:W-:Y:S04]  /*17990*/  LDGSTS.E [R0+-0xa000], [R28.64], P0 ;  /* 0xf60000001c007fae */ /* 0x0003e80008121848 */
[----:B------:R-:W2:Y:S04]  /*179a0*/  LDL.LU.64 R22, [R1+0x17a0] ;  /* 0x0017a00001167983 */ /* 0x000ea80000300a00 */
[----:B------:R1:W-:Y:S04]  /*179b0*/  LDGSTS.E [R3+-0x9000], [R14.64], P0 ;  /* 0xf70000000e037fae */ /* 0x0003e80008121848 */
[----:B------:R-:W2:Y:S04]  /*179c0*/  LDL.LU R27, [R1+0x1798] ;  /* 0x00179800011b7983 */ /* 0x000ea80000300800 */
[----:B------:R1:W-:Y:S04]  /*179d0*/  LDGSTS.E [R2+-0x8000], [R24.64], P0 ;  /* 0xf800000018027fae */ /* 0x0003e80008121848 */
[----:B------:R-:W3:Y:S04]  /*179e0*/  LDL.64 R6, [R1+0x1290] ;  /* 0x0012900001067983 */ /* 0x000ee80000100a00 */
[----:B-1----:R-:W3:Y:S04]  /*179f0*/  LDL.64 R24, [R1+0xf0] ;  /* 0x0000f00001187983 */ /* 0x002ee80000100a00 */
[----:B--2---:R1:W-:Y:S04]  /*17a00*/  LDGSTS.E [R0+-0x7000], [R26.64], P0 ;  /* 0xf90000001a007fae */ /* 0x0043e80008121848 */
[----:B---3--:R2:W-:Y:S04]  /*17a10*/  STL.64 [R1+0x1790], R24 ;  /* 0x0017901801007387 */ /* 0x0085e80000100a00 */
[----:B------:R-:W3:Y:S04]  /*17a20*/  LDL.64 R4, [R1+0x640] ;  /* 0x0006400001047983 */ /* 0x000ee80000100a00 */
[----:B------:R-:W3:Y:S04]  /*17a30*/  LDL.64 R12, [R1+0x620] ;  /* 0x00062000010c7983 */ /* 0x000ee80000100a00 */
[----:B--2---:R-:W2:Y:S04]  /*17a40*/  LDL.64 R24, [R1+0x12b0] ;  /* 0x0012b00001187983 */ /* 0x004ea80000100a00 */
[----:B------:R1:W-:Y:S04]  /*17a50*/  STL.64 [R1+0x1750], R26 ;  /* 0x0017501a01007387 */ /* 0x0003e80000100a00 */
[----:B-1----:R-:W2:Y:S01]  /*17a60*/  LDL.64 R26, [R1+0x1280] ;  /* 0x00128000011a7983 */ /* 0x002ea20000100a00 */
[----:B------:R-:W-:Y:S01]  /*17a70*/  IADD3 R8, R17, 0x100000, RZ ;  /* 0x0010000011087810 */ /* 0x000fe20007ffe0ff */
[----:B------:R-:W-:-:S04]  /*17a80*/  USHF.R.U32.HI UR5, URZ, 0x3, UR7 ;  /* 0x000000033f057899 */ /* 0x000fc80008011607 */
[----:B------:R1:W-:Y:S04]  /*17a90*/  LDGSTS.E [R8+-0x6000], [R22.64], P0 ;  /* 0xfa00000016087fae */ /* 0x0003e80008121848 */
[----:B------:R1:W-:Y:S01]  /*17aa0*/  LDGSTS.E [R2+-0x5000], [R18.64], P0 ;  /* 0xfb00000012027fae */ /* 0x0003e20008121848 */
[----:B------:R-:W-:-:S03]  /*17ab0*/  LOP3.LUT R15, R16, UR5, RZ, 0x3c, !PT ;  /* 0x00000005100f7c12 */ /* 0x000fc6000f8e3cff */
[----:B------:R1:W-:Y:S04]  /*17ac0*/  STL.64 [R1+0x1760], R22 ;  /* 0x0017601601007387 */ /* 0x0003e80000100a00 */
[----:B------:R-:W3:Y:S04]  /*17ad0*/  LDL.64 R28, [R1+0x5f0] ;  /* 0x0005f000011c7983 */ /* 0x000ee80000100a00 */
[----:B-1----:R-:W3:Y:S04]  /*17ae0*/  LDL.64 R22, [R1+0x690] ;  /* 0x0006900001167983 */ /* 0x002ee80000100a00 */
[----:B------:R1:W-:Y:S04]  /*17af0*/  STL.64 [R1+0x1768], R18 ;  /* 0x0017681201007387 */ /* 0x0003e80000100a00 */
[----:B------:R-:W3:Y:S04]  /*17b00*/  LDL.64 R8, [R1+0xce0] ;  /* 0x000ce00001087983 */ /* 0x000ee80000100a00 */
[----:B------:R-:W3:Y:S04]  /*17b10*/  LDL.64 R10, [R1+0xcf0] ;  /* 0x000cf000010a7983 */ /* 0x000ee80000100a00 */
[----:B-1----:R-:W3:Y:S04]  /*17b20*/  LDL.64 R18, [R1+0x730] ;  /* 0x0007300001127983 */ /* 0x002ee80000100a00 */
[----:B--2---:R1:W-:Y:S04]  /*17b30*/  LDGSTS.E [R3+-0x4000], [R26.64], P0 ;  /* 0xfc0000001a037fae */ /* 0x0043e80008121848 */
[----:B------:R2:W-:Y:S04]  /*17b40*/  LDGSTS.E [R0+-0x3000], [R6.64], P0 ;  /* 0xfd00000006007fae */ /* 0x0005e80008121848 */
[----:B----4-:R4:W-:Y:S04]  /*17b50*/  LDGSTS.E [R2+-0x2000], [R20.64], P0 ;  /* 0xfe00000014027fae */ /* 0x0109e80008121848 */
[----:B-1----:R-:W3:Y:S01]  /*17b60*/  LDL.64 R26, [R1+0xd10] ;  /* 0x000d1000011a7983 */ /* 0x002ee20000100a00 */
[----:B--2---:R-:W-:-:S03]  /*17b70*/  IADD3 R6, R17, 0x100000, RZ ;  /* 0x0010000011067810 */ /* 0x004fc60007ffe0ff */
[----:B------:R-:W2:Y:S04]  /*17b80*/  LDL.64 R16, [R1+0x5c0] ;  /* 0x0005c00001107983 */ /* 0x000ea80000100a00 */
[----:B----4-:R-:W2:Y:S04]  /*17b90*/  LDL.64 R20, [R1+0xd20] ;  /* 0x000d200001147983 */ /* 0x010ea80000100a00 */
[----:B------:R1:W-:Y:S04]  /*17ba0*/  LDGSTS.E [R6+-0x1000], [R24.64], P0 ;  /* 0xff00000018067fae */ /* 0x0003e80008121848 */
[----:B-1----:R-:W2:Y:S01]  /*17bb0*/  LDL.LU.64 R24, [R1+0x1790] ;  /* 0x0017900001187983 */ /* 0x002ea20000300a00 */
[----:B------:R-:W-:-:S03]  /*17bc0*/  LOP3.LUT R15, R15, 0x40, RZ, 0x3c, !PT ;  /* 0x000000400f0f7812 */ /* 0x000fc600078e3cff */
[----:B------:R-:W3:Y:S01]  /*17bd0*/  LDL.64 R6, [R1+0x590] ;  /* 0x0005900001067983 */ /* 0x000ee20000100a00 */
[C---:B------:R-:W-:Y:S02]  /*17be0*/  IADD3 R0, R15.reuse, 0x100000, RZ ;  /* 0x001000000f007810 */ /* 0x040fe40007ffe0ff */
[C---:B------:R-:W-:Y:S02]  /*17bf0*/  IADD3 R3, R15.reuse, 0x100000, RZ ;  /* 0x001000000f037810 */ /* 0x040fe40007ffe0ff */
[C---:B------:R-:W-:Y:S01]  /*17c00*/  IADD3 R2, R15.reuse, 0x100000, RZ ;  /* 0x001000000f027810 */ /* 0x040fe20007ffe0ff */
[----:B--2---:R1:W-:Y:S04]  /*17c10*/  LDGSTS.E [R0+-0x3f800], [R24.64], P0 ;  /* 0xc080000018007fae */ /* 0x0043e80008121848 */
[----:B---3--:R2:W-:Y:S04]  /*17c20*/  LDGSTS.E [R3+-0x3e800], [R4.64], P0 ;  /* 0xc180000004037fae */ /* 0x0085e80008121848 */
[----:B------:R3:W-:Y:S04]  /*17c30*/  LDGSTS.E [R2+-0x3d800], [R12.64], P0 ;  /* 0xc28000000c027fae */ /* 0x0007e80008121848 */
[----:B-1----:R-:W4:Y:S04]  /*17c40*/  LDL.64 R24, [R1+0xd40] ;  /* 0x000d400001187983 */ /* 0x002f280000100a00 */
[----:B------:R1:W-:Y:S04]  /*17c50*/  LDGSTS.E [R0+-0x3c800], [R22.64], P0 ;  /* 0xc380000016007fae */ /* 0x0003e80008121848 */
[----:B---3--:R-:W3:Y:S04]  /*17c60*/  LDL.64 R12, [R1+0x570] ;  /* 0x00057000010c7983 */ /* 0x008ee80000100a00 */
[----:B-1----:R-:W3:Y:S01]  /*17c70*/  LDL.64 R22, [R1+0x560] ;  /* 0x0005600001167983 */ /* 0x002ee20000100a00 */
[----:B--2---:R-:W-:-:S05]  /*17c80*/  IADD3 R4, R15, 0x100000, RZ ;  /* 0x001000000f047810 */ /* 0x004fca0007ffe0ff */
        /* <DEDUP_REMOVED lines=8> */
[----:B--2---:R-:W2:Y:S04]  /*17d10*/  LDL.64 R28, [R1+0x550] ;  /* 0x00055000011c7983 */ /* 0x004ea80000100a00 */
[----:B-1----:R-:W2:Y:S01]  /*17d20*/  LDL.64 R8, [R1+0x540] ;  /* 0x0005400001087983 */ /* 0x002ea20000100a00 */
[----:B------:R-:W-:-:S03]  /*17d30*/  IADD3 R6, R15, 0x100000, RZ ;  /* 0x001000000f067810 */ /* 0x000fc60007ffe0ff */
[----:B------:R-:W2:Y:S04]  /*17d40*/  LDL.64 R10, [R1+0x530] ;  /* 0x00053000010a7983 */ /* 0x000ea80000100a00 */
[----:B------:R-:W2:Y:S04]  /*17d50*/  LDL.64 R16, [R1+0xd70] ;  /* 0x000d700001107983 */ /* 0x000ea80000100a00 */
[----:B------:R-:W2:Y:S04]  /*17d60*/  LDL.64 R20, [R1+0x510] ;  /* 0x0005100001147983 */ /* 0x000ea80000100a00 */
[----:B------:R-:W2:Y:S04]  /*17d70*/  LDL.64 R26, [R1+0x500] ;  /* 0x00050000011a7983 */ /* 0x000ea80000100a00 */
[----:B------:R-:W2:Y:S04]  /*17d80*/  LDL.64 R4, [R1+0xda8] ;  /* 0x000da80001047983 */ /* 0x000ea80000100a00 */
[----:B----4-:R1:W-:Y:S04]  /*17d90*/  LDGSTS.E [R2+-0x33800], [R24.64], P0 ;  /* 0xcc80000018027fae */ /* 0x0103e80008121848 */
[----:B---3--:R3:W-:Y:S04]  /*17da0*/  LDGSTS.E [R0+-0x32800], [R12.64], P0 ;  /* 0xcd8000000c007fae */ /* 0x0087e80008121848 */
[----:B-1----:R-:W4:Y:S04]  /*17db0*/  LDL.64 R24, [R1+0xd98] ;  /* 0x000d980001187983 */ /* 0x002f280000100a00 */
[----:B------:R1:W-:Y:S04]  /*17dc0*/  LDGSTS.E [R6+-0x31800], [R22.64], P0 ;  /* 0xce80000016067fae */ /* 0x0003e80008121848 */
[----:B---3--:R-:W3:Y:S04]  /*17dd0*/  LDL.64 R12, [R1+0x4d0] ;  /* 0x0004d000010c7983 */ /* 0x008ee80000100a00 */
[----:B-1----:R-:W3:Y:S01]  /*17de0*/  LDL.64 R6, [R1+0x4b0] ;  /* 0x0004b00001067983 */ /* 0x002ee20000100a00 */
[----:B------:R-:W-:-:S03]  /*17df0*/  IADD3 R14, R15, 0x100000, RZ ;  /* 0x001000000f0e7810 */ /* 0x000fc60007ffe0ff */
[----:B--2---:R1:W-:Y:S04]  /*17e00*/  LDGSTS.E [R2+-0x30800], [R28.64], P0 ;  /* 0xcf8000001c027fae */ /* 0x0043e80008121848 */
[----:B------:R2:W-:Y:S04]  /*17e10*/  LDGSTS.E [R3+-0x2f800], [R8.64], P0 ;  /* 0xd080000008037fae */ /* 0x0005e80008121848 */
[----:B------:R1:W-:Y:S04]  /*17e20*/  LDGSTS.E [R0+-0x2e800], [R10.64], P0 ;  /* 0xd18000000a007fae */ /* 0x0003e80008121848 */
[----:B------:R1:W-:Y:S04]  /*17e30*/  LDGSTS.E [R2+-0x2d800], [R16.64], P0 ;  /* 0xd280000010027fae */ /* 0x0003e80008121848 */
[----:B------:R1:W-:Y:S04]  /*17e40*/  LDGSTS.E [R14+-0x2c800], [R20.64], P0 ;  /* 0xd3800000140e7fae */ /* 0x0003e80008121848 */
[----:B------:R1:W-:Y:S04]  /*17e50*/  LDGSTS.E [R0+-0x2b800], [R26.64], P0 ;  /* 0xd48000001a007fae */ /* 0x0003e80008121848 */
[----:B----4-:R2:W-:Y:S04]  /*17e60*/  LDGSTS.E [R3+-0x2a800], [R24.64], P0 ;  /* 0xd580000018037fae */ /* 0x0105e80008121848 */
[----:B------:R1:W-:Y:S04]  /*17e70*/  LDGSTS.E [R2+-0x29800], [R4.64], P0 ;  /* 0xd680000004027fae */ /* 0x0003e80008121848 */
[----:B---3--:R3:W-:Y:S04]  /*17e80*/  LDGSTS.E [R0+-0x28800], [R12.64], P0 ;  /* 0xd78000000c007fae */ /* 0x0087e80008121848 */
[----:B------:R3:W-:Y:S01]  /*17e90*/  STL.64 [R1+0x1788], R6 ;  /* 0x0017880601007387 */ /* 0x0007e20000100a00 */
[----:B-1----:R-:W-:-:S03]  /*17ea0*/  IADD3 R4, R15, 0x100000, RZ ;  /* 0x001000000f047810 */ /* 0x002fc60007ffe0ff */
[----:B------:R-:W4:Y:S04]  /*17eb0*/  LDL.64 R28, [R1+0x4a0] ;  /* 0x0004a000011c7983 */ /* 0x000f280000100a00 */
[----:B--2---:R-:W2:Y:S04]  /*17ec0*/  LDL.64 R8, [R1+0x490] ;  /* 0x0004900001087983 */ /* 0x004ea80000100a00 */
[----:B---3--:R-:W3:Y:S04]  /*17ed0*/  LDL.64 R6, [R1+0x4c0] ;  /* 0x0004c00001067983 */ /* 0x008ee80000100a00 */
[----:B------:R-:W2:Y:S04]  /*17ee0*/  LDL.64 R18, [R1+0xde0] ;  /* 0x000de00001127983 */ /* 0x000ea80000100a00 */
[----:B------:R-:W2:Y:S04]  /*17ef0*/  LDL.64 R22, [R1+0xdf0] ;  /* 0x000df00001167983 */ /* 0x000ea80000100a00 */
[----:B------:R-:W2:Y:S04]  /*17f00*/  LDL.64 R10, [R1+0xe08] ;  /* 0x000e0800010a7983 */ /* 0x000ea80000100a00 */
[----:B------:R-:W2:Y:S04]  /*17f10*/  LDL.64 R16, [R1+0x450] ;  /* 0x0004500001107983 */ /* 0x000ea80000100a00 */
[----:B------:R-:W2:Y:S04]  /*17f20*/  LDL.64 R20, [R1+0xe28] ;  /* 0x000e280001147983 */ /* 0x000ea80000100a00 */
[----:B------:R-:W2:Y:S04]  /*17f30*/  LDL.64 R24, [R1+0xe38] ;  /* 0x000e380001187983 */ /* 0x000ea80000100a00 */
[----:B------:R-:W2:Y:S04]  /*17f40*/  LDL.64 R26, [R1+0x420] ;  /* 0x00042000011a7983 */ /* 0x000ea80000100a00 */
[----:B------:R-:W2:Y:S04]  /*17f50*/  LDL.64 R12, [R1+0xe58] ;  /* 0x000e5800010c7983 */ /* 0x000ea80000100a00 */
[----:B---3--:R1:W-:Y:S04]  /*17f60*/  LDGSTS.E [R4+-0x27800], [R6.64], P0 ;  /* 0xd880000006047fae */ /* 0x0083e80008121848 */
[----:B-1----:R-:W3:Y:S04]  /*17f70*/  LDL.LU.64 R6, [R1+0x1788] ;  /* 0x0017880001067983 */ /* 0x002ee80000300a00 */
[----:B---3--:R1:W-:Y:S04]  /*17f80*/  LDGSTS.E [R2+-0x26800], [R6.64], P0 ;  /* 0xd980000006027fae */ /* 0x0083e80008121848 */
[----:B----4-:R3:W-:Y:S04]  /*17f90*/  LDGSTS.E [R3+-0x25800], [R28.64], P0 ;  /* 0xda8000001c037fae */ /* 0x0107e80008121848 */
[----:B--2---:R2:W-:Y:S04]  /*17fa0*/  LDGSTS.E [R0+-0x24800], [R8.64], P0 ;  /* 0xdb80000008007fae */ /* 0x0045e80008121848 */
        /* <DEDUP_REMOVED lines=8> */
[----:B-1----:R-:W4:Y:S04]  /*18030*/  LDL.64 R6, [R1+0x400] ;  /* 0x0004000001067983 */ /* 0x002f280000100a00 */
[----:B---3--:R-:W3:Y:S04]  /*18040*/  LDL.64 R28, [R1+0x3f0] ;  /* 0x0003f000011c7983 */ /* 0x008ee80000100a00 */
[----:B--2---:R-:W2:Y:S04]  /*18050*/  LDL.64 R12, [R1+0x1198] ;  /* 0x00119800010c7983 */ /* 0x004ea80000100a00 */
[----:B------:R-:W2:Y:S04]  /*18060*/  LDL.64 R8, [R1+0x3e0] ;  /* 0x0003e00001087983 */ /* 0x000ea80000100a00 */
[----:B------:R-:W2:Y:S04]  /*18070*/  LDL.64 R16, [R1+0x3d0] ;  /* 0x0003d00001107983 */ /* 0x000ea80000100a00 */
[----:B------:R-:W2:Y:S04]  /*18080*/  LDL.64 R10, [R1+0x3c0] ;  /* 0x0003c000010a7983 */ /* 0x000ea80000100a00 */
[----:B------:R-:W2:Y:S04]  /*18090*/  LDL.64 R20, [R1+0x3b0] ;  /* 0x0003b00001147983 */ /* 0x000ea80000100a00 */
[----:B------:R-:W2:Y:S01]  /*180a0*/  LDL.64 R24, [R1+0xe90] ;  /* 0x000e900001187983 */ /* 0x000ea20000100a00 */
[----:B------:R-:W-:-:S03]  /*180b0*/  IADD3 R5, R15, 0x100000, RZ ;  /* 0x001000000f057810 */ /* 0x000fc60007ffe0ff */
[----:B----4-:R1:W-:Y:S04]  /*180c0*/  LDGSTS.E [R2+-0x1b800], [R6.64], P0 ;  /* 0xe480000006027fae */ /* 0x0103e80008121848 */
[----:B---3--:R3:W-:Y:S04]  /*180d0*/  LDGSTS.E [R0+-0x1a800], [R28.64], P0 ;  /* 0xe58000001c007fae */ /* 0x0087e80008121848 */
[----:B--2---:R2:W-:Y:S04]  /*180e0*/  STL.64 [R1+0x1778], R12 ;  /* 0x0017780c01007387 */ /* 0x0045e80000100a00 */
[----:B------:R1:W-:Y:S04]  /*180f0*/  LDGSTS.E [R3+-0x19800], [R8.64], P0 ;  /* 0xe680000008037fae */ /* 0x0003e80008121848 */
[----:B------:R1:W-:Y:S04]  /*18100*/  LDGSTS.E [R2+-0x18800], [R16.64], P0 ;  /* 0xe780000010027fae */ /* 0x0003e80008121848 */
[----:B--2---:R-:W2:Y:S04]  /*18110*/  LDL.64 R12, [R1+0x380] ;  /* 0x00038000010c7983 */ /* 0x004ea80000100a00 */
[----:B------:R4:W-:Y:S04]  /*18120*/  LDGSTS.E [R0+-0x17800], [R10.64], P0 ;  /* 0xe88000000a007fae */ /* 0x0009e80008121848 */
[----:B------:R1:W-:Y:S04]  /*18130*/  LDGSTS.E [R5+-0x16800], [R20.64], P0 ;  /* 0xe980000014057fae */ /* 0x0003e80008121848 */
[----:B------:R1:W-:Y:S04]  /*18140*/  LDGSTS.E [R4+-0x15800], [R24.64], P0 ;  /* 0xea80000018047fae */ /* 0x0003e80008121848 */
[----:B--2---:R2:W-:Y:S04]  /*18150*/  STL.64 [R1+0x1780], R12 ;  /* 0x0017800c01007387 */ /* 0x0045e80000100a00 */
[----:B------:R-:W4:Y:S04]  /*18160*/  LDL.64 R18, [R1+0x11c8] ;  /* 0x0011c80001127983 */ /* 0x000f280000100a00 */
[----:B---3--:R-:W3:Y:S04]  /*18170*/  LDL.64 R28, [R1+0x11a8] ;  /* 0x0011a800011c7983 */ /* 0x008ee80000100a00 */
[----:B--2---:R-:W2:Y:S04]  /*18180*/  LDL.64 R12, [R1+0x390] ;  /* 0x00039000010c7983 */ /* 0x004ea80000100a00 */
[----:B----4-:R4:W-:Y:S04]  /*18190*/  STL.64 [R1+0x1770], R18 ;  /* 0x0017701201007387 */ /* 0x0109e80000100a00 */
[----:B------:R-:W3:Y:S04]  /*181a0*/  LDL.64 R22, [R1+0x11d8] ;  /* 0x0011d80001167983 */ /* 0x000ee80000100a00 */
[----:B------:R-:W3:Y:S04]  /*181b0*/  LDL.64 R26, [R1+0x320] ;  /* 0x00032000011a7983 */ /* 0x000ee80000100a00 */
[----:B----4-:R-:W4:Y:S04]  /*181c0*/  LDL.64 R18, [R1+0x11b8] ;  /* 0x0011b80001127983 */ /* 0x010f280000100a00 */
[----:B-1----:R-:W3:Y:S04]  /*181d0*/  LDL.64 R2, [R1+0x310] ;  /* 0x0003100001027983 */ /* 0x002ee80000100a00 */
[----:B------:R-:W3:Y:S04]  /*181e0*/  LDL.64 R16, [R1+0x300] ;  /* 0x0003000001107983 */ /* 0x000ee80000100a00 */
[----:B------:R-:W3:Y:S04]  /*181f0*/  LDL.64 R8, [R1+0x2f0] ;  /* 0x0002f00001087983 */ /* 0x000ee80000100a00 */
[----:B------:R-:W3:Y:S04]  /*18200*/  LDL.64 R6, [R1+0x2e0] ;  /* 0x0002e00001067983 */ /* 0x000ee80000100a00 */
[----:B------:R-:W3:Y:S04]  /*18210*/  LDL.64 R20, [R1+0x1238] ;  /* 0x0012380001147983 */ /* 0x000ee80000100a00 */
[----:B------:R-:W3:Y:S04]  /*18220*/  LDL.64 R24, [R1+0x1248] ;  /* 0x0012480001187983 */ /* 0x000ee80000100a00 */
[----:B--2---:R1:W-:Y:S04]  /*18230*/  LDGSTS.E [R0+-0x14800], [R12.64], P0 ;  /* 0xeb8000000c007fae */ /* 0x0043e80008121848 */
[----:B-1----:R-:W2:Y:S01]  /*18240*/  LDL.LU.64 R12, [R1+0x1780] ;  /* 0x00178000010c7983 */ /* 0x002ea20000300a00 */
[----:B------:R-:W-:-:S05]  /*18250*/  IADD3 R10, R15, 0x100000, RZ ;  /* 0x001000000f0a7810 */ /* 0x000fca0007ffe0ff */
[----:B--2---:R1:W-:Y:S04]  /*18260*/  LDGSTS.E [R10+-0x13800], [R12.64], P0 ;  /* 0xec8000000c0a7fae */ /* 0x0043e80008121848 */
[----:B-1----:R-:W2:Y:S04]  /*18270*/  LDL.LU.64 R12, [R1+0x1778] ;  /* 0x00177800010c7983 */ /* 0x002ea80000300a00 */
[----:B------:R-:W3:Y:S04]  /*18280*/  LDL.64 R10, [R1+0x1288] ;  /* 0x00128800010a7983 */ /* 0x000ee80000100a00 */
[----:B--2---:R1:W-:Y:S04]  /*18290*/  LDGSTS.E [R5+-0x12800], [R12.64], P0 ;  /* 0xed8000000c057fae */ /* 0x0043e80008121848 */
[----:B---3--:R2:W-:Y:S04]  /*182a0*/  LDGSTS.E [R4+-0x11800], [R28.64], P0 ;  /* 0xee8000001c047fae */ /* 0x0085e80008121848 */
[----:B----4-:R3:W-:Y:S04]  /*182b0*/  LDGSTS.E [R0+-0x10800], [R18.64], P0 ;  /* 0xef80000012007fae */ /* 0x0107e80008121848 */
[----:B-1----:R-:W4:Y:S04]  /*182c0*/  LDL.64 R12, [R1+0x1298] ;  /* 0x00129800010c7983 */ /* 0x002f280000100a00 */
[----:B--2---:R-:W2:Y:S04]  /*182d0*/  LDL.64 R28, [R1+0x12a8] ;  /* 0x0012a800011c7983 */ /* 0x004ea80000100a00 */
[----:B---3--:R-:W3:Y:S04]  /*182e0*/  LDL.LU.64 R18, [R1+0x1770] ;  /* 0x0017700001127983 */ /* 0x008ee80000300a00 */
[----:B---3--:R1:W-:Y:S04]  /*182f0*/  LDGSTS.E [R5+-0xf800], [R18.64], P0 ;  /* 0xf080000012057fae */ /* 0x0083e80008121848 */
[----:B------:R3:W-:Y:S04]  /*18300*/  LDGSTS.E [R4+-0xe800], [R22.64], P0 ;  /* 0xf180000016047fae */ /* 0x0007e80008121848 */
[----:B------:R2:W-:Y:S04]  /*18310*/  LDGSTS.E [R0+-0xd800], [R26.64], P0 ;  /* 0xf28000001a007fae */ /* 0x0005e80008121848 */
[----:B-1----:R1:W5:Y:S04]  /*18320*/  LDL.LU.64 R18, [R1+0x1768] ;  /* 0x0017680001127983 */ /* 0x0023680000300a00 */
[----:B------:R1:W-:Y:S04]  /*18330*/  LDGSTS.E [R5+-0xc800], [R2.64], P0 ;  /* 0xf380000002057fae */ /* 0x0003e80008121848 */
[----:B---3--:R3:W5:Y:S04]  /*18340*/  LDL.LU.64 R22, [R1+0x1760] ;  /* 0x0017600001167983 */ /* 0x0087680000300a00 */
[----:B------:R1:W-:Y:S04]  /*18350*/  LDGSTS.E [R14+-0xb800], [R16.64], P0 ;  /* 0xf4800000100e7fae */ /* 0x0003e80008121848 */
[----:B------:R3:W5:Y:S04]  /*18360*/  LDL.LU R4, [R1+0x1758] ;  /* 0x0017580001047983 */ /* 0x0007680000300800 */
[----:B--2---:R3:W5:Y:S01]  /*18370*/  LDL.LU.64 R26, [R1+0x1750] ;  /* 0x00175000011a7983 */ /* 0x0047620000300a00 */
[----:B-1----:R-:W-:-:S03]  /*18380*/  IADD3 R17, R15, 0x100000, RZ ;  /* 0x001000000f117810 */ /* 0x002fc60007ffe0ff */
[----:B------:R3:W5:Y:S04]  /*18390*/  LDL.LU.64 R2, [R1+0x1748] ;  /* 0x0017480001027983 */ /* 0x0007680000300a00 */
[----:B------:R1:W-:Y:S04]  /*183a0*/  LDGSTS.E [R0+-0xa800], [R8.64], P0 ;  /* 0xf580000008007fae */ /* 0x0003e80008121848 */
[----:B------:R3:W5:Y:S04]  /*183b0*/  LDL.LU R5, [R1+0x1740] ;  /* 0x0017400001057983 */ /* 0x0007680000300800 */
[----:B------:R-:W2:Y:S01]  /*183c0*/  LDL.LU R16, [R1+0x173c] ;  /* 0x00173c0001107983 */ /* 0x000ea20000300800 */
[----:B-1----:R-:W-:-:S03]  /*183d0*/  IADD3 R9, R15, 0x100000, RZ ;  /* 0x001000000f097810 */ /* 0x002fc60007ffe0ff */
[----:B------:R3:W5:Y:S04]  /*183e0*/  LDL.LU R8, [R1+0x1738] ;  /* 0x0017380001087983 */ /* 0x0007680000300800 */
[----:B------:R1:W-:Y:S04]  /*183f0*/  LDGSTS.E [R17+-0x9800], [R6.64], P0 ;  /* 0xf680000006117fae */ /* 0x0003e80008121848 */
[----:B------:R3:W-:Y:S04]  /*18400*/  LDGSTS.E [R14+-0x8800], [R20.64], P0 ;  /* 0xf7800000140e7fae */ /* 0x0007e80008121848 */
[----:B------:R3:W-:Y:S04]  /*18410*/  LDGSTS.E [R9+-0x7800], [R24.64], P0 ;  /* 0xf880000018097fae */ /* 0x0007e80008121848 */
[----:B-1----:R1:W5:Y:S04]  /*18420*/  LDL.LU.64 R6, [R1+0x1730] ;  /* 0x0017300001067983 */ /* 0x0023680000300a00 */
[----:B------:R-:W2:Y:S04]  /*18430*/  LDL.LU R17, [R1+0x1728] ;  /* 0x0017280001117983 */ /* 0x000ea80000300800 */
[----:B---3--:R-:W3:Y:S04]  /*18440*/  LDL.LU.64 R20, [R1+0x1720] ;  /* 0x0017200001147983 */ /* 0x008ee80000300a00 */
[----:B------:R-:W2:Y:S01]  /*18450*/  LDL.LU.64 R24, [R1+0x1718] ;  /* 0x0017180001187983 */ /* 0x000ea20000300a00 */
[----:B------:R-:W-:-:S03]  /*18460*/  IADD3 R15, R15, 0x100000, RZ ;  /* 0x001000000f0f7810 */ /* 0x000fc60007ffe0ff */
[----:B--2---:R2:W-:Y:S04]  /*18470*/  LDGSTS.E [R0+-0x6800], [R24.64], P0 ;  /* 0xf980000018007fae */ /* 0x0045e80008121848 */
[----:B---3--:R3:W-:Y:S04]  /*18480*/  LDGSTS.E [R14+-0x5800], [R20.64], P0 ;  /* 0xfa800000140e7fae */ /* 0x0087e80008121848 */
[----:B------:R1:W-:Y:S04]  /*18490*/  LDGSTS.E [R9+-0x4800], [R16.64], P0 ;  /* 0xfb80000010097fae */ /* 0x0003e80008121848 */
[----:B------:R2:W-:Y:S04]  /*184a0*/  LDGSTS.E [R0+-0x3800], [R10.64], P0 ;  /* 0xfc8000000a007fae */ /* 0x0005e80008121848 */
[----:B----4-:R4:W-:Y:S04]  /*184b0*/  LDGSTS.E [R14+-0x2800], [R12.64], P0 ;  /* 0xfd8000000c0e7fae */ /* 0x0109e80008121848 */
[----:B-1----:R1:W5:Y:S04]  /*184c0*/  LDL.LU R9, [R1+0x1710] ;  /* 0x0017100001097983 */ /* 0x0023680000300800 */
[----:B--2---:R1:W5:Y:S04]  /*184d0*/  LDL.LU.64 R10, [R1+0x1708] ;  /* 0x00170800010a7983 */ /* 0x0043680000300a00 */
[----:B----4-:R1:W5:Y:S04]  /*184e0*/  LDL.LU.64 R12, [R1+0x1700] ;  /* 0x00170000010c7983 */ /* 0x0103680000300a00 */
[----:B---3--:R1:W5:Y:S04]  /*184f0*/  LDL.LU R14, [R1+0x16f8] ;  /* 0x0016f800010e7983 */ /* 0x0083680000300800 */
[----:B------:R2:W-:Y:S04]  /*18500*/  LDGSTS.E [R15+-0x1800], [R28.64], P0 ;  /* 0xfe8000001c0f7fae */ /* 0x0005e80008121848 */
[----:B--2---:R-:W2:Y:S04]  /*18510*/  LDL.LU.64 R28, [R1+0x16f0] ;  /* 0x0016f000011c7983 */ /* 0x004ea80000300a00 */
[----:B------:R-:W3:Y:S04]  /*18520*/  S2R R0, SR_TID.X ;  /* 0x0000000000007919 */ /* 0x000ee80000002100 */
[----:B------:R1:W5:Y:S01]  /*18530*/  LDL.LU R15, [R1+0x16e8] ;  /* 0x0016e800010f7983 */ /* 0x0003620000300800 */
[----:B---3--:R-:W-:-:S05]  /*18540*/  LOP3.LUT R0, R0, 0x1ff, RZ, 0xc0, !PT ;  /* 0x000001ff00007812 */ /* 0x008fca00078ec0ff */
[----:B------:R-:W-:-:S05]  /*18550*/  IMAD.SHL.U32 R0, R0, 0x4, RZ ;  /* 0x0000000400007824 */ /* 0x000fca00078e00ff */
[----:B------:R-:W-:-:S04]  /*18560*/  LOP3.LUT R0, R0, UR5, RZ, 0x3c, !PT ;  /* 0x0000000500007c12 */ /* 0x000fc8000f8e3cff */
[----:B------:R-:W-:-:S04]  /*18570*/  LOP3.LUT R0, R0, 0x40, RZ, 0x3c, !PT ;  /* 0x0000004000007812 */ /* 0x000fc800078e3cff */
[----:B------:R-:W-:Y:S01]  /*18580*/  IADD3 R0, R0, 0x100000, RZ ;  /* 0x0010000000007810 */ /* 0x000fe20007ffe0ff */
[----:B------:R1:W-:Y:S04]  /*18590*/  STL [R1+0x890], RZ ;  /* 0x000890ff01007387 */ /* 0x0003e80000100800 */
[----:B------:R1:W-:Y:S04]  /*185a0*/  STL [R1+0x894], RZ ;  /* 0x000894ff01007387 */ /* 0x0003e80000100800 */
[----:B--2---:R2:W-:Y:S04]  /*185b0*/  LDGSTS.E [R0+-0x800], [R28.64], P0 ;  /* 0xff8000001c007fae */ /* 0x0045e80008121848 */
[----:B------:R-:W0:Y:S04]  /*185c0*/  LDGDEPBAR ;  /* 0x00000000000079af */ /* 0x000e280000000000 */
[----:B--2---:R1:W5:Y:S04]  /*185d0*/  LDL.LU.64 R28, [R1+0x16e0] ;  /* 0x0016e000011c7983 */ /* 0x0043680000300a00 */
[----:B------:R1:W-:Y:S04]  /*185e0*/  STL [R1+0x898], RZ ;  /* 0x000898ff01007387 */ /* 0x0003e80000100800 */
        /* <DEDUP_REMOVED lines=500> */
[----:B------:R1:W-:Y:S01]  /*1a530*/  STL [R1+0x61c], RZ ;  /* 0x00061cff01007387 */ /* 0x0003e20000100800 */
[----:B------:R-:W-:-:S03]  /*1a540*/  IMAD.MOV.U32 R0, RZ, RZ, 0x7f ;  /* 0x0000007fff007424 */ /* 0x000fc600078e00ff */
[----:B------:R1:W-:Y:S04]  /*1a550*/  STL [R1+0x1a0], RZ ;  /* 0x0001a0ff01007387 */ /* 0x0003e80000100800 */
[----:B------:R1:W-:Y:S04]  /*1a560*/  STL [R1+0x1a4], RZ ;  /* 0x0001a4ff01007387 */ /* 0x0003e80000100800 */
[----:B------:R1:W-:Y:S04]  /*1a570*/  STL [R1+0x1a8], RZ ;  /* 0x0001a8ff01007387 */ /* 0x0003e80000100800 */
[----:B------:R1:W-:Y:S04]  /*1a580*/  STL [R1+0x1ac], RZ ;  /* 0x0001acff01007387 */ /* 0x0003e80000100800 */
[----:B------:R1:W-:Y:S01]  /*1a590*/  STL [R1+0x120], RZ ;  /* 0x000120ff01007387 */ /* 0x0003e20000100800 */
[----:B------:R-:W-:-:S03]  /*1a5a0*/  IADD3 R0, R0, c[0x0][0x180], RZ ;  /* 0x0000600000007a10 */ /* 0x000fc60007ffe0ff */
[----:B------:R1:W-:Y:S04]  /*1a5b0*/  STL [R1+0x124], RZ ;  /* 0x000124ff01007387 */ /* 0x0003e80000100800 */
[----:B------:R1:W-:Y:S04]  /*1a5c0*/  STL [R1+0x128], RZ ;  /* 0x000128ff01007387 */ /* 0x0003e80000100800 */
[----:B------:R1:W-:Y:S01]  /*1a5d0*/  STL [R1+0x12c], RZ ;  /* 0x00012cff01007387 */ /* 0x0003e20000100800 */
[----:B------:R-:W-:-:S13]  /*1a5e0*/  ISETP.GE.AND P0, PT, R0, 0x80, PT ;  /* 0x000000800000780c */ /* 0x000fda0003f06270 */
[----:B------:R-:W-:Y:S05]  /*1a5f0*/  @!P0 BRA `(.L_x_0) ;  /* 0x0008c63000008947 */ /* 0x000fea0003800000 */
[----:B-1---5:R1:W-:Y:S04]  /*1a600*/  STL.64 [R1+0x1738], R12 ;  /* 0x0017380c01007387 */ /* 0x0223e80000100a00 */
[----:B-1----:R-:W2:Y:S04]  /*1a610*/  LDL.LU.64 R12, [R1+0x8c0] ;  /* 0x0008c000010c7983 */ /* 0x002ea80000300a00 */
[----:B------:R1:W-:Y:S04]  /*1a620*/  STL.64 [R1+0x1730], R10 ;  /* 0x0017300a01007387 */ /* 0x0003e80000100a00 */
[----:B-1----:R-:W3:Y:S04]  /*1a630*/  LDL.LU.64 R10, [R1+0xc60] ;  /* 0x000c6000010a7983 */ /* 0x002ee80000300a00 */
[----:B------:R1:W-:Y:S04]  /*1a640*/  STL.64 [R1+0x1728], R8 ;  /* 0x0017280801007387 */ /* 0x0003e80000100a00 */
[----:B-1----:R-:W4:Y:S04]  /*1a650*/  LDL.LU.64 R8, [R1+0x748] ;  /* 0x0007480001087983 */ /* 0x002f280000300a00 */
[----:B------:R1:W-:Y:S04]  /*1a660*/  STL.64 [R1+0x1720], R6 ;  /* 0x0017200601007387 */ /* 0x0003e80000100a00 */
[----:B-1----:R-:W2:Y:S04]  /*1a670*/  LDL.LU.64 R6, [R1+0xb0] ;  /* 0x0000b00001067983 */ /* 0x002ea80000300a00 */
[----:B------:R1:W-:Y:S04]  /*1a680*/  STL.64 [R1+0x1718], R4 ;  /* 0x0017180401007387 */ /* 0x0003e80000100a00 */
[----:B-1----:R-:W2:Y:S04]  /*1a690*/  LDL.LU.64 R4, [R1+0xc68] ;  /* 0x000c680001047983 */ /* 0x002ea80000300a00 */
[----:B------:R1:W-:Y:S04]  /*1a6a0*/  STL.64 [R1+0x1710], R2 ;  /* 0x0017100201007387 */ /* 0x0003e80000100a00 */
[----:B-1----:R-:W3:Y:S04]  /*1a6b0*/  LDL.LU.64 R2, [R1+0xb8] ;  /* 0x0000b80001027983 */ /* 0x002ee80000300a00 */
[----:B------:R1:W-:Y:S04]  /*1a6c0*/  STL.64 [R1+0x1708], R26 ;  /* 0x0017081a01007387 */ /* 0x0003e80000100a00 */
[----:B-1----:R-:W3:Y:S04]  /*1a6d0*/  LDL.LU.64 R26, [R1+0xc58] ;  /* 0x000c5800011a7983 */ /* 0x002ee80000300a00 */
[----:B------:R1:W-:Y:S04]  /*1a6e0*/  STL.64 [R1+0x1700], R24 ;  /* 0x0017001801007387 */ /* 0x0003e80000100a00 */
[----:B-1----:R-:W3:Y:S04]  /*1a6f0*/  LDL.LU.64 R24, [R1+0x740] ;  /* 0x0007400001187983 */ /* 0x002ee80000300a00 */
[----:B------:R1:W-:Y:S04]  /*1a700*/  STL.64 [R1+0x16f8], R22 ;  /* 0x0016f81601007387 */ /* 0x0003e80000100a00 */
[----:B-1----:R-:W3:Y:S04]  /*1a710*/  LDL.LU.64 R22, [R1+0x760] ;  /* 0x0007600001167983 */ /* 0x002ee80000300a00 */
[----:B------:R1:W-:Y:S04]  /*1a720*/  STL.64 [R1+0x16f0], R20 ;  /* 0x0016f01401007387 */ /* 0x0003e80000100a00 */
[----:B-1----:R-:W4:Y:S04]  /*1a730*/  LDL.LU.64 R20, [R1+0x8a0] ;  /* 0x0008a00001147983 */ /* 0x002f280000300a00 */
[----:B------:R1:W-:Y:S04]  /*1a740*/  STL.64 [R1+0x16e8], R18 ;  /* 0x0016e81201007387 */ /* 0x0003e80000100a00 */
[----:B-1----:R-:W4:Y:S04]  /*1a750*/  LDL.LU.64 R18, [R1+0x8a8] ;  /* 0x0008a80001127983 */ /* 0x002f280000300a00 */
[----:B------:R-:W-:Y:S04]  /*1a760*/  STL.64 [R1+0x16e0], R16 ;  /* 0x0016e01001007387 */ /* 0x000fe80000100a00 */
[----:B--2---:R1:W-:Y:S01]  /*1a770*/  STL [R1+0x16b0], R4 ;  /* 0x0016b00401007387 */ /* 0x0043e20000100800 */
[----:B------:R-:W-:-:S03]  /*1a780*/  IMAD.MOV.U32 R0, RZ, RZ, R5 ;  /* 0x000000ffff007224 */ /* 0x000fc600078e0005 */
[----:B-1----:R-:W2:Y:S04]  /*1a790*/  LDL.LU.64 R4, [R1+0xa0] ;  /* 0x0000a00001047983 */ /* 0x002ea80000300a00 */
[----:B------:R1:W-:Y:S04]  /*1a7a0*/  STL [R1+0x16a8], R0 ;  /* 0x0016a80001007387 */ /* 0x0003e80000100800 */
[----:B------:R1:W-:Y:S02]  /*1a7b0*/  STL [R1+0x16ac], R12 ;  /* 0x0016ac0c01007387 */ /* 0x0003e40000100800 */
[----:B-1----:R-:W-:-:S02]  /*1a7c0*/  IMAD.MOV.U32 R0, RZ, RZ, R13 ;  /* 0x000000ffff007224 */ /* 0x002fc400078e000d */
[----:B------:R-:W2:Y:S04]  /*1a7d0*/  LDL.LU.64 R12, [R1+0xc50] ;  /* 0x000c5000010c7983 */ /* 0x000ea80000300a00 */
[----:B------:R1:W-:Y:S04]  /*1a7e0*/  STL [R1+0x16a0], R0 ;  /* 0x0016a00001007387 */ /* 0x0003e80000100800 */
[----:B---3--:R3:W-:Y:S01]  /*1a7f0*/  STL [R1+0x16a4], R22 ;  /* 0x0016a41601007387 */ /* 0x0087e20000100800 */
[----:B-1----:R-:W-:-:S03]  /*1a800*/  IMAD.MOV.U32 R0, RZ, RZ, R23 ;  /* 0x000000ffff007224 */ /* 0x002fc600078e0017 */
[----:B---3--:R-:W3:Y:S04]  /*1a810*/  LDL.LU.64 R22, [R1+0x888] ;  /* 0x0008880001167983 */ /* 0x008ee80000300a00 */
[----:B------:R1:W-:Y:S04]  /*1a820*/  STL [R1+0x1698], R0 ;  /* 0x0016980001007387 */ /* 0x0003e80000100800 */
[----:B------:R4:W-:Y:S01]  /*1a830*/  STL [R1+0x169c], R2 ;  /* 0x00169c0201007387 */ /* 0x0009e20000100800 */
[----:B-1----:R-:W-:-:S03]  /*1a840*/  IMAD.MOV.U32 R0, RZ, RZ, R3 ;  /* 0x000000ffff007224 */ /* 0x002fc600078e0003 */
[----:B----4-:R-:W4:Y:S04]  /*1a850*/  LDL.LU.64 R2, [R1+0x738] ;  /* 0x0007380001027983 */ /* 0x010f280000300a00 */
[----:B------:R1:W-:Y:S04]  /*1a860*/  STL [R1+0x1690], R0 ;  /* 0x0016900001007387 */ /* 0x0003e80000100800 */
[----:B------:R1:W-:Y:S02]  /*1a870*/  STL [R1+0x1694], R10 ;  /* 0x0016940a01007387 */ /* 0x0003e40000100800 */
[----:B-1----:R-:W-:-:S02]  /*1a880*/  IMAD.MOV.U32 R0, RZ, RZ, R11 ;  /* 0x000000ffff007224 */ /* 0x002fc400078e000b */
[----:B------:R-:W4:Y:S04]  /*1a890*/  LDL.LU.64 R10, [R1+0x98] ;  /* 0x00009800010a7983 */ /* 0x000f280000300a00 */
        /* <DEDUP_REMOVED lines=25> */
[----:B--2---:R2:W-:Y:S01]  /*1aa30*/  STL [R1+0x165c], R4 ;  /* 0x00165c0401007387 */ /* 0x0045e20000100800 */
[----:B-1----:R-:W-:-:S03]  /*1aa40*/  MOV R0, R5 ;  /* 0x0000000500007202 */ /* 0x002fc60000000f00 */
[----:B--2---:R-:W2:Y:S04]  /*1aa50*/  LDL.LU.64 R4, [R1+0x700] ;  /* 0x0007000001047983 */ /* 0x004ea80000300a00 */
        /* <DEDUP_REMOVED lines=9> */
[----:B----4-:R4:W-:Y:S01]  /*1aaf0*/  STL [R1+0x1644], R2 ;  /* 0x0016440201007387 */ /* 0x0109e20000100800 */
        /* <DEDUP_REMOVED lines=32> */
[----:B-1----:R-:W-:-:S03]  /*1ad00*/  IMAD.MOV.U32 R0, RZ, RZ, R5 ;  /* 0x000000ffff007224 */ /* 0x002fc600078e0005 */
        /* <DEDUP_REMOVED lines=31> */
[----:B-1----:R-:W-:-:S02]  /*1af00*/  MOV R0, R27 ;  /* 0x0000001b00007202 */ /* 0x002fc40000000f00 */
        /* <DEDUP_REMOVED lines=9> */
[----:B------:R2:W-:Y:S02]  /*1afa0*/  STL [R1+0x15a8], R0 ;  /* 0x0015a80001007387 */ /* 0x0005e40000100800 */
[----:B--2---:R-:W-:Y:S02]  /*1afb0*/  IMAD.MOV.U32 R0, RZ, RZ, R5 ;  /* 0x000000ffff007224 */ /* 0x004fe400078e0005 */
[----:B------:R1:W-:Y:S04]  /*1afc0*/  STL [R1+0x15ac], R4 ;  /* 0x0015ac0401007387 */ /* 0x0003e80000100800 */
[----:B-1----:R-:W2:Y:S04]  /*1afd0*/  LDL.LU.64 R4, [R1+0xc98] ;  /* 0x000c980001047983 */ /* 0x002ea80000300a00 */
[----:B------:R1:W-:Y:S04]  /*1afe0*/  STL [R1+0x15a0], R0 ;  /* 0x0015a00001007387 */ /* 0x0003e80000100800 */
[----:B------:R1:W-:Y:S02]  /*1aff0*/  STL [R1+0x15a4], R12 ;  /* 0x0015a40c01007387 */ /* 0x0003e40000100800 */
[----:B-1----:R-:W-:-:S02]  /*1b000*/  IMAD.MOV.U32 R0, RZ, RZ, R13 ;  /* 0x000000ffff007224 */ /* 0x002fc400078e000d */
[----:B------:R-:W2:Y:S04]  /*1b010*/  LDL.LU.64 R12, [R1+0x7a8] ;  /* 0x0007a800010c7983 */ /* 0x000ea80000300a00 */
[----:B------:R3:W-:Y:S02]  /*1b020*/  STL [R1+0x1598], R0 ;  /* 0x0015980001007387 */ /* 0x0007e40000100800 */
[----:B---3--:R-:W-:Y:S02]  /*1b030*/  IMAD.MOV.U32 R0, RZ, RZ, R23 ;  /* 0x000000ffff007224 */ /* 0x008fe400078e0017 */
[----:B------:R1:W-:Y:S04]  /*1b040*/  STL [R1+0x159c], R22 ;  /* 0x00159c1601007387 */ /* 0x0003e80000100800 */
[----:B-1----:R-:W3:Y:S04]  /*1b050*/  LDL.LU.64 R22, [R1+0x2b0] ;  /* 0x0002b00001167983 */ /* 0x002ee80000300a00 */
        /* <DEDUP_REMOVED lines=9> */
[----:B------:R-:W-:Y:S04]  /*1b0f0*/  STL [R1+0x1584], R18 ;  /* 0x0015841201007387 */ /* 0x000fe80000100800 */
[----:B------:R-:W4:Y:S01]  /*1b100*/  LDL.LU.64 R16, [R1+0x768] ;  /* 0x0007680001107983 */ /* 0x000f220000300a00 */
[----:B-1----:R-:W-:-:S05]  /*1b110*/  IMAD.MOV.U32 R0, RZ, RZ, R19 ;  /* 0x000000ffff007224 */ /* 0x002fca00078e0013 */
[----:B------:R1:W-:Y:S04]  /*1b120*/  STL [R1+0x1578], R0 ;  /* 0x0015780001007387 */ /* 0x0003e80000100800 */
[----:B------:R1:W-:Y:S02]  /*1b130*/  STL [R1+0x157c], R8 ;  /* 0x00157c0801007387 */ /* 0x0003e40000100800 */
[----:B-1----:R-:W-:Y:S02]  /*1b140*/  IMAD.MOV.U32 R0, RZ, RZ, R9 ;  /* 0x000000ffff007224 */ /* 0x002fe400078e0009 */
        /* <DEDUP_REMOVED lines=17> */
[----:B------:R2:W-:Y:S02]  /*1b260*/  STL [R1+0x1548], R0 ;  /* 0x0015480001007387 */ /* 0x0005e40000100800 */
[----:B--2---:R-:W-:-:S02]  /*1b270*/  IMAD.MOV.U32 R0, RZ, RZ, R5 ;  /* 0x000000ffff007224 */ /* 0x004fc400078e0005 */
[----:B------:R1:W-:Y:S04]  /*1b280*/  STL [R1+0x1550], R4 ;  /* 0x0015500401007387 */ /* 0x0003e80000100800 */
        /* <DEDUP_REMOVED lines=8> */
[----:B------:R-:W2:Y:S04]  /*1b310*/  LDL.LU.64 R20, [R1+0xc80] ;  /* 0x000c800001147983 */ /* 0x000ea80000300a00 */
[----:B----4-:R-:W-:Y:S04]  /*1b320*/  STL [R1+0x153c], R2 ;  /* 0x00153c0201007387 */ /* 0x010fe80000100800 */
[----:B------:R1:W-:Y:S04]  /*1b330*/  STL [R1+0x1538], R0 ;  /* 0x0015380001007387 */ /* 0x0003e80000100800 */
[----:B---3--:R-:W3:Y:S01]  /*1b340*/  LDL.LU.64 R22, [R1+0xf8] ;  /* 0x0000f80001167983 */ /* 0x008ee20000300a00 */
[----:B-1----:R-:W-:-:S03]  /*1b350*/  IMAD.MOV.U32 R0, RZ, RZ, R3 ;  /* 0x000000ffff007224 */ /* 0x002fc600078e0003 */
[----:B------:R-:W-:Y:S04]  /*1b360*/  STL [R1+0x1530], R10 ;  /* 0x0015300a01007387 */ /* 0x000fe80000100800 */
[----:B------:R1:W-:Y:S04]  /*1b370*/  STL [R1+0x1528], R0 ;  /* 0x0015280001007387 */ /* 0x0003e80000100800 */
[----:B------:R-:W4:Y:S01]  /*1b380*/  LDL.LU.64 R2, [R1+0x40] ;  /* 0x0000400001027983 */ /* 0x000f220000300a00 */
[----:B-1----:R-:W-:-:S03]  /*1b390*/  IMAD.MOV.U32 R0, RZ, RZ, R11 ;  /* 0x000000ffff007224 */ /* 0x002fc600078e000b */
[----:B------:R-:W-:Y:S04]  /*1b3a0*/  STL [R1+0x1534], R16 ;  /* 0x0015341001007387 */ /* 0x000fe80000100800 */
[----:B------:R1:W-:Y:S04]  /*1b3b0*/  STL [R1+0x152c], R0 ;  /* 0x00152c0001007387 */ /* 0x0003e80000100800 */
[----:B------:R-:W4:Y:S01]  /*1b3c0*/  LDL.LU.64 R10, [R1+0xd28] ;  /* 0x000d2800010a7983 */ /* 0x000f220000300a00 */
[----:B-1----:R-:W-:-:S03]  /*1b3d0*/  MOV R0, R17 ;  /* 0x0000001100007202 */ /* 0x002fc60000000f00 */
[----:B------:R-:W-:Y:S04]  /*1b3e0*/  STL [R1+0x1524], R8 ;  /* 0x0015240801007387 */ /* 0x000fe80000100800 */
        /* <DEDUP_REMOVED lines=26> */
[----:B------:R-:W-:Y:S04]  /*1b590*/  STL [R1+0x14f0], R20 ;  /* 0x0014f01401007387 */ /* 0x000fe80000100800 */
[----:B------:R1:W-:Y:S04]  /*1b5a0*/  STL [R1+0x14e4], R0 ;  /* 0x0014e40001007387 */ /* 0x0003e80000100800 */
[----:B------:R-:W2:Y:S01]  /*1b5b0*/  LDL.LU.64 R12, [R1+0x30] ;  /* 0x00003000010c7983 */ /* 0x000ea20000300a00 */
[----:B-1----:R-:W-:-:S03]  /*1b5c0*/  IMAD.MOV.U32 R0, RZ, RZ, R21 ;  /* 0x000000ffff007224 */ /* 0x002fc600078e0015 */
[----:B---3--:R-:W-:Y:S04]  /*1b5d0*/  STL [R1+0x14f4], R22 ;  /* 0x0014f41601007387 */ /* 0x008fe80000100800 */
[----:B------:R1:W-:Y:S04]  /*1b5e0*/  STL [R1+0x14ec], R0 ;  /* 0x0014ec0001007387 */ /* 0x0003e80000100800 */
[----:B------:R-:W3:Y:S01]  /*1b5f0*/  LDL.LU.64 R20, [R1+0xd78] ;  /* 0x000d780001147983 */ /* 0x000ee20000300a00 */
[----:B-1----:R-:W-:-:S03]  /*1b600*/  IMAD.MOV.U32 R0, RZ, RZ, R23 ;  /* 0x000000ffff007224 */ /* 0x002fc600078e0017 */
[----:B----4-:R-:W-:Y:S04]  /*1b610*/  STL [R1+0x14dc], R2 ;  /* 0x0014dc0201007387 */ /* 0x010fe80000100800 */
[----:B------:R1:W-:Y:S04]  /*1b620*/  STL [R1+0x14d8], R0 ;  /* 0x0014d80001007387 */ /* 0x0003e80000100800 */
[----:B------:R-:W4:Y:S01]  /*1b630*/  LDL.LU.64 R22, [R1+0xcb8] ;  /* 0x000cb80001167983 */ /* 0x000f220000300a00 */
[----:B-1----:R-:W-:-:S03]  /*1b640*/  IMAD.MOV.U32 R0, RZ, RZ, R3 ;  /* 0x000000ffff007224 */ /* 0x002fc600078e0003 */
[----:B------:R-:W-:Y:S04]  /*1b650*/  STL [R1+0x14c8], R10 ;  /* 0x0014c80a01007387 */ /* 0x000fe80000100800 */
[----:B------:R1:W-:Y:S04]  /*1b660*/  STL [R1+0x14c0], R0 ;  /* 0x0014c00001007387 */ /* 0x0003e80000100800 */
[----:B------:R-:W4:Y:S01]  /*1b670*/  LDL.LU.64 R2, [R1+0xc0] ;  /* 0x0000c00001027983 */ /* 0x000f220000300a00 */
[----:B-1----:R-:W-:-:S03]  /*1b680*/  IMAD.MOV.U32 R0, RZ, RZ, R11 ;  /* 0x000000ffff007224 */ /* 0x002fc600078e000b */
        /* <DEDUP_REMOVED lines=18> */
[----:B------:R2:W-:Y:S01]  /*1b7b0*/  STL [R1+0x14b0], R24 ;  /* 0x0014b01801007387 */ /* 0x0005e20000100800 */
[----:B-1----:R-:W-:-:S03]  /*1b7c0*/  IMAD.MOV.U32 R0, RZ, RZ, R25 ;  /* 0x000000ffff007224 */ /* 0x002fc600078e0019 */
[----:B------:R-:W4:Y:S04]  /*1b7d0*/  LDL.LU.64 R18, [R1+0xdc8] ;  /* 0x000dc80001127983 */ /* 0x000f280000300a00 */
[----:B------:R1:W-:Y:S04]  /*1b7e0*/  STL [R1+0x14ac], R0 ;  /* 0x0014ac0001007387 */ /* 0x0003e80000100800 */
[----:B--2---:R2:W-:Y:S04]  /*1b7f0*/  STL [R1+0x14b4], R4 ;  /* 0x0014b40401007387 */ /* 0x0045e80000100800 */
[----:B------:R-:W4:Y:S01]  /*1b800*/  LDL.LU.64 R24, [R1+0xd00] ;  /* 0x000d000001187983 */ /* 0x000f220000300a00 */
        /* <DEDUP_REMOVED lines=8> */
[----:B-1----:R-:W-:-:S03]  /*1b890*/  MOV R0, R21 ;  /* 0x0000001500007202 */ /* 0x002fc60000000f00 */
        /* <DEDUP_REMOVED lines=8> */
[----:B------:R-:W-:Y:S04]  /*1b920*/  STL [R1+0x147c], R10 ;  /* 0x00147c0a01007387 */ /* 0x000fe80000100800 */
[----:B------:R1:W-:Y:S04]  /*1b930*/  STL [R1+0x1478], R0 ;  /* 0x0014780001007387 */ /* 0x0003e80000100800 */
[----:B------:R-:W4:Y:S01]  /*1b940*/  LDL.LU.64 R2, [R1+0xca0] ;  /* 0x000ca00001027983 */ /* 0x000f220000300a00 */
[----:B-1----:R-:W-:-:S03]  /*1b950*/  IMAD.MOV.U32 R0, RZ, RZ, R11 ;  /* 0x000000ffff007224 */ /* 0x002fc600078e000b */
[----:B------:R-:W-:Y:S04]  /*1b960*/  STL [R1+0x1460], R8 ;  /* 0x0014600801007387 */ /* 0x000fe80000100800 */
[----:B------:R1:W-:Y:S04]  /*1b970*/  STL [R1+0x1458], R0 ;  /* 0x0014580001007387 */ /* 0x0003e80000100800 */
[----:B------:R-:W4:Y:S01]  /*1b980*/  LDL.LU.64 R10, [R1] ;  /* 0x00000000010a7983 */ /* 0x000f220000300a00 */
        /* <DEDUP_REMOVED lines=14> */
[----:B------:R1:W-:Y:S02]  /*1ba70*/  STL [R1+0x1438], R0 ;  /* 0x0014380001007387 */ /* 0x0003e40000100800 */
[----:B-1----:R-:W-:Y:S02]  /*1ba80*/  IMAD.MOV.U32 R0, RZ, RZ, R19 ;  /* 0x000000ffff007224 */ /* 0x002fe400078e0013 */
[----:B------:R-:W-:Y:S04]  /*1ba90*/  STL [R1+0x1448], R24 ;  /* 0x0014481801007387 */ /* 0x000fe80000100800 */
[----:B------:R1:W-:Y:S04]  /*1baa0*/  STL [R1+0x143c], R0 ;  /* 0x00143c0001007387 */ /* 0x0003e80000100800 */
[----:B--2---:R-:W-:Y:S01]  /*1bab0*/  STL [R1+0x1450], R4 ;  /* 0x0014500401007387 */ /* 0x004fe20000100800 */
[----:B-1----:R-:W-:-:S05]  /*1bac0*/  IMAD.MOV.U32 R0, RZ, RZ, R25 ;  /* 0x000000ffff007224 */ /* 0x002fca00078e0019 */
[----:B------:R1:W-:Y:S04]  /*1bad0*/  STL [R1+0x1444], R0 ;  /* 0x0014440001007387 */ /* 0x0003e80000100800 */
[----:B------:R-:W2:Y:S01]  /*1bae0*/  LDL.LU.64 R24, [R1+0xe70] ;  /* 0x000e700001187983 */ /* 0x000ea20000300a00 */
[----:B-1----:R-:W-:-:S03]  /*1baf0*/  IMAD.MOV.U32 R0, RZ, RZ, R5 ;  /* 0x000000ffff007224 */ /* 0x002fc600078e0005 */
        /* <DEDUP_REMOVED lines=34> */
[----:B------:R-:W-:Y:S04]  /*1bd20*/  STL [R1+0x140c], R0 ;  /* 0x00140c0001007387 */ /* 0x000fe80000100800 */
[----:B------:R1:W-:Y:S04]  /*1bd30*/  STL [R1+0x1378], R29 ;  /* 0x0013781d01007387 */ /* 0x0003e80000100800 */
[----:B-1----:R-:W4:Y:S04]  /*1bd40*/  LDL.LU.64 R28, [R1+0xd30] ;  /* 0x000d3000011c7983 */ /* 0x002f280000300a00 */
[----:B------:R-:W4:Y:S01]  /*1bd50*/  LDL.LU.64 R18, [R1+0xa8] ;  /* 0x0000a80001127983 */ /* 0x000f220000300a00 */
[----:B--2---:R-:W-:-:S03]  /*1bd60*/  MOV R0, R25 ;  /* 0x0000001900007202 */ /* 0x004fc60000000f00 */
[----:B------:R1:W-:Y:S04]  /*1bd70*/  STL [R1+0x1380], R24 ;  /* 0x0013801801007387 */ /* 0x0003e80000100800 */
[----:B------:R-:W2:Y:S04]  /*1bd80*/  LDL.LU.64 R26, [R1+0xed0] ;  /* 0x000ed000011a7983 */ /* 0x000ea80000300a00 */
[----:B------:R-:W-:Y:S04]  /*1bd90*/  STL [R1+0x1388], R4 ;  /* 0x0013880401007387 */ /* 0x000fe80000100800 */
[----:B------:R1:W-:Y:S04]  /*1bda0*/  STL [R1+0x137c], R0 ;  /* 0x00137c0001007387 */ /* 0x0003e80000100800 */
[----:B-1----:R-:W2:Y:S01]  /*1bdb0*/  LDL.LU.64 R24, [R1+0xe40] ;  /* 0x000e400001187983 */ /* 0x002ea20000300a00 */
[----:B------:R-:W-:-:S03]  /*1bdc0*/  IMAD.MOV.U32 R0, RZ, RZ, R5 ;  /* 0x000000ffff007224 */ /* 0x000fc600078e0005 */
[----:B---3--:R-:W-:Y:S04]  /*1bdd0*/  STL [R1+0x1390], R12 ;  /* 0x0013900c01007387 */ /* 0x008fe80000100800 */
[----:B------:R1:W-:Y:S04]  /*1bde0*/  STL [R1+0x1384], R0 ;  /* 0x0013840001007387 */ /* 0x0003e80000100800 */
[----:B------:R-:W3:Y:S01]  /*1bdf0*/  LDL.LU.64 R4, [R1+0xd58] ;  /* 0x000d580001047983 */ /* 0x000ee20000300a00 */
[----:B-1----:R-:W-:-:S03]  /*1be00*/  IMAD.MOV.U32 R0, RZ, RZ, R13 ;  /* 0x000000ffff007224 */ /* 0x002fc600078e000d */
[----:B------:R-:W3:Y:S04]  /*1be10*/  LDL.LU.64 R12, [R1+0x1738] ;  /* 0x00173800010c7983 */ /* 0x000ee80000300a00 */
[----:B----4-:R-:W-:Y:S04]  /*1be20*/  STL [R1+0x1398], R16 ;  /* 0x0013981001007387 */ /* 0x010fe80000100800 */
[----:B------:R1:W-:Y:S04]  /*1be30*/  STL [R1+0x138c], R0 ;  /* 0x00138c0001007387 */ /* 0x0003e80000100800 */
[----:B------:R-:W-:Y:S01]  /*1be40*/  STL [R1+0x13a0], R22 ;  /* 0x0013a01601007387 */ /* 0x000fe20000100800 */
[----:B-1----:R-:W-:-:S05]  /*1be50*/  IMAD.MOV.U32 R0, RZ, RZ, R17 ;  /* 0x000000ffff007224 */ /* 0x002fca00078e0011 */
        /* <DEDUP_REMOVED lines=12> */
[----:B------:R-:W-:Y:S04]  /*1bf20*/  STL [R1+0x13b8], R8 ;  /* 0x0013b80801007387 */ /* 0x000fe80000100800 */
[----:B------:R1:W-:Y:S02]  /*1bf30*/  STL [R1+0x13ac], R0 ;  /* 0x0013ac0001007387 */ /* 0x0003e40000100800 */
[----:B-1----:R-:W-:-:S02]  /*1bf40*/  IMAD.MOV.U32 R0, RZ, RZ, R9 ;  /* 0x000000ffff007224 */ /* 0x002fc400078e0009 */
[----:B------:R-:W4:Y:S04]  /*1bf50*/  LDL.LU.64 R8, [R1+0x1728] ;  /* 0x0017280001087983 */ /* 0x000f280000300a00 */
[----:B------:R-:W-:Y:S04]  /*1bf60*/  STL [R1+0x13c0], R20 ;  /* 0x0013c01401007387 */ /* 0x000fe80000100800 */
[----:B------:R1:W-:Y:S02]  /*1bf70*/  STL [R1+0x13b4], R0 ;  /* 0x0013b40001007387 */ /* 0x0003e40000100800 */
[----:B-1----:R-:W-:-:S02]  /*1bf80*/  IMAD.MOV.U32 R0, RZ, RZ, R21 ;  /* 0x000000ffff007224 */ /* 0x002fc400078e0015 */
[----:B------:R-:W4:Y:S04]  /*1bf90*/  LDL.LU.64 R20, [R1+0xef0] ;  /* 0x000ef00001147983 */ /* 0x000f280000300a00 */
[----:B------:R1:W-:Y:S04]  /*1bfa0*/  STL [R1+0x13bc], R0 ;  /* 0x0013bc0001007387 */ /* 0x0003e80000100800 */
        /* <DEDUP_REMOVED lines=8> */
[----:B------:R-:W-:Y:S01]  /*1c030*/  STL [R1+0x13d8], R18 ;  /* 0x0013d81201007387 */ /* 0x000fe20000100800 */
[----:B-1----:R-:W-:-:S03]  /*1c040*/  IMAD.MOV.U32 R0, RZ, RZ, R19 ;  /* 0x000000ffff007224 */ /* 0x002fc600078e0013 */
[----:B--2---:R-:W-:Y:S04]  /*1c050*/  STL [R1+0x13e0], R26 ;  /* 0x0013e01a01007387 */ /* 0x004fe80000100800 */
[----:B------:R1:W-:Y:S02]  /*1c060*/  STL [R1+0x13d4], R0 ;  /* 0x0013d40001007387 */ /* 0x0003e40000100800 */
[----:B-1----:R-:W-:Y:S02]  /*1c070*/  IMAD.MOV.U32 R0, RZ, RZ, R27 ;  /* 0x000000ffff007224 */ /* 0x002fe400078e001b */
[----:B------:R-:W2:Y:S04]  /*1c080*/  LDL.LU.64 R26, [R1+0xef8] ;  /* 0x000ef800011a7983 */ /* 0x000ea80000300a00 */
[----:B------:R1:W-:Y:S02]  /*1c090*/  STL [R1+0x13dc], R0 ;  /* 0x0013dc0001007387 */ /* 0x0003e40000100800 */
[----:B-1----:R-:W-:-:S02]  /*1c0a0*/  IMAD.MOV.U32 R0, RZ, RZ, R25 ;  /* 0x000000ffff007224 */ /* 0x002fc400078e0019 */
[----:B------:R1:W-:Y:S04]  /*1c0b0*/  STL [R1+0x13e8], R24 ;  /* 0x0013e81801007387 */ /* 0x0003e80000100800 */
[----:B------:R-:W2:Y:S04]  /*1c0c0*/  LDL.LU.64 R18, [R1+0xeb8] ;  /* 0x000eb80001127983 */ /* 0x000ea80000300a00 */
[----:B---3--:R-:W-:Y:S04]  /*1c0d0*/  STL [R1+0x13f0], R4 ;  /* 0x0013f00401007387 */ /* 0x008fe80000100800 */
[----:B------:R3:W-:Y:S04]  /*1c0e0*/  STL [R1+0x13e4], R0 ;  /* 0x0013e40001007387 */ /* 0x0007e80000100800 */
[----:B-1----:R-:W2:Y:S01]  /*1c0f0*/  LDL.LU.64 R24, [R1+0xdd8] ;  /* 0x000dd80001187983 */ /* 0x002ea20000300a00 */
[----:B---3--:R-:W-:-:S03]  /*1c100*/  IMAD.MOV.U32 R0, RZ, RZ, R5 ;  /* 0x000000ffff007224 */ /* 0x008fc600078e0005 */
[----:B------:R-:W3:Y:S04]  /*1c110*/  LDL.LU.64 R4, [R1+0x1718] ;  /* 0x0017180001047983 */ /* 0x000ee80000300a00 */
[----:B------:R-:W-:Y:S04]  /*1c120*/  STL [R1+0x13f4], R14 ;  /* 0x0013f40e01007387 */ /* 0x000fe80000100800 */
[----:B------:R4:W-:Y:S04]  /*1c130*/  STL [R1+0x13ec], R0 ;  /* 0x0013ec0001007387 */ /* 0x0009e80000100800 */
[----:B------:R1:W-:Y:S01]  /*1c140*/  STL [R1+0x1358], R15 ;  /* 0x0013580f01007387 */ /* 0x0003e20000100800 */
[----:B----4-:R-:W-:-:S03]  /*1c150*/  IMAD.MOV.U32 R0, RZ, RZ, R17 ;  /* 0x000000ffff007224 */ /* 0x010fc600078e0011 */
[----:B------:R-:W-:Y:S04]  /*1c160*/  STL [R1+0x1360], R16 ;  /* 0x0013601001007387 */ /* 0x000fe80000100800 */
[----:B-1----:R-:W4:Y:S04]  /*1c170*/  LDL.LU.64 R14, [R1+0xf00] ;  /* 0x000f0000010e7983 */ /* 0x002f280000300a00 */
[----:B------:R1:W-:Y:S04]  /*1c180*/  STL [R1+0x135c], R0 ;  /* 0x00135c0001007387 */ /* 0x0003e80000100800 */
[----:B------:R1:W-:Y:S02]  /*1c190*/  STL [R1+0x1368], R22 ;  /* 0x0013681601007387 */ /* 0x0003e40000100800 */
[----:B-1----:R-:W-:-:S02]  /*1c1a0*/  IMAD.MOV.U32 R0, RZ, RZ, R23 ;  /* 0x000000ffff007224 */ /* 0x002fc400078e0017 */
[----:B------:R-:W2:Y:S04]  /*1c1b0*/  LDL.LU.64 R16, [R1+0xec8] ;  /* 0x000ec80001107983 */ /* 0x000ea80000300a00 */
[----:B------:R-:W-:Y:S04]  /*1c1c0*/  STL [R1+0x1370], R2 ;  /* 0x0013700201007387 */ /* 0x000fe80000100800 */
[----:B------:R1:W-:Y:S04]  /*1c1d0*/  STL [R1+0x1364], R0 ;  /* 0x0013640001007387 */ /* 0x0003e80000100800 */
[----:B------:R-:W2:Y:S01]  /*1c1e0*/  LDL.LU.64 R22, [R1+0xe20] ;  /* 0x000e200001167983 */ /* 0x000ea20000300a00 */
[----:B-1----:R-:W-:-:S03]  /*1c1f0*/  IMAD.MOV.U32 R0, RZ, RZ, R3 ;  /* 0x000000ffff007224 */ /* 0x002fc600078e0003 */
[----:B------:R-:W2:Y:S04]  /*1c200*/  LDL.LU.64 R2, [R1+0x1710] ;  /* 0x0017100001027983 */ /* 0x000ea80000300a00 */
[----:B------:R-:W-:Y:S04]  /*1c210*/  STL [R1+0x1374], R12 ;  /* 0x0013740c01007387 */ /* 0x000fe80000100800 */
[----:B------:R-:W-:Y:S04]  /*1c220*/  STL [R1+0x136c], R0 ;  /* 0x00136c0001007387 */ /* 0x000fe80000100800 */
[----:B------:R1:W-:Y:S04]  /*1c230*/  STL [R1+0x1338], R13 ;  /* 0x0013380d01007387 */ /* 0x0003e80000100800 */
[----:B-1----:R-:W2:Y:S04]  /*1c240*/  LDL.LU.64 R12, [R1+0xe80] ;  /* 0x000e8000010c7983 */ /* 0x002ea80000300a00 */
[----:B------:R1:W-:Y:S01]  /*1c250*/  STL [R1+0x1340], R20 ;  /* 0x0013401401007387 */ /* 0x0003e20000100800 */
[----:B------:R-:W-:-:S03]  /*1c260*/  IMAD.MOV.U32 R0, RZ, RZ, R21 ;  /* 0x000000ffff007224 */ /* 0x000fc600078e0015 */
[----:B-1----:R-:W3:Y:S04]  /*1c270*/  LDL.LU.64 R20, [R1+0xf08] ;  /* 0x000f080001147983 */ /* 0x002ee80000300a00 */
[----:B------:R1:W-:Y:S04]  /*1c280*/  STL [R1+0x133c], R0 ;  /* 0x00133c0001007387 */ /* 0x0003e80000100800 */
[----:B--2---:R2:W-:Y:S01]  /*1c290*/  STL [R1+0x1348], R12 ;  /* 0x0013480c01007387 */ /* 0x0045e20000100800 */
[----:B-1----:R-:W-:-:S03]  /*1c2a0*/  MOV R0, R13 ;  /* 0x0000000d00007202 */ /* 0x002fc60000000f00 */
[----:B--2---:R-:W2:Y:S04]  /*1c2b0*/  LDL.LU.64 R12, [R1+0xed8] ;  /* 0x000ed800010c7983 */ /* 0x004ea80000300a00 */
[----:B------:R1:W-:Y:S04]  /*1c2c0*/  STL [R1+0x1344], R0 ;  /* 0x0013440001007387 */ /* 0x0003e80000100800 */
[----:B------:R3:W-:Y:S01]  /*1c2d0*/  STL [R1+0x1350], R28 ;  /* 0x0013501c01007387 */ /* 0x0007e20000100800 */
[----:B-1----:R-:W-:-:S03]  /*1c2e0*/  IMAD.MOV.U32 R0, RZ, RZ, R29 ;  /* 0x000000ffff007224 */ /* 0x002fc600078e001d */
[----:B---3--:R-:W3:Y:S04]  /*1c2f0*/  LDL.LU.64 R28, [R1+0xe60] ;  /* 0x000e6000011c7983 */ /* 0x008ee80000300a00 */
[----:B------:R1:W-:Y:S04]  /*1c300*/  STL [R1+0x134c], R0 ;  /* 0x00134c0001007387 */ /* 0x0003e80000100800 */
[----:B------:R-:W-:Y:S04]  /*1c310*/  STL [R1+0x1354], R10 ;  /* 0x0013540a01007387 */ /* 0x000fe80000100800 */
[----:B------:R-:W-:Y:S01]  /*1c320*/  STL [R1+0x1318], R11 ;  /* 0x0013180b01007387 */ /* 0x000fe20000100800 */
[----:B-1----:R-:W-:-:S03]  /*1c330*/  IMAD.MOV.U32 R0, RZ, RZ, R27 ;  /* 0x000000ffff007224 */ /* 0x002fc600078e001b */
[----:B------:R1:W-:Y:S04]  /*1c340*/  STL [R1+0x1320], R26 ;  /* 0x0013201a01007387 */ /* 0x0003e80000100800 */
[----:B------:R-:W-:Y:S04]  /*1c350*/  STL [R1+0x1328], R18 ;  /* 0x0013281201007387 */ /* 0x000fe80000100800 */
[----:B------:R4:W-:Y:S04]  /*1c360*/  STL [R1+0x131c], R0 ;  /* 0x00131c0001007387 */ /* 0x0009e80000100800 */
[----:B-1----:R-:W3:Y:S01]  /*1c370*/  LDL.LU.64 R26, [R1+0xf10] ;  /* 0x000f1000011a7983 */ /* 0x002ee20000300a00 */
[----:B----4-:R-:W-:-:S03]  /*1c380*/  IMAD.MOV.U32 R0, RZ, RZ, R19 ;  /* 0x000000ffff007224 */ /* 0x010fc600078e0013 */
[----:B------:R-:W-:Y:S04]  /*1c390*/  STL [R1+0x1330], R24 ;  /* 0x0013301801007387 */ /* 0x000fe80000100800 */
[----:B------:R1:W-:Y:S04]  /*1c3a0*/  STL [R1+0x1324], R0 ;  /* 0x0013240001007387 */ /* 0x0003e80000100800 */
[----:B------:R-:W4:Y:S01]  /*1c3b0*/  LDL.LU.64 R18, [R1+0xee8] ;  /* 0x000ee80001127983 */ /* 0x000f220000300a00 */
[----:B-1----:R-:W-:-:S03]  /*1c3c0*/  IMAD.MOV.U32 R0, RZ, RZ, R25 ;  /* 0x000000ffff007224 */ /* 0x002fc600078e0019 */
[----:B------:R-:W-:Y:S04]  /*1c3d0*/  STL [R1+0x1334], R8 ;  /* 0x0013340801007387 */ /* 0x000fe80000100800 */
[----:B------:R1:W-:Y:S04]  /*1c3e0*/  STL [R1+0x132c], R0 ;  /* 0x00132c0001007387 */ /* 0x0003e80000100800 */
[----:B------:R-:W4:Y:S04]  /*1c3f0*/  LDL.LU.64 R24, [R1+0xe78] ;  /* 0x000e780001187983 */ /* 0x000f280000300a00 */
[----:B------:R-:W-:Y:S01]  /*1c400*/  STL [R1+0x12f8], R9 ;  /* 0x0012f80901007387 */ /* 0x000fe20000100800 */
[----:B-1----:R-:W-:-:S03]  /*1c410*/  IMAD.MOV.U32 R0, RZ, RZ, R15 ;  /* 0x000000ffff007224 */ /* 0x002fc600078e000f */
[----:B------:R1:W-:Y:S04]  /*1c420*/  STL [R1+0x1300], R14 ;  /* 0x0013000e01007387 */ /* 0x0003e80000100800 */
[----:B------:R-:W-:Y:S04]  /*1c430*/  STL [R1+0x1308], R16 ;  /* 0x0013081001007387 */ /* 0x000fe80000100800 */
[----:B------:R1:W-:Y:S04]  /*1c440*/  STL [R1+0x12fc], R0 ;  /* 0x0012fc0001007387 */ /* 0x0003e80000100800 */
[----:B-1----:R-:W4:Y:S01]  /*1c450*/  LDL.LU.64 R14, [R1+0xe8] ;  /* 0x0000e800010e7983 */ /* 0x002f220000300a00 */
[----:B------:R-:W-:-:S05]  /*1c460*/  IMAD.MOV.U32 R0, RZ, RZ, R17 ;  /* 0x000000ffff007224 */ /* 0x000fca00078e0011 */
[----:B------:R1:W-:Y:S04]  /*1c470*/  STL [R1+0x1304], R0 ;  /* 0x0013040001007387 */ /* 0x0003e80000100800 */
[----:B------:R1:W-:Y:S04]  /*1c480*/  STL [R1+0x1310], R22 ;  /* 0x0013101601007387 */ /* 0x0003e80000100800 */
[----:B------:R-:W4:Y:S01]  /*1c490*/  LDL.LU.64 R16, [R1+0xf0] ;  /* 0x0000f00001107983 */ /* 0x000f220000300a00 */
[----:B-1----:R-:W-:-:S05]  /*1c4a0*/  IMAD.MOV.U32 R0, RZ, RZ, R23 ;  /* 0x000000ffff007224 */ /* 0x002fca00078e0017 */
[----:B------:R1:W-:Y:S04]  /*1c4b0*/  STL [R1+0x130c], R0 ;  /* 0x00130c0001007387 */ /* 0x0003e80000100800 */
[----:B------:R-:W-:Y:S04]  /*1c4c0*/  STL [R1+0x1314], R6 ;  /* 0x0013140601007387 */ /* 0x000fe80000100800 */
[----:B------:R-:W-:Y:S04]  /*1c4d0*/  STL [R1+0x12d8], R7 ;  /* 0x0012d80701007387 */ /* 0x000fe80000100800 */
[----:B------:R-:W4:Y:S01]  /*1c4e0*/  LDL.LU.64 R22, [R1+0x108] ;  /* 0x0001080001167983 */ /* 0x000f220000300a00 */
[----:B-1----:R-:W-:-:S03]  /*1c4f0*/  IMAD.MOV.U32 R0, RZ, RZ, R21 ;  /* 0x000000ffff007224 */ /* 0x002fc600078e0015 */
[----:B------:R1:W-:Y:S04]  /*1c500*/  STL [R1+0x12e0], R20 ;  /* 0x0012e01401007387 */ /* 0x0003e80000100800 */
[----:B-1----:R-:W4:Y:S04]  /*1c510*/  LDL.LU.64 R20, [R1+0x640] ;  /* 0x0006400001147983 */ /* 0x002f280000300a00 */
[----:B------:R1:W-:Y:S04]  /*1c520*/  STL [R1+0x12dc], R0 ;  /* 0x0012dc0001007387 */ /* 0x0003e80000100800 */
[----:B--2---:R-:W-:Y:S01]  /*1c530*/  STL [R1+0x12e8], R12 ;  /* 0x0012e80c01007387 */ /* 0x004fe20000100800 */
[----:B-1----:R-:W-:-:S03]  /*1c540*/  IMAD.MOV.U32 R0, RZ, RZ, R13 ;  /* 0x000000ffff007224 */ /* 0x002fc600078e000d */
[----:B------:R-:W2:Y:S04]  /*1c550*/  LDL.LU.64 R8, [R1+0x628] ;  /* 0x0006280001087983 */ /* 0x000ea80000300a00 */
[----:B------:R3:W-:Y:S02]  /*1c560*/  STL [R1+0x12e4], R0 ;  /* 0x0012e40001007387 */ /* 0x0007e40000100800 */
[----:B---3--:R-:W-:Y:S02]  /*1c570*/  IMAD.MOV.U32 R0, RZ, RZ, R29 ;  /* 0x000000ffff007224 */ /* 0x008fe400078e001d */
[----:B------:R-:W-:Y:S04]  /*1c580*/  STL [R1+0x12f0], R28 ;  /* 0x0012f01c01007387 */ /* 0x000fe80000100800 */
[----:B------:R-:W3:Y:S04]  /*1c590*/  LDL.LU.64 R10, [R1+0x620] ;  /* 0x00062000010a7983 */ /* 0x000ee80000300a00 */
[----:B------:R1:W-:Y:S04]  /*1c5a0*/  STL [R1+0x12ec], R0 ;  /* 0x0012ec0001007387 */ /* 0x0003e80000100800 */
[----:B------:R-:W-:Y:S04]  /*1c5b0*/  STL [R1+0x12f4], R4 ;  /* 0x0012f40401007387 */ /* 0x000fe80000100800 */
[----:B------:R-:W-:Y:S04]  /*1c5c0*/  STL [R1+0x12b8], R5 ;  /* 0x0012b80501007387 */ /* 0x000fe80000100800 */
[----:B------:R-:W3:Y:S04]  /*1c5d0*/  LDL.LU.64 R12, [R1+0x648] ;  /* 0x00064800010c7983 */ /* 0x000ee80000300a00 */
[----:B------:R4:W-:Y:S01]  /*1c5e0*/  STL [R1+0x12c0], R26 ;  /* 0x0012c01a01007387 */ /* 0x0009e20000100800 */
[----:B-1----:R-:W-:-:S03]  /*1c5f0*/  IMAD.MOV.U32 R0, RZ, RZ, R27 ;  /* 0x000000ffff007224 */ /* 0x002fc600078e001b */
[----:B----4-:R-:W4:Y:S04]  /*1c600*/  LDL.LU.64 R26, [R1+0x690] ;  /* 0x00069000011a7983 */ /* 0x010f280000300a00 */
        /* <DEDUP_REMOVED lines=32> */
[----:B---3--:R3:W-:Y:S01]  /*1c810*/  STL [R1+0xee4], R10 ;  /* 0x000ee40a01007387 */ /* 0x0087e20000100800 */
[----:B-1----:R-:W-:-:S03]  /*1c820*/  MOV R0, R11 ;  /* 0x0000000b00007202 */ /* 0x002fc60000000f00 */
[----:B---3--:R-:W3:Y:S04]  /*1c830*/  LDL.LU.64 R10, [R1+0x5c8] ;  /* 0x0005c800010a7983 */ /* 0x008ee80000300a00 */
[----:B------:R1:W-:Y:S04]  /*1c840*/  STL [R1+0xee0], R0 ;  /* 0x000ee00001007387 */ /* 0x0003e80000100800 */
[----:B------:R1:W-:Y:S02]  /*1c850*/  STL [R1+0xeec], R12 ;  /* 0x000eec0c01007387 */ /* 0x0003e40000100800 */
[----:B-1----:R-:W-:-:S02]  /*1c860*/  IMAD.MOV.U32 R0, RZ, RZ, R13 ;  /* 0x000000ffff007224 */ /* 0x002fc400078e000d */
[----:B------:R-:W3:Y:S04]  /*1c870*/  LDL.LU.64 R12, [R1+0x5c0] ;  /* 0x0005c000010c7983 */ /* 0x000ee80000300a00 */
        /* <DEDUP_REMOVED lines=38> */
[----:B-1----:R-:W-:-:S03]  /*1cae0*/  IMAD.MOV.U32 R0, RZ, RZ, R11 ;  /* 0x000000ffff007224 */ /* 0x002fc600078e000b */
        /* <DEDUP_REMOVED lines=183> */
[----:B-1----:R-:W-:-:S03]  /*1d660*/  MOV R0, R27 ;  /* 0x0000001b00007202 */ /* 0x002fc60000000f00 */
        /* <DEDUP_REMOVED lines=30> */
[----:B--2---:R-:W-:Y:S01]  /*1d850*/  STL [R1+0x10ec], R8 ;  /* 0x0010ec0801007387 */ /* 0x004fe20000100800 */
[----:B-1----:R-:W-:-:S03]  /*1d860*/  IMAD.MOV.U32 R0, RZ, RZ, R9 ;  /* 0x000000ffff007224 */ /* 0x002fc600078e0009 */
[----:B------:R-:W2:Y:S04]  /*1d870*/  LDL.LU.64 R6, [R1+0x3c0] ;  /* 0x0003c00001067983 */ /* 0x000ea80000300a00 */
[----:B------:R1:W-:Y:S04]  /*1d880*/  STL [R1+0x10e8], R0 ;  /* 0x0010e80001007387 */ /* 0x0003e80000100800 */
[----:B---3--:R-:W-:Y:S01]  /*1d890*/  STL [R1+0x10f4], R10 ;  /* 0x0010f40a01007387 */ /* 0x008fe20000100800 */
[----:B-1----:R-:W-:-:S03]  /*1d8a0*/  IMAD.MOV.U32 R0, RZ, RZ, R11 ;  /* 0x000000ffff007224 */ /* 0x002fc600078e000b */
[----:B------:R-:W3:Y:S04]  /*1d8b0*/  LDL.LU.64 R8, [R1+0x3b8] ;  /* 0x0003b80001087983 */ /* 0x000ee80000300a00 */
[----:B------:R1:W-:Y:S02]  /*1d8c0*/  STL [R1+0x10f0], R0 ;  /* 0x0010f00001007387 */ /* 0x0003e40000100800 */
[----:B-1----:R-:W-:Y:S02]  /*1d8d0*/  IMAD.MOV.U32 R0, RZ, RZ, R13 ;  /* 0x000000ffff007224 */ /* 0x002fe400078e000d */
[----:B------:R-:W-:Y:S04]  /*1d8e0*/  STL [R1+0x10fc], R12 ;  /* 0x0010fc0c01007387 */ /* 0x000fe80000100800 */
[----:B------:R-:W3:Y:S04]  /*1d8f0*/  LDL.LU.64 R10, [R1+0x3b0] ;  /* 0x0003b000010a7983 */ /* 0x000ee80000300a00 */
[----:B------:R1:W-:Y:S04]  /*1d900*/  STL [R1+0x10f8], R0 ;  /* 0x0010f80001007387 */ /* 0x0003e80000100800 */
[----:B----4-:R4:W-:Y:S01]  /*1d910*/  STL [R1+0x1104], R26 ;  /* 0x0011041a01007387 */ /* 0x0109e20000100800 */
[----:B-1----:R-:W-:-:S03]  /*1d920*/  IMAD.MOV.U32 R0, RZ, RZ, R27 ;  /* 0x000000ffff007224 */ /* 0x002fc600078e001b */
[----:B------:R-:W3:Y:S04]  /*1d930*/  LDL.LU.64 R12, [R1+0xe88] ;  /* 0x000e8800010c7983 */ /* 0x000ee80000300a00 */
[----:B------:R-:W-:Y:S04]  /*1d940*/  STL [R1+0x110c], R28 ;  /* 0x00110c1c01007387 */ /* 0x000fe80000100800 */
[----:B------:R1:W-:Y:S04]  /*1d950*/  STL [R1+0x1100], R0 ;  /* 0x0011000001007387 */ /* 0x0003e80000100800 */
[----:B----4-:R-:W4:Y:S01]  /*1d960*/  LDL.LU.64 R26, [R1+0xe90] ;  /* 0x000e9000011a7983 */ /* 0x010f220000300a00 */
        /* <DEDUP_REMOVED lines=25> */
[----:B--2---:R-:W-:Y:S04]  /*1db00*/  STL [R1+0x1144], R6 ;  /* 0x0011440601007387 */ /* 0x004fe80000100800 */
[----:B------:R1:W-:Y:S04]  /*1db10*/  STL [R1+0x1138], R0 ;  /* 0x0011380001007387 */ /* 0x0003e80000100800 */
[----:B------:R-:W2:Y:S01]  /*1db20*/  LDL.LU.64 R20, [R1+0x11a0] ;  /* 0x0011a00001147983 */ /* 0x000ea20000300a00 */
[----:B-1----:R-:W-:-:S03]  /*1db30*/  MOV R0, R7 ;  /* 0x0000000700007202 */ /* 0x002fc60000000f00 */
[----:B---3--:R-:W-:Y:S04]  /*1db40*/  STL [R1+0x114c], R8 ;  /* 0x00114c0801007387 */ /* 0x008fe80000100800 */
[----:B------:R1:W-:Y:S02]  /*1db50*/  STL [R1+0x1140], R0 ;  /* 0x0011400001007387 */ /* 0x0003e40000100800 */
[----:B-1----:R-:W-:Y:S02]  /*1db60*/  IMAD.MOV.U32 R0, RZ, RZ, R9 ;  /* 0x000000ffff007224 */ /* 0x002fe400078e0009 */
[----:B------:R-:W3:Y:S04]  /*1db70*/  LDL.LU.64 R8, [R1+0x11a8] ;  /* 0x0011a80001087983 */ /* 0x000ee80000300a00 */
[----:B------:R1:W-:Y:S04]  /*1db80*/  STL [R1+0x1148], R0 ;  /* 0x0011480001007387 */ /* 0x0003e80000100800 */
[----:B------:R1:W-:Y:S02]  /*1db90*/  STL [R1+0x1154], R10 ;  /* 0x0011540a01007387 */ /* 0x0003e40000100800 */
[----:B-1----:R-:W-:-:S02]  /*1dba0*/  IMAD.MOV.U32 R0, RZ, RZ, R11 ;  /* 0x000000ffff007224 */ /* 0x002fc400078e000b */
[----:B------:R-:W-:Y:S04]  /*1dbb0*/  STL [R1+0x115c], R12 ;  /* 0x00115c0c01007387 */ /* 0x000fe80000100800 */
[----:B------:R1:W-:Y:S04]  /*1dbc0*/  STL [R1+0x1150], R0 ;  /* 0x0011500001007387 */ /* 0x0003e80000100800 */
[----:B------:R-:W3:Y:S01]  /*1dbd0*/  LDL.LU.64 R10, [R1+0x11b0] ;  /* 0x0011b000010a7983 */ /* 0x000ee20000300a00 */
[----:B-1----:R-:W-:-:S03]  /*1dbe0*/  IMAD.MOV.U32 R0, RZ, RZ, R13 ;  /* 0x000000ffff007224 */ /* 0x002fc600078e000d */
[----:B----4-:R-:W-:Y:S04]  /*1dbf0*/  STL [R1+0x1164], R26 ;  /* 0x0011641a01007387 */ /* 0x010fe80000100800 */
[----:B------:R1:W-:Y:S02]  /*1dc00*/  STL [R1+0x1158], R0 ;  /* 0x0011580001007387 */ /* 0x0003e40000100800 */
[----:B-1----:R-:W-:Y:S02]  /*1dc10*/  IMAD.MOV.U32 R0, RZ, RZ, R27 ;  /* 0x000000ffff007224 */ /* 0x002fe400078e001b */
[----:B------:R-:W4:Y:S04]  /*1dc20*/  LDL.LU.64 R26, [R1+0x11b8] ;  /* 0x0011b800011a7983 */ /* 0x000f280000300a00 */
[----:B------:R1:W-:Y:S04]  /*1dc30*/  STL [R1+0x1160], R0 ;  /* 0x0011600001007387 */ /* 0x0003e80000100800 */
[----:B------:R1:W-:Y:S04]  /*1dc40*/  STL [R1+0x116c], R28 ;  /* 0x00116c1c01007387 */ /* 0x0003e80000100800 */
[----:B------:R-:W4:Y:S01]  /*1dc50*/  LDL.LU.64 R12, [R1+0x11c0] ;  /* 0x0011c000010c7983 */ /* 0x000f220000300a00 */
[----:B-1----:R-:W-:-:S05]  /*1dc60*/  IMAD.MOV.U32 R0, RZ, RZ, R29 ;  /* 0x000000ffff007224 */ /* 0x002fca00078e001d */
        /* <DEDUP_REMOVED lines=23> */
[----:B-1----:R-:W-:-:S03]  /*1dde0*/  IMAD.MOV.U32 R0, RZ, RZ, R21 ;  /* 0x000000ffff007224 */ /* 0x002fc600078e0015 */
[----:B------:R-:W2:Y:S04]  /*1ddf0*/  LDL.LU.64 R20, [R1+0x310] ;  /* 0x0003100001147983 */ /* 0x000ea80000300a00 */
[----:B------:R1:W-:Y:S04]  /*1de00*/  STL [R1+0x1198], R0 ;  /* 0x0011980001007387 */ /* 0x0003e80000100800 */
[----:B---3--:R-:W-:Y:S04]  /*1de10*/  STL [R1+0x11a4], R8 ;  /* 0x0011a40801007387 */ /* 0x008fe80000100800 */
[----:B------:R-:W3:Y:S01]  /*1de20*/  LDL.LU.64 R2, [R1+0x308] ;  /* 0x0003080001027983 */ /* 0x000ee20000300a00 */
[----:B-1----:R-:W-:-:S03]  /*1de30*/  IMAD.MOV.U32 R0, RZ, RZ, R9 ;  /* 0x000000ffff007224 */ /* 0x002fc600078e0009 */
[----:B------:R-:W3:Y:S04]  /*1de40*/  LDL.LU.64 R4, [R1+0x300] ;  /* 0x0003000001047983 */ /* 0x000ee80000300a00 */
[----:B------:R1:W-:Y:S04]  /*1de50*/  STL [R1+0x11a0], R0 ;  /* 0x0011a00001007387 */ /* 0x0003e80000100800 */
[----:B------:R-:W-:Y:S01]  /*1de60*/  STL [R1+0x11ac], R10 ;  /* 0x0011ac0a01007387 */ /* 0x000fe20000100800 */
[----:B-1----:R-:W-:-:S03]  /*1de70*/  IMAD.MOV.U32 R0, RZ, RZ, R11 ;  /* 0x000000ffff007224 */ /* 0x002fc600078e000b */
[----:B------:R-:W3:Y:S04]  /*1de80*/  LDL.LU.64 R6, [R1+0x2f8] ;  /* 0x0002f80001067983 */ /* 0x000ee80000300a00 */
[----:B------:R-:W3:Y:S04]  /*1de90*/  LDL.LU.64 R8, [R1+0x2f0] ;  /* 0x0002f00001087983 */ /* 0x000ee80000300a00 */
[----:B------:R4:W-:Y:S02]  /*1dea0*/  STL [R1+0x11a8], R0 ;  /* 0x0011a80001007387 */ /* 0x0009e40000100800 */
[----:B----4-:R-:W-:-:S02]  /*1deb0*/  IMAD.MOV.U32 R0, RZ, RZ, R27 ;  /* 0x000000ffff007224 */ /* 0x010fc400078e001b */
[----:B------:R1:W-:Y:S04]  /*1dec0*/  STL [R1+0x11b4], R26 ;  /* 0x0011b41a01007387 */ /* 0x0003e80000100800 */
[----:B------:R-:W4:Y:S04]  /*1ded0*/  LDL.LU.64 R10, [R1+0x2e8] ;  /* 0x0002e800010a7983 */ /* 0x000f280000300a00 */
[----:B-1----:R-:W4:Y:S04]  /*1dee0*/  LDL.LU.64 R26, [R1+0x1708] ;  /* 0x00170800011a7983 */ /* 0x002f280000300a00 */
[----:B------:R-:W-:Y:S04]  /*1def0*/  STL [R1+0x11bc], R12 ;  /* 0x0011bc0c01007387 */ /* 0x000fe80000100800 */
[----:B------:R1:W-:Y:S02]  /*1df00*/  STL [R1+0x11b0], R0 ;  /* 0x0011b00001007387 */ /* 0x0003e40000100800 */
[----:B-1----:R-:W-:-:S02]  /*1df10*/  IMAD.MOV.U32 R0, RZ, RZ, R13 ;  /* 0x000000ffff007224 */ /* 0x002fc400078e000d */
[----:B------:R-:W4:Y:S04]  /*1df20*/  LDL.LU.64 R12, [R1+0x2e0] ;  /* 0x0002e000010c7983 */ /* 0x000f280000300a00 */
[----:B------:R1:W-:Y:S04]  /*1df30*/  STL [R1+0x11b8], R0 ;  /* 0x0011b80001007387 */ /* 0x0003e80000100800 */
[----:B------:R1:W-:Y:S02]  /*1df40*/  STL [R1+0x11c4], R28 ;  /* 0x0011c41c01007387 */ /* 0x0003e40000100800 */
[----:B-1----:R-:W-:-:S02]  /*1df50*/  IMAD.MOV.U32 R0, RZ, RZ, R29 ;  /* 0x000000ffff007224 */ /* 0x002fc400078e001d */
        /* <DEDUP_REMOVED lines=21> */
[----:B------:R-:W-:Y:S04]  /*1e0b0*/  STL [R1+0x11f4], R20 ;  /* 0x0011f41401007387 */ /* 0x000fe80000100800 */
[----:B------:R1:W-:Y:S02]  /*1e0c0*/  STL [R1+0x11e8], R0 ;  /* 0x0011e80001007387 */ /* 0x0003e40000100800 */
[----:B-1----:R-:W-:-:S02]  /*1e0d0*/  IMAD.MOV.U32 R0, RZ, RZ, R21 ;  /* 0x000000ffff007224 */ /* 0x002fc400078e0015 */
[----:B------:R-:W2:Y:S04]  /*1e0e0*/  LDL.LU.64 R20, [R1+0x16f0] ;  /* 0x0016f00001147983 */ /* 0x000ea80000300a00 */
[----:B---3--:R-:W-:Y:S04]  /*1e0f0*/  STL [R1+0x11fc], R2 ;  /* 0x0011fc0201007387 */ /* 0x008fe80000100800 */
[----:B------:R1:W-:Y:S04]  /*1e100*/  STL [R1+0x11f0], R0 ;  /* 0x0011f00001007387 */ /* 0x0003e80000100800 */
[----:B------:R-:W-:Y:S01]  /*1e110*/  STL [R1+0x1204], R4 ;  /* 0x0012040401007387 */ /* 0x000fe20000100800 */
[----:B-1----:R-:W-:-:S05]  /*1e120*/  IMAD.MOV.U32 R0, RZ, RZ, R3 ;  /* 0x000000ffff007224 */ /* 0x002fca00078e0003 */
[----:B------:R1:W-:Y:S04]  /*1e130*/  STL [R1+0x11f8], R0 ;  /* 0x0011f80001007387 */ /* 0x0003e80000100800 */
[----:B------:R-:W-:Y:S01]  /*1e140*/  STL [R1+0x120c], R6 ;  /* 0x00120c0601007387 */ /* 0x000fe20000100800 */
[----:B-1----:R-:W-:-:S05]  /*1e150*/  IMAD.MOV.U32 R0, RZ, RZ, R5 ;  /* 0x000000ffff007224 */ /* 0x002fca00078e0005 */
[----:B------:R1:W-:Y:S04]  /*1e160*/  STL [R1+0x1200], R0 ;  /* 0x0012000001007387 */ /* 0x0003e80000100800 */
[----:B------:R-:W-:Y:S01]  /*1e170*/  STL [R1+0x1214], R8 ;  /* 0x0012140801007387 */ /* 0x000fe20000100800 */
[----:B-1----:R-:W-:-:S05]  /*1e180*/  IMAD.MOV.U32 R0, RZ, RZ, R7 ;  /* 0x000000ffff007224 */ /* 0x002fca00078e0007 */
[----:B------:R1:W-:Y:S04]  /*1e190*/  STL [R1+0x1208], R0 ;  /* 0x0012080001007387 */ /* 0x0003e80000100800 */
[----:B----4-:R-:W-:Y:S01]  /*1e1a0*/  STL [R1+0x121c], R10 ;  /* 0x00121c0a01007387 */ /* 0x010fe20000100800 */
[----:B-1----:R-:W-:-:S05]  /*1e1b0*/  IMAD.MOV.U32 R0, RZ, RZ, R9 ;  /* 0x000000ffff007224 */ /* 0x002fca00078e0009 */
[----:B------:R1:W-:Y:S04]  /*1e1c0*/  STL [R1+0x1210], R0 ;  /* 0x0012100001007387 */ /* 0x0003e80000100800 */
[----:B------:R-:W3:Y:S04]  /*1e1d0*/  LDL.LU.64 R2, [R1+0x1280] ;  /* 0x0012800001027983 */ /* 0x000ee80000300a00 */
[----:B------:R-:W4:Y:S01]  /*1e1e0*/  LDL.LU.64 R4, [R1+0x1288] ;  /* 0x0012880001047983 */ /* 0x000f220000300a00 */
[----:B-1----:R-:W-:-:S05]  /*1e1f0*/  IMAD.MOV.U32 R0, RZ, RZ, R11 ;  /* 0x000000ffff007224 */ /* 0x002fca00078e000b */
[----:B------:R1:W-:Y:S04]  /*1e200*/  STL [R1+0x1218], R0 ;  /* 0x0012180001007387 */ /* 0x0003e80000100800 */
[----:B------:R-:W-:Y:S04]  /*1e210*/  STL [R1+0x1224], R12 ;  /* 0x0012240c01007387 */ /* 0x000fe80000100800 */
[----:B------:R-:W4:Y:S01]  /*1e220*/  LDL.LU.64 R6, [R1+0x1290] ;  /* 0x0012900001067983 */ /* 0x000f220000300a00 */
[----:B-1----:R-:W-:-:S03]  /*1e230*/  IMAD.MOV.U32 R0, RZ, RZ, R13 ;  /* 0x000000ffff007224 */ /* 0x002fc600078e000d */
[----:B------:R-:W4:Y:S04]  /*1e240*/  LDL.LU.64 R8, [R1+0x1298] ;  /* 0x0012980001087983 */ /* 0x000f280000300a00 */
[----:B------:R1:W-:Y:S02]  /*1e250*/  STL [R1+0x1220], R0 ;  /* 0x0012200001007387 */ /* 0x0003e40000100800 */
[----:B-1----:R-:W-:Y:S02]  /*1e260*/  IMAD.MOV.U32 R0, RZ, RZ, R29 ;  /* 0x000000ffff007224 */ /* 0x002fe400078e001d */
[----:B------:R1:W-:Y:S04]  /*1e270*/  STL [R1+0x122c], R28 ;  /* 0x00122c1c01007387 */ /* 0x0003e80000100800 */
[----:B------:R-:W4:Y:S04]  /*1e280*/  LDL.LU.64 R10, [R1+0x12a0] ;  /* 0x0012a000010a7983 */ /* 0x000f280000300a00 */
[----:B-1----:R-:W4:Y:S04]  /*1e290*/  LDL.LU.64 R28, [R1+0x12a8] ;  /* 0x0012a800011c7983 */ /* 0x002f280000300a00 */
[----:B------:R1:W-:Y:S02]  /*1e2a0*/  STL [R1+0x1228], R0 ;  /* 0x0012280001007387 */ /* 0x0003e40000100800 */
[----:B-1----:R-:W-:-:S02]  /*1e2b0*/  IMAD.MOV.U32 R0, RZ, RZ, R19 ;  /* 0x000000ffff007224 */ /* 0x002fc400078e0013 */
        /* <DEDUP_REMOVED lines=12> */
[----:B------:R3:W-:Y:S04]  /*1e380*/  STL [R1+0x1240], R0 ;  /* 0x0012400001007387 */ /* 0x0007e80000100800 */
[----:B------:R-:W-:Y:S04]  /*1e390*/  STL [R1+0x1248], R27 ;  /* 0x0012481b01007387 */ /* 0x000fe80000100800 */
[----:B------:R-:W-:Y:S04]  /*1e3a0*/  STL [R1+0x1254], R24 ;  /* 0x0012541801007387 */ /* 0x000fe80000100800 */
[----:B------:R-:W-:Y:S04]  /*1e3b0*/  STL [R1+0x1250], R25 ;  /* 0x0012501901007387 */ /* 0x000fe80000100800 */
[----:B--2---:R-:W-:Y:S04]  /*1e3c0*/  STL [R1+0x125c], R22 ;  /* 0x00125c1601007387 */ /* 0x004fe80000100800 */
[----:B------:R-:W-:Y:S04]  /*1e3d0*/  STL [R1+0x1258], R23 ;  /* 0x0012581701007387 */ /* 0x000fe80000100800 */
[----:B------:R-:W-:Y:S04]  /*1e3e0*/  STL [R1+0x1264], R20 ;  /* 0x0012641401007387 */ /* 0x000fe80000100800 */
[----:B------:R-:W-:Y:S01]  /*1e3f0*/  STL [R1+0x1260], R21 ;  /* 0x0012601501007387 */ /* 0x000fe20000100800 */
[----:B---3--:R-:W-:-:S03]  /*1e400*/  IMAD.MOV.U32 R0, RZ, RZ, R3 ;  /* 0x000000ffff007224 */ /* 0x008fc600078e0003 */
[----:B----4-:R-:W-:Y:S04]  /*1e410*/  STL [R1+0x126c], R18 ;  /* 0x00126c1201007387 */ /* 0x010fe80000100800 */
[----:B------:R-:W-:Y:S04]  /*1e420*/  STL [R1+0x1268], R19 ;  /* 0x0012681301007387 */ /* 0x000fe80000100800 */
[----:B------:R-:W-:Y:S04]  /*1e430*/  STL [R1+0x1274], R16 ;  /* 0x0012741001007387 */ /* 0x000fe80000100800 */
[----:B------:R-:W-:Y:S04]  /*1e440*/  STL [R1+0x1270], R17 ;  /* 0x0012701101007387 */ /* 0x000fe80000100800 */
[----:B------:R-:W-:Y:S04]  /*1e450*/  STL [R1+0x127c], R2 ;  /* 0x00127c0201007387 */ /* 0x000fe80000100800 */
[----:B------:R-:W-:Y:S04]  /*1e460*/  STL [R1+0x1284], R4 ;  /* 0x0012840401007387 */ /* 0x000fe80000100800 */
        /* <DEDUP_REMOVED lines=12> */
[----:B------:R1:W-:Y:S02]  /*1e530*/  STL [R1+0x1298], R0 ;  /* 0x0012980001007387 */ /* 0x0003e40000100800 */
[----:B-1----:R-:W-:Y:S02]  /*1e540*/  MOV R0, R29 ;  /* 0x0000001d00007202 */ /* 0x002fe40000000f00 */
[----:B------:R-:W1:Y:S04]  /*1e550*/  S2R R29, SR_TID.X ;  /* 0x00000000001d7919 */ /* 0x000e680000002100 */
[----:B------:R-:W-:Y:S01]  /*1e560*/  STL [R1+0x12ac], R12 ;  /* 0x0012ac0c01007387 */ /* 0x000fe20000100800 */
[----:B------:R-:W-:-:S03]  /*1e570*/  IMAD.MOV.U32 R2, RZ, RZ, R15 ;  /* 0x000000ffff027224 */ /* 0x000fc600078e000f */
[----:B------:R2:W-:Y:S02]  /*1e580*/  STL [R1+0x12a0], R0 ;  /* 0x0012a00001007387 */ /* 0x0005e40000100800 */
[----:B--2---:R-:W-:-:S05]  /*1e590*/  IMAD.MOV.U32 R0, RZ, RZ, R13 ;  /* 0x000000ffff007224 */ /* 0x004fca00078e000d */
[----:B------:R1:W-:Y:S04]  /*1e5a0*/  STL [R1+0x12a8], R0 ;  /* 0x0012a80001007387 */ /* 0x0003e80000100800 */
[----:B------:R-:W-:Y:S04]  /*1e5b0*/  STL [R1+0x12b4], R14 ;  /* 0x0012b40e01007387 */ /* 0x000fe80000100800 */
[----:B------:R2:W-:Y:S01]  /*1e5c0*/  STL [R1+0x12b0], R2 ;  /* 0x0012b00201007387 */ /* 0x0005e20000100800 */
[C---:B-1----:R-:W-:Y:S01]  /*1e5d0*/  IMAD.SHL.U32 R0, R29.reuse, 0x80, RZ ;  /* 0x000000801d007824 */ /* 0x042fe200078e00ff */
[C---:B------:R-:W-:Y:S01]  /*1e5e0*/  LOP3.LUT R6, R29.reuse, 0x3, RZ, 0xc0, !PT ;  /* 0x000000031d067812 */ /* 0x040fe200078ec0ff */
[C---:B------:R-:W-:Y:S01]  /*1e5f0*/  IMAD.SHL.U32 R8, R29.reuse, 0x2, RZ ;  /* 0x000000021d087824 */ /* 0x040fe200078e00ff */
[----:B--2---:R-:W-:Y:S01]  /*1e600*/  LOP3.LUT R2, R29, 0x7, RZ, 0xc0, !PT ;  /* 0x000000071d027812 */ /* 0x004fe200078ec0ff */
[----:B------:R-:W-:Y:S01]  /*1e610*/  IMAD.U32 R3, RZ, RZ, UR7 ;  /* 0x00000007ff037e24 */ /* 0x000fe2000f8e00ff */
[----:B------:R-:W-:-:S02]  /*1e620*/  LOP3.LUT R0, R0, 0x3000, RZ, 0xc0, !PT ;  /* 0x0000300000007812 */ /* 0x000fc400078ec0ff */
[----:B------:R-:W-:Y:S01]  /*1e630*/  LOP3.LUT R7, R29, 0x1c, RZ, 0xc0, !PT ;  /* 0x0000001c1d077812 */ /* 0x000fe200078ec0ff */
[----:B------:R-:W-:Y:S02]  /*1e640*/  IMAD.SHL.U32 R5, R2, 0x10, RZ ;  /* 0x0000001002057824 */ /* 0x000fe400078e00ff */
[----:B------:R-:W-:Y:S01]  /*1e650*/  IMAD R6, R6, 0x820, RZ ;  /* 0x0000082006067824 */ /* 0x000fe200078e02ff */
[----:B------:R-:W-:Y:S01]  /*1e660*/  LEA.HI R3, R3, R7, RZ, 0x1f ;  /* 0x0000000703037211 */ /* 0x000fe200078ff8ff */
[----:B------:R-:W-:Y:S01]  /*1e670*/  IMAD R2, R2, 0x200, R0 ;  /* 0x0000020002027824 */ /* 0x000fe200078e0200 */
[----:B------:R-:W-:Y:S02]  /*1e680*/  LOP3.LUT R0, R5, 0x30, R8, 0x78, !PT ;  /* 0x0000003005007812 */ /* 0x000fe400078e7808 */
[----:B------:R-:W-:-:S03]  /*1e690*/  LOP3.LUT R6, R6, R3, RZ, 0x3c, !PT ;  /* 0x0000000306067212 */ /* 0x000fc600078e3cff */
[----:B------:R-:W-:Y:S02]  /*1e6a0*/  IMAD.IADD R7, R2, 0x1, R0 ;  /* 0x0000000102077824 */ /* 0x000fe400078e0200 */
[----:B------:R1:W-:Y:S04]  /*1e6b0*/  STL [R1+0x16bc], R6 ;  /* 0x0016bc0601007387 */ /* 0x0003e80000100800 */
[----:B------:R1:W-:Y:S04]  /*1e6c0*/  STL [R1+0x16b8], R7 ;  /* 0x0016b80701007387 */ /* 0x0003e80000100800 */
        /* <DEDUP_REMOVED lines=493> */
[----:B------:R1:W-:Y:S04]  /*205a0*/  STL [R1+0x7d8], RZ ;  /* 0x0007d8ff01007387 */ /* 0x0003e80000100800 */
[----:B------:R1:W-:Y:S01]  /*205b0*/  STL [R1+0x7dc], RZ ;  /* 0x0007dcff01007387 */ /* 0x0003e20000100800 */
[----:B------:R-:W-:-:S03]  /*205c0*/  SHF.R.S32.HI R4, RZ, 0x1f, R28 ;  /* 0x0000001fff047819 */ /* 0x000fc6000001141c */
[----:B------:R1:W-:Y:S04]  /*205d0*/  STL [R1+0x720], RZ ;  /* 0x000720ff01007387 */ /* 0x0003e80000100800 */
[----:B------:R1:W-:Y:S04]  /*205e0*/  STL [R1+0x724], RZ ;  /* 0x000724ff01007387 */ /* 0x0003e80000100800 */
[----:B------:R1:W-:Y:S04]  /*205f0*/  STL [R1+0x728], RZ ;  /* 0x000728ff01007387 */ /* 0x0003e80000100800 */
[----:B------:R1:W-:Y:S01]  /*20600*/  STL [R1+0x72c], RZ ;  /* 0x00072cff01007387 */ /* 0x0003e20000100800 */
[----:B------:R-:W-:-:S03]  /*20610*/  LEA.HI R4, R4, R28, RZ, 0x7 ;  /* 0x0000001c04047211 */ /* 0x000fc600078f38ff */
        /* <DEDUP_REMOVED lines=9> */
[----:B------:R-:W-:-:S03]  /*206b0*/  IADD3 R4, R0, -0x2, RZ ;  /* 0xfffffffe00047810 */ /* 0x000fc60007ffe0ff */
[----:B------:R1:W-:Y:S01]  /*206c0*/  STL [R1+0x1a0], RZ ;  /* 0x0001a0ff01007387 */ /* 0x0003e20000100800 */
[----:B------:R-:W-:-:S03]  /*206d0*/  LOP3.LUT R2, R6, 0x20, RZ, 0x3c, !PT ;  /* 0x0000002006027812 */ /* 0x000fc600078e3cff */
[----:B------:R1:W-:Y:S01]  /*206e0*/  STL [R1+0x1a4], RZ ;  /* 0x0001a4ff01007387 */ /* 0x0003e20000100800 */
[----:B------:R-:W-:-:S03]  /*206f0*/  LOP3.LUT R0, R7, 0x40, RZ, 0x3c, !PT ;  /* 0x0000004007007812 */ /* 0x000fc600078e3cff */
[----:B------:R1:W-:Y:S04]  /*20700*/  STL [R1+0x1a8], RZ ;  /* 0x0001a8ff01007387 */ /* 0x0003e80000100800 */
[----:B------:R1:W-:Y:S04]  /*20710*/  STL [R1+0x1ac], RZ ;  /* 0x0001acff01007387 */ /* 0x0003e80000100800 */
[----:B------:R1:W-:Y:S04]  /*20720*/  STL [R1+0x120], RZ ;  /* 0x000120ff01007387 */ /* 0x0003e80000100800 */
[----:B------:R1:W-:Y:S04]  /*20730*/  STL [R1+0x124], RZ ;  /* 0x000124ff01007387 */ /* 0x0003e80000100800 */
[----:B------:R1:W-:Y:S04]  /*20740*/  STL [R1+0x128], RZ ;  /* 0x000128ff01007387 */ /* 0x0003e80000100800 */
[----:B------:R1:W-:Y:S04]  /*20750*/  STL [R1+0x12c], RZ ;  /* 0x00012cff01007387 */ /* 0x0003e80000100800 */
[----:B------:R1:W-:Y:S04]  /*20760*/  STL [R1+0x16d8], R2 ;  /* 0x0016d80201007387 */ /* 0x0003e80000100800 */
[----:B------:R1:W-:Y:S01]  /*20770*/  STL [R1+0x16d4], R0 ;  /* 0x0016d40001007387 */ /* 0x0003e20000100800 */
[----:B------:R-:W-:-:S04]  /*20780*/  IMAD.MOV.U32 R29, RZ, RZ, c[0x0][0x188] ;  /* 0x00006200ff1d7624 */ /* 0x000fc800078e00ff */
[----:B------:R-:W-:Y:S01]  /*20790*/  IMAD.SHL.U32 R29, R29, 0x80, RZ ;  /* 0x000000801d1d7824 */ /* 0x000fe200078e00ff */
[----:B------:R-:W-:-:S04]  /*207a0*/  USHF.R.S32.HI UR6, URZ, 0x1f, UR4 ;  /* 0x0000001f3f067899 */ /* 0x000fc80008011404 */
[----:B------:R-:W-:Y:S01]  /*207b0*/  SHF.R.S32.HI R3, RZ, 0x1f, R29 ;  /* 0x0000001fff037819 */ /* 0x000fe2000001141d */
[----:B------:R-:W-:-:S03]  /*207c0*/  USHF.L.U32 UR10, UR4, 0x2, URZ ;  /* 0x00000002040a7899 */ /* 0x000fc6000800063f */
[----:B------:R-:W-:Y:S01]  /*207d0*/  SHF.L.U64.HI R3, R29, 0x2, R3 ;  /* 0x000000021d037819 */ /* 0x000fe20000010203 */
[----:B------:R-:W-:Y:S02]  /*207e0*/  USHF.L.U64.HI UR6, UR4, 0x2, UR6 ;  /* 0x0000000204067899 */ /* 0x000fe40008010206 */
[----:B------:R-:W-:Y:S02]  /*207f0*/  UMOV UR5, 0x1 ;  /* 0x0000000100057882 */ /* 0x000fe40000000000 */
[----:B-1----:R-:W-:Y:S02]  /*20800*/  UMOV UR4, 0xffffffff ;  /* 0xffffffff00047882 */ /* 0x002fe40000000000 */
.L_x_1:
[----:B------:R-:W2:Y:S01]  /*20810*/  LDL R6, [R1+0x16bc] ;  /* 0x0016bc0001067983 */ /* 0x000ea20000100800 */
[----:B------:R-:W-:-:S04]  /*20820*/  DEPBAR.LE SB0, 0x2 ;  /* 0x000080800000791a */ /* 0x000fc80000000000 */
[----:B---3--:R-:W3:Y:S04]  /*20830*/  LDL R5, [R1+0x16d8] ;  /* 0x0016d80001057983 */ /* 0x008ee80000100800 */
[----:B------:R-:W4:Y:S01]  /*20840*/  LDL R4, [R1+0x16b8] ;  /* 0x0016b80001047983 */ /* 0x000f220000100800 */
[----:B------:R-:W-:-:S03]  /*20850*/  UIADD3 UR4, UR4, 0x1, URZ ;  /* 0x0000000104047890 */ /* 0x000fc6000fffe03f */
[----:B------:R-:W-:Y:S01]  /*20860*/  STL [R1+0x1810], R3 ;  /* 0x0018100301007387 */ /* 0x000fe20000100800 */
[----:B------:R-:W-:-:S04]  /*20870*/  UISETP.GT.AND UP0, UPT, UR4, 0x1, UPT ;  /* 0x000000010400788c */ /* 0x000fc8000bf04270 */
[----:B------:R-:W-:-:S06]  /*20880*/  USEL UR4, UR4, URZ, !UP0 ;  /* 0x0000003f04047287 */ /* 0x000fcc000c000000 */
[----:B------:R-:W-:Y:S02]  /*20890*/  IMAD.U32 R0, RZ, RZ, UR4 ;  /* 0x00000004ff007e24 */ /* 0x000fe4000f8e00ff */
[----:B------:R-:W-:Y:S02]  /*208a0*/  IMAD.U32 R2, RZ, RZ, UR4 ;  /* 0x00000004ff027e24 */ /* 0x000fe4000f8e00ff */
[----:B------:R-:W-:Y:S01]  /*208b0*/  IMAD.U32 R28, RZ, RZ, UR4 ;  /* 0x00000004ff1c7e24 */ /* 0x000fe2000f8e00ff */
[----:B------:R-:W-:Y:S01]  /*208c0*/  BAR.SYNC.DEFER_BLOCKING 0x0 ;  /* 0x0000000000007b1d */ /* 0x000fe20000010000 */
[----:B--2---:R-:W-:Y:S02]  /*208d0*/  IMAD R0, R0, 0x40000, R6 ;  /* 0x0004000000007824 */ /* 0x004fe400078e0206 */
[----:B---3--:R-:W-:-:S03]  /*208e0*/  IMAD R2, R2, 0x40000, R5 ;  /* 0x0004000002027824 */ /* 0x008fc600078e0205 */
[----:B------:R-:W1:Y:S01]  /*208f0*/  LDS R10, [R0] ;  /* 0x00000000000a7984 */ /* 0x000e620000000800 */
[----:B----4-:R-:W-:-:S03]  /*20900*/  IMAD R28, R28, 0x40000, R4 ;  /* 0x000400001c1c7824 */ /* 0x010fc600078e0204 */
[----:B------:R-:W2:Y:S04]  /*20910*/  LDS R8, [R0+0x2000] ;  /* 0x0020000000087984 */ /* 0x000ea80000000800 */
[----:B------:R-:W3:Y:S04]  /*20920*/  LDS R9, [R2] ;  /* 0x0000000002097984 */ /* 0x000ee80000000800 */
[----:B------:R-:W4:Y:S04]  /*20930*/  LDS R14, [R0+0x100] ;  /* 0x00010000000e7984 */ /* 0x000f280000000800 */
[----:B------:R-:W5:Y:S04]  /*20940*/  LDS R3, [R2+0x2000] ;  /* 0x0020000002037984 */ /* 0x000f680000000800 */
[----:B------:R-:W4:Y:S04]  /*20950*/  LDS R12, [R0+0x2100] ;  /* 0x00210000000c7984 */ /* 0x000f280000000800 */
[----:B------:R-:W5:Y:S04]  /*20960*/  LDS R13, [R2+0x100] ;  /* 0x00010000020d7984 */ /* 0x000f680000000800 */
[----:B------:R-:W5:Y:S04]  /*20970*/  LDS R11, [R2+0x2100] ;  /* 0x00210000020b7984 */ /* 0x000f680000000800 */
[----:B------:R-:W-:Y:S04]  /*20980*/  LDS R6, [R0+0x2200] ;  /* 0x0022000000067984 */ /* 0x000fe80000000800 */
[----:B------:R-:W5:Y:S04]  /*20990*/  LDS R7, [R2+0x2200] ;  /* 0x0022000002077984 */ /* 0x000f680000000800 */
[----:B------:R-:W-:Y:S04]  /*209a0*/  LDS R4, [R0+0x200] ;  /* 0x0002000000047984 */ /* 0x000fe80000000800 */
[----:B------:R-:W5:Y:S04]  /*209b0*/  LDS R5, [R2+0x200] ;  /* 0x0002000002057984 */ /* 0x000f680000000800 */
[----:B-1----:R-:W-:Y:S04]  /*209c0*/  STL [R1+0x10], R10 ;  /* 0x0000100a01007387 */ /* 0x002fe80000100800 */
[----:B--2---:R-:W-:Y:S04]  /*209d0*/  STL [R1+0x18], R8 ;  /* 0x0000180801007387 */ /* 0x004fe80000100800 */
[----:B---3--:R-:W-:Y:S04]  /*209e0*/  STL [R1+0x14], R9 ;  /* 0x0000140901007387 */ /* 0x008fe80000100800 */
[----:B----4-:R-:W-:Y:S04]  /*209f0*/  STL [R1], R14 ;  /* 0x0000000e01007387 */ /* 0x010fe80000100800 */
[----:B-----5:R-:W-:Y:S04]  /*20a00*/  STL [R1+0x1c], R3 ;  /* 0x00001c0301007387 */ /* 0x020fe80000100800 */
[----:B------:R-:W-:Y:S04]  /*20a10*/  STL [R1+0x8], R12 ;  /* 0x0000080c01007387 */ /* 0x000fe80000100800 */
[----:B------:R-:W-:Y:S04]  /*20a20*/  STL [R1+0x4], R13 ;  /* 0x0000040d01007387 */ /* 0x000fe80000100800 */
[----:B------:R-:W-:Y:S04]  /*20a30*/  STL [R1+0xc], R11 ;  /* 0x00000c0b01007387 */ /* 0x000fe80000100800 */
[----:B------:R1:W-:Y:S04]  /*20a40*/  STL.64 [R1+0xaca8], R6 ;  /* 0x00aca80601007387 */ /* 0x0003e80000100a00 */
[----:B------:R2:W-:Y:S04]  /*20a50*/  STL.64 [R1+0xaca0], R4 ;  /* 0x00aca00401007387 */ /* 0x0005e80000100a00 */
[----:B------:R-:W-:Y:S01]  /*20a60*/  LDS R22, [R0+0x2600] ;  /* 0x0026000000167984 */ /* 0x000fe20000000800 */
[----:B-1----:R-:W-:-:S03]  /*20a70*/  IMAD.MOV.U32 R6, RZ, RZ, R12 ;  /* 0x000000ffff067224 */ /* 0x002fc600078e000c */
[----:B------:R-:W-:Y:S01]  /*20a80*/  LDS R23, [R2+0x2600] ;  /* 0x0026000002177984 */ /* 0x000fe20000000800 */
[----:B------:R-:W-:Y:S02]  /*20a90*/  IMAD.MOV.U32 R7, RZ, RZ, R11 ;  /* 0x000000ffff077224 */ /* 0x000fe400078e000b */
[----:B--2---:R-:W-:Y:S01]  /*20aa0*/  IMAD.MOV.U32 R4, RZ, RZ, R14 ;  /* 0x000000ffff047224 */ /* 0x004fe200078e000e */
[----:B------:R-:W-:Y:S01]  /*20ab0*/  MOV R5, R13 ;  /* 0x0000000d00057202 */ /* 0x000fe20000000f00 */
[----:B------:R-:W-:Y:S04]  /*20ac0*/  LDS R11, [R2+0x2300] ;  /* 0x00230000020b7984 */ /* 0x000fe80000000800 */
[----:B------:R1:W-:Y:S04]  /*20ad0*/  STL.64 [R1+0xacc8], R6 ;  /* 0x00acc80601007387 */ /* 0x0003e80000100a00 */
[----:B------:R2:W-:Y:S04]  /*20ae0*/  STL.64 [R1+0xacc0], R4 ;  /* 0x00acc00401007387 */ /* 0x0005e80000100a00 */
[----:B------:R-:W-:Y:S01]  /*20af0*/  LDS R20, [R0+0x600] ;  /* 0x0006000000147984 */ /* 0x000fe20000000800 */
[----:B-1----:R-:W-:-:S03]  /*20b00*/  IMAD.MOV.U32 R6, RZ, RZ, R8 ;  /* 0x000000ffff067224 */ /* 0x002fc600078e0008 */
[----:B------:R-:W-:Y:S01]  /*20b10*/  LDS R21, [R2+0x600] ;  /* 0x0006000002157984 */ /* 0x000fe20000000800 */
[----:B------:R-:W-:Y:S02]  /*20b20*/  IMAD.MOV.U32 R7, RZ, RZ, R3 ;  /* 0x000000ffff077224 */ /* 0x000fe400078e0003 */
[----:B--2---:R-:W-:Y:S01]  /*20b30*/  IMAD.MOV.U32 R4, RZ, RZ, R10 ;  /* 0x000000ffff047224 */ /* 0x004fe200078e000a */
[----:B------:R-:W-:Y:S01]  /*20b40*/  LDS R8, [R0+0x300] ;  /* 0x0003000000087984 */ /* 0x000fe20000000800 */
[----:B------:R-:W-:-:S03]  /*20b50*/  IMAD.MOV.U32 R5, RZ, RZ, R9 ;  /* 0x000000ffff057224 */ /* 0x000fc600078e0009 */
[----:B------:R-:W1:Y:S04]  /*20b60*/  LDS R10, [R0+0x2300] ;  /* 0x00230000000a7984 */ /* 0x000e680000000800 */
[----:B------:R-:W2:Y:S04]  /*20b70*/  LDS R9, [R2+0x300] ;  /* 0x0003000002097984 */ /* 0x000ea80000000800 */
[----:B------:R-:W-:Y:S04]  /*20b80*/  STL.64 [R1+0xace8], R6 ;  /* 0x00ace80601007387 */ /* 0x000fe80000100a00 */
[----:B------:R-:W-:Y:S04]  /*20b90*/  STL.64 [R1+0xace0], R4 ;  /* 0x00ace00401007387 */ /* 0x000fe80000100a00 */
[----:B------:R-:W-:Y:S04]  /*20ba0*/  LDS R26, [R0+0x2700] ;  /* 0x00270000001a7984 */ /* 0x000fe80000000800 */
[----:B------:R-:W3:Y:S04]  /*20bb0*/  LDS R27, [R2+0x2700] ;  /* 0x00270000021b7984 */ /* 0x000ee80000000800 */
[----:B------:R-:W-:Y:S04]  /*20bc0*/  LDS R24, [R0+0x700] ;  /* 0x0007000000187984 */ /* 0x000fe80000000800 */
[----:B------:R-:W-:Y:S04]  /*20bd0*/  LDS R25, [R2+0x700] ;  /* 0x0007000002197984 */ /* 0x000fe80000000800 */
[----:B------:R-:W-:Y:S04]  /*20be0*/  LDSM.16.M88.4 R4, [R28+0x84000] ;  /* 0x084000001c04783b */ /* 0x000fe80000000200 */
[----:B------:R-:W-:Y:S04]  /*20bf0*/  LDS R12, [R0+0x400] ;  /* 0x00040000000c7984 */ /* 0x000fe80000000800 */
[----:B-1----:R-:W-:Y:S04]  /*20c00*/  STL.64 [R1+0xac98], R10 ;  /* 0x00ac980a01007387 */ /* 0x002fe80000100a00 */
[----:B--2---:R1:W-:Y:S04]  /*20c10*/  STL.64 [R1+0xac90], R8 ;  /* 0x00ac900801007387 */ /* 0x0043e80000100a00 */
[----:B------:R-:W-:Y:S04]  /*20c20*/  LDS R14, [R0+0x2400] ;  /* 0x00240000000e7984 */ /* 0x000fe80000000800 */
[----:B------:R-:W-:Y:S04]  /*20c30*/  LDS R13, [R2+0x400] ;  /* 0x00040000020d7984 */ /* 0x000fe80000000800 */
[----:B-1----:R-:W2:Y:S04]  /*20c40*/  LDL.LU.64 R8, [R1+0x3a0] ;  /* 0x0003a00001087983 */ /* 0x002ea80000300a00 */
[----:B------:R-:W4:Y:S04]  /*20c50*/  LDL.LU.64 R10, [R1+0x3a8] ;  /* 0x0003a800010a7983 */ /* 0x000f280000300a00 */
[----:B------:R-:W-:Y:S04]  /*20c60*/  LDS R15, [R2+0x2400] ;  /* 0x00240000020f7984 */ /* 0x000fe80000000800 */
[----:B------:R-:W-:Y:S04]  /*20c70*/  LDS R16, [R0+0x500] ;  /* 0x0005000000107984 */ /* 0x000fe80000000800 */
[----:B------:R-:W-:Y:S04]  /*20c80*/  LDS R18, [R0+0x2500] ;  /* 0x0025000000127984 */ /* 0x000fe80000000800 */
[----:B------:R-:W-:Y:S04]  /*20c90*/  LDS R17, [R2+0x500] ;  /* 0x0005000002117984 */ /* 0x000fe80000000800 */
[----:B------:R-:W-:Y:S04]  /*20ca0*/  LDS R19, [R2+0x2500] ;  /* 0x0025000002137984 */ /* 0x000fe80000000800 */
[----:B----4-:R-:W-:Y:S04]  /*20cb0*/  STL.64 [R1+0xacb8], R10 ;  /* 0x00acb80a01007387 */ /* 0x010fe80000100a00 */
[----:B--2---:R1:W-:Y:S04]  /*20cc0*/  STL.64 [R1+0xacb0], R8 ;  /* 0x00acb00801007387 */ /* 0x0043e80000100a00 */
[----:B-1----:R-:W2:Y:S04]  /*20cd0*/  LDL.LU.64 R8, [R1+0x520] ;  /* 0x0005200001087983 */ /* 0x002ea80000300a00 */
[----:B------:R-:W4:Y:S04]  /*20ce0*/  LDL.LU.64 R10, [R1+0x528] ;  /* 0x00052800010a7983 */ /* 0x000f280000300a00 */
[----:B----4-:R-:W-:Y:S04]  /*20cf0*/  STL.64 [R1+0xacd8], R10 ;  /* 0x00acd80a01007387 */ /* 0x010fe80000100a00 */
[----:B--2---:R1:W-:Y:S04]  /*20d00*/  STL.64 [R1+0xacd0], R8 ;  /* 0x00acd00801007387 */ /* 0x0043e80000100a00 */
[----:B-1----:R-:W2:Y:S04]  /*20d10*/  LDL.LU.64 R8, [R1+0x890] ;  /* 0x0008900001087983 */ /* 0x002ea80000300a00 */
[----:B------:R-:W2:Y:S04]  /*20d20*/  LDL.LU.64 R10, [R1+0x898] ;  /* 0x00089800010a7983 */ /* 0x000ea80000300a00 */
[----:B------:R-:W-:Y:S04]  /*20d30*/  STL.64 [R1+0xac88], R22 ;  /* 0x00ac881601007387 */ /* 0x000fe80000100a00 */
[----:B------:R-:W-:Y:S04]  /*20d40*/  STL.64 [R1+0xac80], R20 ;  /* 0x00ac801401007387 */ /* 0x000fe80000100a00 */
[----:B------:R-:W1:Y:S04]  /*20d50*/  LDSM.16.M88.4 R20, [R28+0x80000] ;  /* 0x080000001c14783b */ /* 0x000e680000000200 */
[----:B------:R-:W-:Y:S04]  /*20d60*/  STL [R1+0xa7c8], R0 ;  /* 0x00a7c80001007387 */ /* 0x000fe80000100800 */
[----:B---3--:R-:W-:Y:S04]  /*20d70*/  STL.64 [R1+0xac78], R26 ;  /* 0x00ac781a01007387 */ /* 0x008fe80000100a00 */
[----:B-1----:R-:W-:Y:S04]  /*20d80*/  STL.64 [R1+0x118], R22 ;  /* 0x0001181601007387 */ /* 0x002fe80000100a00 */
[----:B------:R1:W-:Y:S04]  /*20d90*/  STL.64 [R1+0xac70], R24 ;  /* 0x00ac701801007387 */ /* 0x0003e80000100a00 */
[----:B-1----:R-:W3:Y:S04]  /*20da0*/  LDL.LU.64 R24, [R1+0x210] ;  /* 0x0002100001187983 */ /* 0x002ee80000300a00 */
[----:B------:R-:W3:Y:S04]  /*20db0*/  LDL.LU.64 R26, [R1+0x218] ;  /* 0x00021800011a7983 */ /* 0x000ee80000300a00 */
[----:B------:R-:W-:Y:S04]  /*20dc0*/  STL [R1+0xa7cc], R2 ;  /* 0x00a7cc0201007387 */ /* 0x000fe80000100800 */
[----:B------:R-:W-:Y:S04]  /*20dd0*/  STL.64 [R1+0x100], R4 ;  /* 0x0001000401007387 */ /* 0x000fe80000100a00 */
[----:B------:R1:W-:Y:S04]  /*20de0*/  STL.64 [R1+0x108], R6 ;  /* 0x0001080601007387 */ /* 0x0003e80000100a00 */
[----:B-1----:R-:W2:Y:S04]  /*20df0*/  LDL.LU.64 R6, [R1+0xace8] ;  /* 0x00ace80001067983 */ /* 0x002ea80000300a00 */
[----:B------:R-:W2:Y:S04]  /*20e00*/  LDL.LU.64 R4, [R1+0xace0] ;  /* 0x00ace00001047983 */ /* 0x000ea80000300a00 */
[----:B------:R-:W-:Y:S01]  /*20e10*/  STL [R1+0xac18], R28 ;  /* 0x00ac181c01007387 */ /* 0x000fe20000100800 */
[-C--:B--2---:R-:W-:Y:S03]  /*20e20*/  HMMA.1688.F32.TF32 R4, R4, R20.reuse, R8 ;  /* 0x000000140404723c */ /* 0x084fe60000081008 */
[----:B------:R-:W2:Y:S04]  /*20e30*/  LDL.LU.64 R10, [R1+0xacd8] ;  /* 0x00acd800010a7983 */ /* 0x000ea80000300a00 */
[----:B------:R-:W2:Y:S11]  /*20e40*/  LDL.LU.64 R8, [R1+0xacd0] ;  /* 0x00acd00001087983 */ /* 0x000eb60000300a00 */
[----:B------:R-:W-:Y:S05]  /*20e50*/  @!UPT UIADD3 URZ, URZ, URZ, URZ ;  /* 0x0000003f3f3ff290 */ /* 0x000fea000fffe03f */
[----:B------:R-:W-:Y:S04]  /*20e60*/  STL.64 [R1+0x3e0], R4 ;  /* 0x0003e00401007387 */ /* 0x000fe80000100a00 */
[----:B------:R1:W-:Y:S04]  /*20e70*/  STL.64 [R1+0x3e8], R6 ;  /* 0x0003e80601007387 */ /* 0x0003e80000100a00 */
[----:B-1----:R-:W2:Y:S04]  /*20e80*/  LDL.LU.64 R6, [R1+0xacc8] ;  /* 0x00acc80001067983 */ /* 0x002ea80000300a00 */
[----:B------:R-:W2:Y:S02]  /*20e90*/  LDL.LU.64 R4, [R1+0xacc0] ;  /* 0x00acc00001047983 */ /* 0x000ea40000300a00 */
[-C--:B--2---:R-:W-:Y:S02]  /*20ea0*/  HMMA.1688.F32.TF32 R4, R4, R20.reuse, R8 ;  /* 0x000000140404723c */ /* 0x084fe40000081008 */
[----:B------:R-:W2:Y:S04]  /*20eb0*/  LDL.LU.64 R10, [R1+0xacb8] ;  /* 0x00acb800010a7983 */ /* 0x000ea80000300a00 */
[----:B------:R-:W2:Y:S11]  /*20ec0*/  LDL.LU.64 R8, [R1+0xacb0] ;  /* 0x00acb00001087983 */ /* 0x000eb60000300a00 */
[----:B------:R-:W-:Y:S06]  /*20ed0*/  @!UPT UIADD3 URZ, URZ, URZ, URZ ;  /* 0x0000003f3f3ff290 */ /* 0x000fec000fffe03f */
[----:B------:R-:W-:Y:S04]  /*20ee0*/  STL.64 [R1+0x400], R4 ;  /* 0x0004000401007387 */ /* 0x000fe80000100a00 */
[----:B------:R1:W-:Y:S04]  /*20ef0*/  STL.64 [R1+0x408], R6 ;  /* 0x0004080601007387 */ /* 0x0003e80000100a00 */
[----:B-1----:R-:W2:Y:S04]  /*20f00*/  LDL.LU.64 R6, [R1+0xaca8] ;  /* 0x00aca80001067983 */ /* 0x002ea80000300a00 */
[----:B------:R-:W2:Y:S02]  /*20f10*/  LDL.LU.64 R4, [R1+0xaca0] ;  /* 0x00aca00001047983 */ /* 0x000ea40000300a00 */
[----:B--2---:R-:W-:Y:S11]  /*20f20*/  HMMA.1688.F32.TF32 R8, R4, R20, R8 ;  /* 0x000000140408723c */ /* 0x004ff60000081008 */
[----:B------:R-:W-:Y:S11]  /*20f30*/  @!UPT UIADD3 URZ, URZ, URZ, URZ ;  /* 0x0000003f3f3ff290 */ /* 0x000ff6000fffe03f */
[----:B------:R-:W-:Y:S01]  /*20f40*/  @!UPT UIADD3 URZ, URZ, URZ, URZ ;  /* 0x0000003f3f3ff290 */ /* 0x000fe2000fffe03f */
[----:B------:R-:W-:Y:S04]  /*20f50*/  STL.64 [R1+0x420], R8 ;  /* 0x0004200801007387 */ /* 0x000fe80000100a00 */
[----:B------:R1:W-:Y:S04]  /*20f60*/  STL.64 [R1+0x428], R10 ;  /* 0x0004280a01007387 */ /* 0x0003e80000100a00 */
[----:B-1----:R-:W2:Y:S04]  /*20f70*/  LDL.LU.64 R10, [R1+0xac98] ;  /* 0x00ac9800010a7983 */ /* 0x002ea80000300a00 */
[----:B------:R-:W4:Y:S04]  /*20f80*/  LDL.LU.64 R8, [R1+0xac90] ;  /* 0x00ac900001087983 */ /* 0x000f280000300a00 */
[----:B------:R-:W-:Y:S04]  /*20f90*/  STL.64 [R1+0xac30], R6 ;  /* 0x00ac300601007387 */ /* 0x000fe80000100a00 */
[----:B------:R1:W-:Y:S04]  /*20fa0*/  STL.64 [R1+0xac28], R4 ;  /* 0x00ac280401007387 */ /* 0x0003e80000100a00 */
[----:B-1----:R-:W4:Y:S04]  /*20fb0*/  LDL.LU.64 R4, [R1+0x290] ;  /* 0x0002900001047983 */ /* 0x002f280000300a00 */
[----:B------:R-:W4:Y:S01]  /*20fc0*/  LDL.LU.64 R6, [R1+0x298] ;  /* 0x0002980001067983 */ /* 0x000f220000300a00 */
[----:B------:R-:W-:-:S02]  /*20fd0*/  IMAD.MOV.U32 R2, RZ, RZ, R20 ;  /* 0x000000ffff027224 */ /* 0x000fc400078e0014 */
[----:B------:R-:W-:Y:S01]  /*20fe0*/  IMAD.MOV.U32 R0, RZ, RZ, R21 ;  /* 0x000000ffff007224 */ /* 0x000fe200078e0015 */
[----:B--2---:R-:W-:Y:S04]  /*20ff0*/  STL [R1+0xac24], R10 ;  /* 0x00ac240a01007387 */ /* 0x004fe80000100800 */
[----:B------:R-:W-:Y:S01]  /*21000*/  STL [R1+0xac20], R11 ;  /* 0x00ac200b01007387 */ /* 0x000fe20000100800 */
[-C--:B----4-:R-:W-:Y:S11]  /*21010*/  HMMA.1688.F32.TF32 R4, R8, R20.reuse, R4 ;  /* 0x000000140804723c */ /* 0x090ff60000081004 */
[----:B------:R-:W-:Y:S11]  /*21020*/  @!UPT UIADD3 URZ, URZ, URZ, URZ ;  /* 0x0000003f3f3ff290 */ /* 0x000ff6000fffe03f */
[----:B------:R-:W-:Y:S01]  /*21030*/  @!UPT UIADD3 URZ, URZ, URZ, URZ ;  /* 0x0000003f3f3ff290 */ /* 0x000fe2000fffe03f */
[----:B------:R-:W-:Y:S04]  /*21040*/  STL.64 [R1+0x4b0], R4 ;  /* 0x0004b00401007387 */ /* 0x000fe80000100a00 */
[----:B------:R3:W-:Y:S04]  /*21050*/  STL.64 [R1+0x4b8], R6 ;  /* 0x0004b80601007387 */ /* 0x0007e80000100a00 */
[----:B------:R1:W-:Y:S01]  /*21060*/  STL.64 [R1+0xac48], R8 ;  /* 0x00ac480801007387 */ /* 0x0003e20000100a00 */
[----:B---3--:R-:W-:Y:S11]  /*21070*/  HMMA.1688.F32.TF32 R4, R12, R20, R24 ;  /* 0x000000140c04723c */ /* 0x008ff60000081018 */
[----:B------:R-:W-:Y:S11]  /*21080*/  @!UPT UIADD3 URZ, URZ, URZ, URZ ;  /* 0x0000003f3f3ff290 */ /* 0x000ff6000fffe03f */
[----:B------:R-:W-:Y:S01]  /*21090*/  @!UPT UIADD3 URZ, URZ, URZ, URZ ;  /* 0x0000003f3f3ff290 */ /* 0x000fe2000fffe03f */
[----:B------:R2:W-:Y:S04]  /*210a0*/  STL.64 [R1+0x550], R4 ;  /* 0x0005500401007387 */ /* 0x0005e80000100a00 */
[----:B------:R-:W-:Y:S04]  /*210b0*/  STL.64 [R1+0x558], R6 ;  /* 0x0005580601007387 */ /* 0x000fe80000100a00 */
[----:B------:R-:W3:Y:S04]  /*210c0*/  LDL.LU.64 R20, [R1+0x190] ;  /* 0x0001900001147983 */ /* 0x000ee80000300a00 */
[----:B------:R-:W3:Y:S04]  /*210d0*/  LDL.LU.64 R22, [R1+0x198] ;  /* 0x0001980001167983 */ /* 0x000ee80000300a00 */
[----:B-1----:R-:W4:Y:S04]  /*210e0*/  LDL.LU.64 R8, [R1+0x800] ;  /* 0x0008000001087983 */ /* 0x002f280000300a00 */
[----:B------:R-:W5:Y:S04]  /*210f0*/  LDL.LU.64 R10, [R1+0x808] ;  /* 0x00080800010a7983 */ /* 0x000f680000300a00 */
[----:B-----5:R-:W-:Y:S04]  /*21100*/  STL.64 [R1+0xac58], R10 ;  /* 0x00ac580a01007387 */ /* 0x020fe80000100a00 */
[----:B----4-:R1:W-:Y:S04]  /*21110*/  STL.64 [R1+0xac50], R8 ;  /* 0x00ac500801007387 */ /* 0x0103e80000100a00 */
[----:B------:R-:W4:Y:S04]  /*21120*/  LDL.LU.64 R24, [R1+0x170] ;  /* 0x0001700001187983 */ /* 0x000f280000300a00 */
[----:B------:R-:W4:Y:S04]  /*21130*/  LDL.LU.64 R26, [R1+0x178] ;  /* 0x00017800011a7983 */ /* 0x000f280000300a00 */
[----:B--2---:R-:W2:Y:S01]  /*21140*/  LDL.LU.64 R4, [R1+0x630] ;  /* 0x0006300001047983 */ /* 0x004ea20000300a00 */
[----:B-1----:R-:W-:-:S02]  /*21150*/  IMAD.MOV.U32 R8, RZ, RZ, R2 ;  /* 0x000000ffff087224 */ /* 0x002fc400078e0002 */
[----:B------:R-:W-:Y:S01]  /*21160*/  IMAD.MOV.U32 R9, RZ, RZ, R0 ;  /* 0x000000ffff097224 */ /* 0x000fe200078e0000 */
[----:B------:R-:W5:Y:S06]  /*21170*/  LDL.LU.64 R6, [R1+0x638] ;  /* 0x0006380001067983 */ /* 0x000f6c0000300a00 */
[-C--:B---3--:R-:W-:Y:S01]  /*21180*/  HMMA.1688.F32.TF32 R20, R16, R8.reuse, R20 ;  /* 0x000000081014723c */ /* 0x088fe20000081014 */
[----:B-----5:R1:W-:Y:S04]  /*21190*/  STL.64 [R1+0xac40], R6 ;  /* 0x00ac400601007387 */ /* 0x0203e80000100a00 */
[----:B--2---:R2:W-:Y:S04]  /*211a0*/  STL.64 [R1+0xac38], R4 ;  /* 0x00ac380401007387 */ /* 0x0045e80000100a00 */
[----:B-1----:R-:W3:Y:S04]  /*211b0*/  LDL.64 R6, [R1+0x18] ;  /* 0x0000180001067983 */ /* 0x002ee80000100a00 */
[----:B--2---:R-:W2:Y:S04]  /*211c0*/  LDL.64 R4, [R1+0x10] ;  /* 0x0000100001047983 */ /* 0x004ea80000100a00 */
[----:B---3--:R-:W-:Y:S04]  /*211d0*/  STL.64 [R1+0xac68], R6 ;  /* 0x00ac680601007387 */ /* 0x008fe80000100a00 */
[----:B--2---:R1:W-:Y:S04]  /*211e0*/  STL.64 [R1+0xac60], R4 ;  /* 0x00ac600401007387 */ /* 0x0043e80000100a00 */
[----:B-1----:R-:W2:Y:S04]  /*211f0*/  LDL.LU.64 R4, [R1+0x130] ;  /* 0x0001300001047983 */ /* 0x002ea80000300a00 */
[----:B------:R-:W2:Y:S04]  /*21200*/  LDL.LU.64 R6, [R1+0x138] ;  /* 0x0001380001067983 */ /* 0x000ea80000300a00 */
[----:B------:R1:W-:Y:S04]  /*21210*/  STL.64 [R1+0xac10], R14 ;  /* 0x00ac100e01007387 */ /* 0x0003e80000100a00 */
[----:B------:R3:W-:Y:S04]  /*21220*/  STL.64 [R1+0xac08], R12 ;  /* 0x00ac080c01007387 */ /* 0x0007e80000100a00 */
[----:B-1----:R-:W5:Y:S04]  /*21230*/  LDL.64 R14, [R1+0x8] ;  /* 0x00000800010e7983 */ /* 0x002f680000100a00 */
[----:B---3--:R-:W5:Y:S04]  /*21240*/  LDL.64 R12, [R1] ;  /* 0x00000000010c7983 */ /* 0x008f680000100a00 */
[----:B------:R-:W-:Y:S04]  /*21250*/  STL.64 [R1+0x620], R20 ;  /* 0x0006201401007387 */ /* 0x000fe80000100a00 */
[----:B------:R1:W-:Y:S04]  /*21260*/  STL.64 [R1+0x628], R22 ;  /* 0x0006281601007387 */ /* 0x0003e80000100a00 */
[----:B-1----:R-:W4:Y:S04]  /*21270*/  LDL.LU.64 R22, [R1+0xac88] ;  /* 0x00ac880001167983 */ /* 0x002f280000300a00 */
[----:B------:R-:W4:Y:S04]  /*21280*/  LDL.LU.64 R20, [R1+0xac80] ;  /* 0x00ac800001147983 */ /* 0x000f280000300a00 */
[----:B------:R-:W-:Y:S04]  /*21290*/  STL.64 [R1+0xac00], R18 ;  /* 0x00ac001201007387 */ /* 0x000fe80000100a00 */
[----:B------:R1:W-:Y:S04]  /*212a0*/  STL.64 [R1+0xabf8], R16 ;  /* 0x00abf81001007387 */ /* 0x0003e80000100a00 */
[----:B-1----:R-:W3:Y:S01]  /*212b0*/  LDL.LU.64 R16, [R1+0x100] ;  /* 0x0001000001107983 */ /* 0x002ee20000300a00 */
[-C--:B----4-:R-:W-:Y:S11]  /*212c0*/  HMMA.1688.F32.TF32 R24, R20, R8.reuse, R24 ;  /* 0x000000081418723c */ /* 0x090ff60000081018 */
[----:B------:R-:W-:Y:S11]  /*212d0*/  @!UPT UIADD3 URZ, URZ, URZ, URZ ;  /* 0x0000003f3f3ff290 */ /* 0x000ff6000fffe03f */
[----:B------:R-:W-:Y:S01]  /*212e0*/  @!UPT UIADD3 URZ, URZ, URZ, URZ ;  /* 0x0000003f3f3ff290 */ /* 0x000fe2000fffe03f */
[----:B------:R-:W-:Y:S04]  /*212f0*/  STL.64 [R1+0x760], R24 ;  /* 0x0007601801007387 */ /* 0x000fe80000100a00 */
[----:B------:R1:W-:Y:S04]  /*21300*/  STL.64 [R1+0x768], R26 ;  /* 0x0007681a01007387 */ /* 0x0003e80000100a00 */
[----:B-1----:R-:W2:Y:S04]  /*21310*/  LDL.LU.64 R26, [R1+0xac78] ;  /* 0x00ac7800011a7983 */ /* 0x002ea80000300a00 */
[----:B------:R-:W2:Y:S04]  /*21320*/  LDL.LU.64 R24, [R1+0xac70] ;  /* 0x00ac700001187983 */ /* 0x000ea80000300a00 */
[----:B------:R-:W-:Y:S04]  /*21330*/  STL.64 [R1+0xabf0], R22 ;  /* 0x00abf01601007387 */ /* 0x000fe80000100a00 */
[----:B------:R1:W-:Y:S04]  /*21340*/  STL.64 [R1+0xabe8], R20 ;  /* 0x00abe81401007387 */ /* 0x0003e80000100a00 */
[----:B-1----:R-:W4:Y:S04]  /*21350*/  LDL.LU.64 R20, [R1+0x480] ;  /* 0x0004800001147983 */ /* 0x002f280000300a00 */
[----:B------:R-:W4:Y:S01]  /*21360*/  LDL.LU.64 R22, [R1+0x488] ;  /* 0x0004880001167983 */ /* 0x000f220000300a00 */
[----:B--2---:R-:W-:Y:S03]  /*21370*/  HMMA.1688.F32.TF32 R8, R24, R8, R4 ;  /* 0x000000081808723c */ /* 0x004fe60000081004 */
[----:B------:R-:W3:Y:S04]  /*21380*/  LDL.LU.64 R6, [R1+0xac68] ;  /* 0x00ac680001067983 */ /* 0x000ee80000300a00 */
[----:B------:R-:W3:Y:S11]  /*21390*/  LDL.LU.64 R4, [R1+0xac60] ;  /* 0x00ac600001047983 */ /* 0x000ef60000300a00 */
[----:B------:R-:W-:Y:S05]  /*213a0*/  @!UPT UIADD3 URZ, URZ, URZ, URZ ;  /* 0x0000003f3f3ff290 */ /* 0x000fea000fffe03f */
[----:B------:R-:W-:Y:S04]  /*213b0*/  STL.64 [R1+0x8a0], R8 ;  /* 0x0008a00801007387 */ /* 0x000fe80000100a00 */
[----:B------:R1:W-:Y:S04]  /*213c0*/  STL.64 [R1+0x8a8], R10 ;  /* 0x0008a80a01007387 */ /* 0x0003e80000100a00 */
[----:B-1----:R-:W3:Y:S04]  /*213d0*/  LDL.LU.64 R10, [R1+0xac58] ;  /* 0x00ac5800010a7983 */ /* 0x002ee80000300a00 */
[----:B------:R-:W3:Y:S04]  /*213e0*/  LDL.LU.64 R8, [R1+0xac50] ;  /* 0x00ac500001087983 */ /* 0x000ee80000300a00 */
[----:B------:R-:W-:Y:S01]  /*213f0*/  STL [R1+0xac1c], R27 ;  /* 0x00ac1c1b01007387 */ /* 0x000fe20000100800 */
[----:B---3--:R-:W-:Y:S11]  /*21400*/  HMMA.1688.F32.TF32 R8, R4, R16, R8 ;  /* 0x000000100408723c */ /* 0x008ff60000081008 */
[----:B------:R-:W-:Y:S11]  /*21410*/  @!UPT UIADD3 URZ, URZ, URZ, URZ ;  /* 0x0000003f3f3ff290 */ /* 0x000ff6000fffe03f */
[----:B------:R-:W-:Y:S01]  /*21420*/  @!UPT UIADD3 URZ, URZ, URZ, URZ ;  /* 0x0000003f3f3ff290 */ /* 0x000fe2000fffe03f */
[----:B------:R1:W-:Y:S04]  /*21430*/  STL.64 [R1+0x3b0], R8 ;  /* 0x0003b00801007387 */ /* 0x0003e80000100a00 */
[----:B------:R2:W-:Y:S04]  /*21440*/  STL.64 [R1+0x3b8], R10 ;  /* 0x0003b80a01007387 */ /* 0x0005e80000100a00 */
[----:B-1----:R-:W3:Y:S01]  /*21450*/  LDL.LU.64 R8, [R1+0xac48] ;  /* 0x00ac480001087983 */ /* 0x002ee20000300a00 */
[----:B--2---:R-:W-:-:S03]  /*21460*/  IMAD.MOV.U32 R10, RZ, RZ, R4 ;  /* 0x000000ffff0a7224 */ /* 0x004fc600078e0004 */
[----:B------:R-:W5:Y:S01]  /*21470*/  LDL.LU.64 R6, [R1+0xac40] ;  /* 0x00ac400001067983 */ /* 0x000f620000300a00 */
[----:B------:R-:W-:-:S03]  /*21480*/  IMAD.MOV.U32 R11, RZ, RZ, R5 ;  /* 0x000000ffff0b7224 */ /* 0x000fc600078e0005 */
[----:B------:R-:W5:Y:S02]  /*21490*/  LDL.LU.64 R4, [R1+0xac38] ;  /* 0x00ac380001047983 */ /* 0x000f640000300a00 */
[----:B-----5:R-:W-:Y:S11]  /*214a0*/  HMMA.1688.F32.TF32 R4, R12, R16, R4 ;  /* 0x000000100c04723c */ /* 0x020ff60000081004 */
[----:B------:R-:W-:Y:S11]  /*214b0*/  @!UPT UIADD3 URZ, URZ, URZ, URZ ;  /* 0x0000003f3f3ff290 */ /* 0x000ff6000fffe03f */
[----:B------:R-:W-:Y:S01]  /*214c0*/  @!UPT UIADD3 URZ, URZ, URZ, URZ ;  /* 0x0000003f3f3ff290 */ /* 0x000fe2000fffe03f */
[----:B------:R-:W-:Y:S04]  /*214d0*/  STL.64 [R1+0x3d0], R4 ;  /* 0x0003d00401007387 */ /* 0x000fe80000100a00 */
[----:B------:R1:W-:Y:S04]  /*214e0*/  STL.64 [R1+0x3d8], R6 ;  /* 0x0003d80601007387 */ /* 0x0003e80000100a00 */
[----:B-1----:R-:W4:Y:S04]  /*214f0*/  LDL.LU.64 R6, [R1+0xac30] ;  /* 0x00ac300001067983 */ /* 0x002f280000300a00 */
[----:B------:R-:W4:Y:S01]  /*21500*/  LDL.LU.64 R4, [R1+0xac28] ;  /* 0x00ac280001047983 */ /* 0x000f220000300a00 */
[----:B------:R-:W-:-:S02]  /*21510*/  IMAD.MOV.U32 R29, RZ, RZ, R12 ;  /* 0x000000ffff1d7224 */ /* 0x000fc400078e000c */
[----:B------:R-:W-:Y:S02]  /*21520*/  IMAD.MOV.U32 R3, RZ, RZ, R13 ;  /* 0x000000ffff037224 */ /* 0x000fe400078e000d */
[----:B------:R-:W-:Y:S01]  /*21530*/  IMAD.MOV.U32 R2, RZ, RZ, R14 ;  /* 0x000000ffff027224 */ /* 0x000fe200078e000e */
[----:B------:R-:W3:Y:S01]  /*21540*/  LDL.LU.64 R12, [R1+0x340] ;  /* 0x00034000010c7983 */ /* 0x000ee20000300a00 */
[----:B------:R-:W-:-:S03]  /*21550*/  IMAD.MOV.U32 R0, RZ, RZ, R15 ;  /* 0x000000ffff007224 */ /* 0x000fc600078e000f */
[----:B------:R-:W3:Y:S01]  /*21560*/  LDL.LU.64 R14, [R1+0x348] ;  /* 0x00034800010e7983 */ /* 0x000ee20000300a00 */
[----:B------:R-:W-:Y:S02]  /*21570*/  IMAD.MOV.U32 R27, RZ, RZ, R16 ;  /* 0x000000ffff1b7224 */ /* 0x000fe400078e0010 */
[----:B------:R-:W-:Y:S01]  /*21580*/  IMAD.MOV.U32 R28, RZ, RZ, R17 ;  /* 0x000000ffff1c7224 */ /* 0x000fe200078e0011 */
[----:B----4-:R-:W-:Y:S11]  /*21590*/  HMMA.1688.F32.TF32 R20, R4, R16, R20 ;  /* 0x000000100414723c */ /* 0x010ff60000081014 */
[----:B------:R-:W-:Y:S11]  /*215a0*/  @!UPT UIADD3 URZ, URZ, URZ, URZ ;  /* 0x0000003f3f3ff290 */ /* 0x000ff6000fffe03f */
[----:B------:R-:W-:Y:S01]  /*215b0*/  @!UPT UIADD3 URZ, URZ, URZ, URZ ;  /* 0x0000003f3f3ff290 */ /* 0x000fe2000fffe03f */
[----:B------:R1:W-:Y:S04]  /*215c0*/  STL.64 [R1+0x3f0], R20 ;  /* 0x0003f01401007387 */ /* 0x0003e80000100a00 */
[----:B------:R2:W-:Y:S04]  /*215d0*/  STL.64 [R1+0x3f8], R22 ;  /* 0x0003f81601007387 */ /* 0x0005e80000100a00 */
[----:B------:R-:W4:Y:S04]  /*215e0*/  LDL.LU.64 R16, [R1+0x260] ;  /* 0x0002600001107983 */ /* 0x000f280000300a00 */
[----:B------:R-:W4:Y:S04]  /*215f0*/  LDL.LU.64 R18, [R1+0x268] ;  /* 0x0002680001127983 */ /* 0x000f280000300a00 */
[----:B-1----:R-:W5:Y:S04]  /*21600*/  LDL.LU.64 R20, [R1+0x1d0] ;  /* 0x0001d00001147983 */ /* 0x002f680000300a00 */
[----:B--2---:R-:W5:Y:S04]  /*21610*/  LDL.LU.64 R22, [R1+0x1d8] ;  /* 0x0001d80001167983 */ /* 0x004f680000300a00 */
[----:B------:R-:W-:Y:S04]  /*21620*/  STL.64 [R1+0xabc0], R6 ;  /* 0x00abc00601007387 */ /* 0x000fe80000100a00 */
[----:B------:R1:W-:Y:S02]  /*21630*/  STL.64 [R1+0xabb8], R4 ;  /* 0x00abb80401007387 */ /* 0x0003e40000100a00 */
[----:B-1----:R-:W-:Y:S01]  /*21640*/  MOV R4, R10 ;  /* 0x0000000a00047202 */ /* 0x002fe20000000f00 */
[----:B------:R-:W-:Y:S01]  /*21650*/  IMAD.MOV.U32 R5, RZ, RZ, R11 ;  /* 0x000000ffff057224 */ /* 0x000fe200078e000b */
[----:B------:R-:W3:Y:S04]  /*21660*/  LDL.LU R10, [R1+0xac24] ;  /* 0x00ac2400010a7983 */ /* 0x000ee80000300800 */
[----:B------:R-:W3:Y:S04]  /*21670*/  LDL.LU R11, [R1+0xac20] ;  /* 0x00ac2000010b7983 */ /* 0x000ee80000300800 */
[----:B------:R-:W2:Y:S04]  /*21680*/  LDL R6, [R1+0x18] ;  /* 0x0000180001067983 */ /* 0x000ea80000100800 */
[----:B------:R-:W2:Y:S04]  /*21690*/  LDL R7, [R1+0x1c] ;  /* 0x00001c0001077983 */ /* 0x000ea80000100800 */
[----:B--2---:R-:W-:Y:S04]  /*216a0*/  STL.64 [R1+0xabe0], R6 ;  /* 0x00abe00601007387 */ /* 0x004fe80000100a00 */
[----:B------:R1:W-:Y:S02]  /*216b0*/  STL.64 [R1+0xabd8], R4 ;  /* 0x00abd80401007387 */ /* 0x0003e40000100a00 */
[----:B-1----:R-:W-:-:S02]  /*216c0*/  IMAD.MOV.U32 R4, RZ, RZ, R27 ;  /* 0x000000ffff047224 */ /* 0x002fc400078e001b */
[----:B------:R-:W-:Y:S01]  /*216d0*/  IMAD.MOV.U32 R5, RZ, RZ, R28 ;  /* 0x000000ffff057224 */ /* 0x000fe200078e001c */
[----:B------:R-:W2:Y:S04]  /*216e0*/  LDL.LU R27, [R1+0xac1c] ;  /* 0x00ac1c00011b7983 */ /* 0x000ea80000300800 */
[----:B------:R-:W2:Y:S02]  /*216f0*/  LDL.LU R28, [R1+0xac18] ;  /* 0x00ac1800011c7983 */ /* 0x000ea40000300800 */
[-C--:B---3--:R-:W-:Y:S11]  /*21700*/  HMMA.1688.F32.TF32 R12, R8, R4.reuse, R12 ;  /* 0x00000004080c723c */ /* 0x088ff6000008100c */
[----:B------:R-:W-:Y:S11]  /*21710*/  @!UPT UIADD3 URZ, URZ, URZ, URZ ;  /* 0x0000003f3f3ff290 */ /* 0x000ff6000fffe03f */
[----:B------:R-:W-:Y:S01]  /*21720*/  @!UPT UIADD3 URZ, URZ, URZ, URZ ;  /* 0x0000003f3f3ff290 */ /* 0x000fe2000fffe03f */
[----:B------:R-:W-:Y:S04]  /*21730*/  STL.64 [R1+0x4a0], R12 ;  /* 0x0004a00c01007387 */ /* 0x000fe80000100a00 */
[----:B------:R1:W-:Y:S04]  /*21740*/  STL.64 [R1+0x4a8], R14 ;  /* 0x0004a80e01007387 */ /* 0x0003e80000100a00 */
[----:B-1----:R-:W4:Y:S04]  /*21750*/  LDL.LU.64 R14, [R1+0xac10] ;  /* 0x00ac1000010e7983 */ /* 0x002f280000300a00 */
[----:B------:R-:W4:Y:S04]  /*21760*/  LDL.LU.64 R12, [R1+0xac08] ;  /* 0x00ac0800010c7983 */ /* 0x000f280000300a00 */
[----:B------:R-:W-:Y:S04]  /*21770*/  STL.64 [R1+0xabd0], R10 ;  /* 0x00abd00a01007387 */ /* 0x000fe80000100a00 */
[----:B------:R1:W-:Y:S04]  /*21780*/  STL.64 [R1+0xabc8], R8 ;  /* 0x00abc80801007387 */ /* 0x0003e80000100a00 */
[----:B-1----:R-:W3:Y:S04]  /*21790*/  LDL.LU.64 R8, [R1+0x180] ;  /* 0x0001800001087983 */ /* 0x002ee80000300a00 */
[----:B------:R-:W3:Y:S01]  /*217a0*/  LDL.LU.64 R10, [R1+0x188] ;  /* 0x00018800010a7983 */ /* 0x000ee20000300a00 */
[-C--:B----4-:R-:W-:Y:S11]  /*217b0*/  HMMA.1688.F32.TF32 R16, R12, R4.reuse, R16 ;  /* 0x000000040c10723c */ /* 0x090ff60000081010 */
[----:B------:R-:W-:Y:S11]  /*217c0*/  @!UPT UIADD3 URZ, URZ, URZ, URZ ;  /* 0x0000003f3f3ff290 */ /* 0x000ff6000fffe03f */
[----:B------:R-:W-:Y:S01]  /*217d0*/  @!UPT UIADD3 URZ, URZ, URZ, URZ ;  /* 0x0000003f3f3ff290 */ /* 0x000fe2000fffe03f */
[----:B------:R-:W-:Y:S04]  /*217e0*/  STL.64 [R1+0x540], R16 ;  /* 0x0005401001007387 */ /* 0x000fe80000100a00 */
[----:B------:R1:W-:Y:S04]  /*217f0*/  STL.64 [R1+0x548], R18 ;  /* 0x0005481201007387 */ /* 0x0003e80000100a00 */
[----:B-1----:R-:W5:Y:S04]  /*21800*/  LDL.LU.64 R18, [R1+0xac00] ;  /* 0x00ac000001127983 */ /* 0x002f680000300a00 */
[----:B------:R-:W5:Y:S04]  /*21810*/  LDL.LU.64 R16, [R1+0xabf8] ;  /* 0x00abf80001107983 */ /* 0x000f680000300a00 */
[----:B------:R-:W-:Y:S04]  /*21820*/  STL.64 [R1+0xaba0], R14 ;  /* 0x00aba00e01007387 */ /* 0x000fe80000100a00 */
[----:B------:R1:W-:Y:S04]  /*21830*/  STL.64 [R1+0xab98], R12 ;  /* 0x00ab980c01007387 */ /* 0x0003e80000100a00 */
[----:B-1----:R-:W2:Y:S04]  /*21840*/  LDL.LU.64 R12, [R1+0x20] ;  /* 0x00002000010c7983 */ /* 0x002ea80000300a00 */
[----:B------:R-:W2:Y:S01]  /*21850*/  LDL.LU.64 R14, [R1+0x28] ;  /* 0x00002800010e7983 */ /* 0x000ea20000300a00 */
[-C--:B-----5:R-:W-:Y:S11]  /*21860*/  HMMA.1688.F32.TF32 R20, R16, R4.reuse, R20 ;  /* 0x000000041014723c */ /* 0x0a0ff60000081014 */
[----:B------:R-:W-:Y:S11]  /*21870*/  @!UPT UIADD3 URZ, URZ, URZ, URZ ;  /* 0x0000003f3f3ff290 */ /* 0x000ff6000fffe03f */
[----:B------:R-:W-:Y:S01]  /*21880*/  @!UPT UIADD3 URZ, URZ, URZ, URZ ;  /* 0x0000003f3f3ff290 */ /* 0x000fe2000fffe03f */
[----:B------:R-:W-:Y:S04]  /*21890*/  STL.64 [R1+0x650], R20 ;  /* 0x0006501401007387 */ /* 0x000fe80000100a00 */
[----:B------:R1:W-:Y:S04]  /*218a0*/  STL.64 [R1+0x658], R22 ;  /* 0x0006581601007387 */ /* 0x0003e80000100a00 */
[----:B-1----:R-:W3:Y:S04]  /*218b0*/  LDL.LU.64 R22, [R1+0xabf0] ;  /* 0x00abf00001167983 */ /* 0x002ee80000300a00 */
[----:B------:R-:W3:Y:S04]  /*218c0*/  LDL.LU.64 R20, [R1+0xabe8] ;  /* 0x00abe80001147983 */ /* 0x000ee80000300a00 */
[----:B------:R-:W-:Y:S04]  /*218d0*/  STL.64 [R1+0xabb0], R18 ;  /* 0x00abb01201007387 */ /* 0x000fe80000100a00 */
[----:B------:R1:W-:Y:S04]  /*218e0*/  STL.64 [R1+0xaba8], R16 ;  /* 0x00aba81001007387 */ /* 0x0003e80000100a00 */
[----:B-1----:R-:W4:Y:S04]  /*218f0*/  LDL.LU.64 R16, [R1+0x5e0] ;  /* 0x0005e00001107983 */ /* 0x002f280000300a00 */
[----:B------:R-:W4:Y:S01]  /*21900*/  LDL.LU.64 R18, [R1+0x5e8] ;  /* 0x0005e80001127983 */ /* 0x000f220000300a00 */
[-C--:B---3--:R-:W-:Y:S08]  /*21910*/  HMMA.1688.F32.TF32 R8, R20, R4.reuse, R8 ;  /* 0x000000041408723c */ /* 0x088ff00000081008 */
[----:B--2---:R-:W-:Y:S01]  /*21920*/  HMMA.1688.F32.TF32 R4, R24, R4, R12 ;  /* 0x000000041804723c */ /* 0x004fe2000008100c */
[----:B------:R-:W-:Y:S11]  /*21930*/  LDSM.16.M88.4 R12, [R28+0x88000] ;  /* 0x088000001c0c783b */ /* 0x000ff60000000200 */
[----:B------:R-:W-:Y:S03]  /*21940*/  @!UPT UIADD3 URZ, URZ, URZ, URZ ;  /* 0x0000003f3f3ff290 */ /* 0x000fe6000fffe03f */
[----:B------:R1:W-:Y:S04]  /*21950*/  STL.64 [R1+0x750], R8 ;  /* 0x0007500801007387 */ /* 0x0003e80000100a00 */
[----:B------:R2:W-:Y:S04]  /*21960*/  STL.64 [R1+0x758], R10 ;  /* 0x0007580a01007387 */ /* 0x0005e80000100a00 */
[----:B-1----:R-:W3:Y:S04]  /*21970*/  LDL.LU.64 R8, [R1+0x8f0] ;  /* 0x0008f00001087983 */ /* 0x002ee80000300a00 */
[----:B--2---:R-:W3:Y:S04]  /*21980*/  LDL.LU.64 R10, [R1+0x8f8] ;  /* 0x0008f800010a7983 */ /* 0x004ee80000300a00 */
[----:B------:R-:W-:Y:S04]  /*21990*/  STL.64 [R1+0xab90], R22 ;  /* 0x00ab901601007387 */ /* 0x000fe80000100a00 */
[----:B------:R-:W-:Y:S04]  /*219a0*/  STL.64 [R1+0xab88], R20 ;  /* 0x00ab881401007387 */ /* 0x000fe80000100a00 */
[----:B------:R-:W-:Y:S04]  /*219b0*/  STL.64 [R1+0xab80], R26 ;  /* 0x00ab801a01007387 */ /* 0x000fe80000100a00 */
[----:B------:R1:W-:Y:S04]  /*219c0*/  STL.64 [R1+0xab78], R24 ;  /* 0x00ab781801007387 */ /* 0x0003e80000100a00 */
[----:B------:R-:W-:Y:S04]  /*219d0*/  STL.64 [R1+0x890], R4 ;  /* 0x0008900401007387 */ /* 0x000fe80000100a00 */
[----:B------:R-:W-:Y:S04]  /*219e0*/  STL.64 [R1+0x898], R6 ;  /* 0x0008980601007387 */ /* 0x000fe80000100a00 */
[----:B------:R-:W2:Y:S04]  /*219f0*/  LDSM.16.M88.4 R4, [R28+0x8c000] ;  /* 0x08c000001c04783b */ /* 0x000ea80000000200 */
[----:B-1----:R-:W5:Y:S04]  /*21a00*/  LDL.LU.64 R24, [R1+0x770] ;  /* 0x0007700001187983 */ /* 0x002f680000300a00 */
[----:B------:R-:W5:Y:S04]  /*21a10*/  LDL.LU.64 R26, [R1+0x778] ;  /* 0x00077800011a7983 */ /* 0x000f680000300a00 */
[----:B--2---:R-:W-:Y:S04]  /*21a20*/  STL.64 [R1+0xe0], R4 ;  /* 0x0000e00401007387 */ /* 0x004fe80000100a00 */
[----:B------:R-:W-:Y:S04]  /*21a30*/  STL.64 [R1+0xe8], R6 ;  /* 0x0000e80601007387 */ /* 0x000fe80000100a00 */
[----:B------:R-:W1:Y:S04]  /*21a40*/  LDSM.16.M88.4 R4, [R28+0x90000] ;  /* 0x090000001c04783b */ /* 0x000e680000000200 */
[----:B-1----:R-:W-:Y:S04]  /*21a50*/  STL.64 [R1+0xd0], R4 ;  /* 0x0000d00401007387 */ /* 0x002fe80000100a00 */
[----:B------:R-:W-:Y:S04]  /*21a60*/  STL.64 [R1+0xd8], R6 ;  /* 0x0000d80601007387 */ /* 0x000fe80000100a00 */
[----:B------:R-:W1:Y:S04]  /*21a70*/  LDSM.16.M88.4 R4, [R28+0x94000] ;  /* 0x094000001c04783b */ /* 0x000e680000000200 */
[----:B-1----:R-:W-:Y:S04]  /*21a80*/  STL.64 [R1+0xc0], R4 ;  /* 0x0000c00401007387 */ /* 0x002fe80000100a00 */
[----:B------:R1:W-:Y:S04]  /*21a90*/  STL.64 [R1+0xc8], R6 ;  /* 0x0000c80601007387 */ /* 0x0003e80000100a00 */
[----:B-1----:R-:W3:Y:S04]  /*21aa0*/  LDL.LU.64 R6, [R1+0xabe0] ;  /* 0x00abe00001067983 */ /* 0x002ee80000300a00 */
[----:B------:R-:W3:Y:S04]  /*21ab0*/  LDL.LU.64 R4, [R1+0xabd8] ;  /* 0x00abd80001047983 */ /* 0x000ee80000300a00 */
[----:B------:R-:W-:Y:S04]  /*21ac0*/  STL.64 [R1+0xf0], R12 ;  /* 0x0000f00c01007387 */ /* 0x000fe80000100a00 */
[----:B------:R-:W-:Y:S04]  /*21ad0*/  STL.64 [R1+0xf8], R14 ;  /* 0x0000f80e01007387 */ /* 0x000fe80000100a00 */
[----:B------:R-:W-:Y:S01]  /*21ae0*/  STL [R1+0xaa08], R28 ;  /* 0x00aa081c01007387 */ /* 0x000fe20000100800 */
[----:B---3--:R-:W-:Y:S03]  /*21af0*/  HMMA.1688.F32.TF32 R4, R4, R12, R8 ;  /* 0x0000000c0404723c */ /* 0x008fe60000081008 */
[----:B------:R-:W2:Y:S04]  /*21b00*/  LDL.LU.64 R10, [R1+0xabd0] ;  /* 0x00abd000010a7983 */ /* 0x000ea80000300a00 */
[----:B------:R-:W2:Y:S11]  /*21b10*/  LDL.LU.64 R8, [R1+0xabc8] ;  /* 0x00abc80001087983 */ /* 0x000eb60000300a00 */
[----:B------:R-:W-:Y:S05]  /*21b20*/  @!UPT UIADD3 URZ, URZ, URZ, URZ ;  /* 0x0000003f3f3ff290 */ /* 0x000fea000fffe03f */
[----:B------:R-:W-:Y:S04]  /*21b30*/  STL.64 [R1+0x2b0], R4 ;  /* 0x0002b00401007387 */ /* 0x000fe80000100a00 */
[----:B------:R1:W-:Y:S04]  /*21b40*/  STL.64 [R1+0x2b8], R6 ;  /* 0x0002b80601007387 */ /* 0x0003e80000100a00 */
[----:B-1----:R-:W4:Y:S04]  /*21b50*/  LDL.LU.64 R6, [R1+0xabc0] ;  /* 0x00abc00001067983 */ /* 0x002f280000300a00 */
[----:B------:R-:W4:Y:S01]  /*21b60*/  LDL.LU.64 R4, [R1+0xabb8] ;  /* 0x00abb80001047983 */ /* 0x000f220000300a00 */
[----:B------:R-:W-:-:S02]  /*21b70*/  IMAD.MOV.U32 R20, RZ, RZ, R29 ;  /* 0x000000ffff147224 */ /* 0x000fc400078e001d */
[----:B------:R-:W-:Y:S02]  /*21b80*/  IMAD.MOV.U32 R21, RZ, RZ, R3 ;  /* 0x000000ffff157224 */ /* 0x000fe400078e0003 */
[----:B------:R-:W-:Y:S02]  /*21b90*/  IMAD.MOV.U32 R22, RZ, RZ, R2 ;  /* 0x000000ffff167224 */ /* 0x000fe400078e0002 */
[----:B------:R-:W-:-:S07]  /*21ba0*/  IMAD.MOV.U32 R23, RZ, RZ, R0 ;  /* 0x000000ffff177224 */ /* 0x000fce00078e0000 */
[-C--:B-----5:R-:W-:Y:S08]  /*21bb0*/  HMMA.1688.F32.TF32 R24, R20, R12.reuse, R24 ;  /* 0x0000000c1418723c */ /* 0x0a0ff00000081018 */
[-C--:B----4-:R-:W-:Y:S01]  /*21bc0*/  HMMA.1688.F32.TF32 R20, R4, R12.reuse, R16 ;  /* 0x0000000c0414723c */ /* 0x090fe20000081010 */
[----:B------:R-:W2:Y:S11]  /*21bd0*/  LDL.LU.64 R16, [R1+0x370] ;  /* 0x0003700001107983 */ /* 0x000eb60000300a00 */
[----:B------:R-:W-:Y:S03]  /*21be0*/  @!UPT UIADD3 URZ, URZ, URZ, URZ ;  /* 0x0000003f3f3ff290 */ /* 0x000fe6000fffe03f */
[----:B------:R-:W-:Y:S04]  /*21bf0*/  STL.64 [R1+0x3a0], R24 ;  /* 0x0003a01801007387 */ /* 0x000fe80000100a00 */
[----:B------:R-:W-:Y:S04]  /*21c00*/  STL.64 [R1+0x3a8], R26 ;  /* 0x0003a81a01007387 */ /* 0x000fe80000100a00 */
[----:B------:R-:W2:Y:S04]  /*21c10*/  LDL.LU.64 R18, [R1+0x378] ;  /* 0x0003780001127983 */ /* 0x000ea80000300a00 */
[----:B------:R1:W-:Y:S04]  /*21c20*/  STL.64 [R1+0x3c0], R20 ;  /* 0x0003c01401007387 */ /* 0x0003e80000100a00 */
[----:B------:R3:W-:Y:S04]  /*21c30*/  STL.64 [R1+0x3c8], R22 ;  /* 0x0003c81601007387 */ /* 0x0007e80000100a00 */
[----:B-1----:R-:W4:Y:S04]  /*21c40*/  LDL.LU.64 R20, [R1+0x230] ;  /* 0x0002300001147983 */ /* 0x002f280000300a00 */
[----:B---3--:R-:W4:Y:S04]  /*21c50*/  LDL.LU.64 R22, [R1+0x238] ;  /* 0x0002380001167983 */ /* 0x008f280000300a00 */
[----:B------:R-:W3:Y:S04]  /*21c60*/  LDL.LU.64 R24, [R1+0x1c0] ;  /* 0x0001c00001187983 */ /* 0x000ee80000300a00 */
[----:B------:R-:W3:Y:S04]  /*21c70*/  LDL.LU.64 R26, [R1+0x1c8] ;  /* 0x0001c800011a7983 */ /* 0x000ee80000300a00 */
[----:B------:R1:W-:Y:S04]  /*21c80*/  STL.64 [R1+0xab40], R6 ;  /* 0x00ab400601007387 */ /* 0x0003e80000100a00 */
[----:B------:R5:W-:Y:S04]  /*21c90*/  STL.64 [R1+0xab38], R4 ;  /* 0x00ab380401007387 */ /* 0x000be80000100a00 */
[----:B-1----:R-:W2:Y:S04]  /*21ca0*/  LDL.64 R6, [R1+0x8] ;  /* 0x0000080001067983 */ /* 0x002ea80000100a00 */
[----:B-----5:R-:W5:Y:S04]  /*21cb0*/  LDL.64 R4, [R1] ;  /* 0x0000000001047983 */ /* 0x020f680000100a00 */
[----:B--2---:R1:W-:Y:S04]  /*21cc0*/  STL.64 [R1+0xab50], R6 ;  /* 0x00ab500601007387 */ /* 0x0043e80000100a00 */
[----:B-----5:R2:W-:Y:S04]  /*21cd0*/  STL.64 [R1+0xab48], R4 ;  /* 0x00ab480401007387 */ /* 0x0205e80000100a00 */
[----:B-1----:R-:W5:Y:S04]  /*21ce0*/  LDL.64 R6, [R1+0x18] ;  /* 0x0000180001067983 */ /* 0x002f680000100a00 */
[----:B--2---:R-:W2:Y:S01]  /*21cf0*/  LDL.64 R4, [R1+0x10] ;  /* 0x0000100001047983 */ /* 0x004ea20000100a00 */
[----:B------:R-:W-:Y:S03]  /*21d00*/  HMMA.1688.F32.TF32 R12, R8, R12, R16 ;  /* 0x0000000c080c723c */ /* 0x000fe60000081010 */
[----:B-----5:R-:W-:Y:S04]  /*21d10*/  STL.64 [R1+0xab70], R6 ;  /* 0x00ab700601007387 */ /* 0x020fe80000100a00 */
[----:B--2---:R1:W-:Y:S04]  /*21d20*/  STL.64 [R1+0xab68], R4 ;  /* 0x00ab680401007387 */ /* 0x0043e80000100a00 */
[----:B-1----:R-:W2:Y:S04]  /*21d30*/  LDL.LU.64 R4, [R1+0x2a0] ;  /* 0x0002a00001047983 */ /* 0x002ea80000300a00 */
[----:B------:R-:W2:Y:S04]  /*21d40*/  LDL.LU.64 R6, [R1+0x2a8] ;  /* 0x0002a80001067983 */ /* 0x000ea80000300a00 */
[----:B------:R-:W4:Y:S04]  /*21d50*/  LDL.LU.64 R18, [R1+0xabb0] ;  /* 0x00abb00001127983 */ /* 0x000f280000300a00 */
[----:B------:R-:W4:Y:S04]  /*21d60*/  LDL.LU.64 R16, [R1+0xaba8] ;  /* 0x00aba80001107983 */ /* 0x000f280000300a00 */
[----:B------:R-:W-:Y:S04]  /*21d70*/  STL.64 [R1+0x490], R12 ;  /* 0x0004900c01007387 */ /* 0x000fe80000100a00 */
[----:B------:R1:W-:Y:S04]  /*21d80*/  STL.64 [R1+0x498], R14 ;  /* 0x0004980e01007387 */ /* 0x0003e80000100a00 */
[----:B-1----:R-:W2:Y:S04]  /*21d90*/  LDL.LU.64 R14, [R1+0xaba0] ;  /* 0x00aba000010e7983 */ /* 0x002ea80000300a00 */
[----:B------:R-:W2:Y:S04]  /*21da0*/  LDL.LU.64 R12, [R1+0xab98] ;  /* 0x00ab9800010c7983 */ /* 0x000ea80000300a00 */
[----:B------:R-:W-:Y:S04]  /*21db0*/  STL.64 [R1+0xab30], R10 ;  /* 0x00ab300a01007387 */ /* 0x000fe80000100a00 */
[----:B------:R1:W-:Y:S04]  /*21dc0*/  STL.64 [R1+0xab28], R8 ;  /* 0x00ab280801007387 */ /* 0x0003e80000100a00 */
[----:B-1----:R-:W2:Y:S02]  /*21dd0*/  LDL.LU.64 R8, [R1+0xf0] ;  /* 0x0000f00001087983 */ /* 0x002ea40000300a00 */
[-C--:B--2---:R-:W-:Y:S08]  /*21de0*/  HMMA.1688.F32.TF32 R4, R12, R8.reuse, R4 ;  /* 0x000000080c04723c */ /* 0x084ff00000081004 */
[-C--:B----4-:R-:W-:Y:S11]  /*21df0*/  HMMA.1688.F32.TF32 R20, R16, R8.reuse, R20 ;  /* 0x000000081014723c */ /* 0x090ff60000081014 */
[----:B------:R-:W-:Y:S04]  /*21e00*/  @!UPT UIADD3 URZ, URZ, URZ, URZ ;  /* 0x0000003f3f3ff290 */ /* 0x000fe8000fffe03f */
[----:B------:R1:W-:Y:S04]  /*21e10*/  STL.64 [R1+0x530], R4 ;  /* 0x0005300401007387 */ /* 0x0003e80000100a00 */
[----:B------:R2:W-:Y:S04]  /*21e20*/  STL.64 [R1+0x538], R6 ;  /* 0x0005380601007387 */ /* 0x0005e80000100a00 */
[----:B-1----:R-:W4:Y:S04]  /*21e30*/  LDL.LU.64 R4, [R1+0x140] ;  /* 0x0001400001047983 */ /* 0x002f280000300a00 */
[----:B--2---:R-:W4:Y:S04]  /*21e40*/  LDL.LU.64 R6, [R1+0x148] ;  /* 0x0001480001067983 */ /* 0x004f280000300a00 */
[----:B------:R-:W-:Y:S04]  /*21e50*/  STL [R1+0xab20], R15 ;  /* 0x00ab200f01007387 */ /* 0x000fe80000100800 */
[----:B------:R-:W-:Y:S04]  /*21e60*/  STL [R1+0xab60], R14 ;  /* 0x00ab600e01007387 */ /* 0x000fe80000100800 */
[----:B------:R1:W-:Y:S04]  /*21e70*/  STL.64 [R1+0xab58], R12 ;  /* 0x00ab580c01007387 */ /* 0x0003e80000100a00 */
[----:B-1----:R-:W2:Y:S04]  /*21e80*/  LDL.LU.64 R12, [R1+0x910] ;  /* 0x00091000010c7983 */ /* 0x002ea80000300a00 */
[----:B------:R-:W2:Y:S04]  /*21e90*/  LDL.LU.64 R14, [R1+0x918] ;  /* 0x00091800010e7983 */ /* 0x000ea80000300a00 */
[----:B------:R-:W-:Y:S04]  /*21ea0*/  STL.64 [R1+0x640], R20 ;  /* 0x0006401401007387 */ /* 0x000fe80000100a00 */
[----:B------:R1:W-:Y:S04]  /*21eb0*/  STL.64 [R1+0x648], R22 ;  /* 0x0006481601007387 */ /* 0x0003e80000100a00 */
[----:B-1----:R-:W3:Y:S04]  /*21ec0*/  LDL.LU.64 R22, [R1+0xab90] ;  /* 0x00ab900001167983 */ /* 0x002ee80000300a00 */
[----:B------:R-:W3:Y:S04]  /*21ed0*/  LDL.LU.64 R20, [R1+0xab88] ;  /* 0x00ab880001147983 */ /* 0x000ee80000300a00 */
[----:B------:R-:W-:Y:S04]  /*21ee0*/  STL.64 [R1+0xab18], R18 ;  /* 0x00ab181201007387 */ /* 0x000fe80000100a00 */
[----:B------:R1:W-:Y:S04]  /*21ef0*/  STL.64 [R1+0xab10], R16 ;  /* 0x00ab101001007387 */ /* 0x0003e80000100a00 */
[----:B-1----:R-:W2:Y:S01]  /*21f00*/  LDL.LU.64 R16, [R1+0xe0] ;  /* 0x0000e00001107983 */ /* 0x002ea20000300a00 */
[----:B---3--:R-:W-:Y:S11]  /*21f10*/  HMMA.1688.F32.TF32 R24, R20, R8, R24 ;  /* 0x000000081418723c */ /* 0x008ff60000081018 */
        /* <DEDUP_REMOVED lines=8> */
[----:B------:R-:W3:Y:S04]  /*21fa0*/  LDL.LU.64 R8, [R1+0x660] ;  /* 0x0006600001087983 */ /* 0x000ee80000300a00 */
[----:B------:R-:W3:Y:S04]  /*21fb0*/  LDL.LU.64 R10, [R1+0x668] ;  /* 0x00066800010a7983 */ /* 0x000ee80000300a00 */
[----:B------:R-:W-:Y:S04]  /*21fc0*/  STL.64 [R1+0xab08], R22 ;  /* 0x00ab081601007387 */ /* 0x000fe80000100a00 */
[----:B------:R1:W-:Y:S02]  /*21fd0*/  STL.64 [R1+0xab00], R20 ;  /* 0x00ab001401007387 */ /* 0x0003e40000100a00 */
[----:B-1----:R-:W-:-:S02]  /*21fe0*/  IMAD.MOV.U32 R20, RZ, RZ, R2 ;  /* 0x000000ffff147224 */ /* 0x002fc400078e0002 */
[----:B------:R-:W-:-:S07]  /*21ff0*/  IMAD.MOV.U32 R21, RZ, RZ, R0 ;  /* 0x000000ffff157224 */ /* 0x000fce00078e0000 */
[----:B----4-:R-:W-:Y:S01]  /*22000*/  HMMA.1688.F32.TF32 R20, R24, R20, R4 ;  /* 0x000000141814723c */ /* 0x010fe20000081004 */
[----:B------:R-:W2:Y:S04]  /*22010*/  LDL.LU.64 R6, [R1+0xab70] ;  /* 0x00ab700001067983 */ /* 0x000ea80000300a00 */
[----:B------:R-:W2:Y:S11]  /*22020*/  LDL.LU.64 R4, [R1+0xab68] ;  /* 0x00ab680001047983 */ /* 0x000eb60000300a00 */
[----:B------:R-:W-:Y:S07]  /*22030*/  @!UPT UIADD3 URZ, URZ, URZ, URZ ;  /* 0x0000003f3f3ff290 */ /* 0x000fee000fffe03f */
[----:B------:R1:W-:Y:S04]  /*22040*/  STL.64 [R1+0x880], R20 ;  /* 0x0008801401007387 */ /* 0x0003e80000100a00 */
[----:B------:R4:W-:Y:S04]  /*22050*/  STL.64 [R1+0x888], R22 ;  /* 0x0008881601007387 */ /* 0x0009e80000100a00 */
[----:B-1----:R-:W5:Y:S04]  /*22060*/  LDL.LU.64 R20, [R1+0x4f0] ;  /* 0x0004f00001147983 */ /* 0x002f680000300a00 */
[----:B----4-:R-:W5:Y:S04]  /*22070*/  LDL.LU.64 R22, [R1+0x4f8] ;  /* 0x0004f80001167983 */ /* 0x010f680000300a00 */
[----:B------:R-:W-:Y:S04]  /*22080*/  STL.64 [R1+0xaaf8], R26 ;  /* 0x00aaf81a01007387 */ /* 0x000fe80000100a00 */
[----:B------:R1:W-:Y:S04]  /*22090*/  STL.64 [R1+0xaaf0], R24 ;  /* 0x00aaf01801007387 */ /* 0x0003e80000100a00 */
[----:B-1----:R-:W4:Y:S04]  /*220a0*/  LDL.LU.64 R24, [R1+0x7f0] ;  /* 0x0007f00001187983 */ /* 0x002f280000300a00 */
[----:B------:R-:W4:Y:S01]  /*220b0*/  LDL.LU.64 R26, [R1+0x7f8] ;  /* 0x0007f800011a7983 */ /* 0x000f220000300a00 */
[----:B--2---:R-:W-:Y:S01]  /*220c0*/  HMMA.1688.F32.TF32 R12, R4, R16, R12 ;  /* 0x00000010040c723c */ /* 0x004fe2000008100c */
[----:B------:R-:W-:-:S02]  /*220d0*/  IMAD.MOV.U32 R2, RZ, RZ, R6 ;  /* 0x000000ffff027224 */ /* 0x000fc400078e0006 */
[----:B------:R-:W-:Y:S02]  /*220e0*/  IMAD.MOV.U32 R0, RZ, RZ, R7 ;  /* 0x000000ffff007224 */ /* 0x000fe400078e0007 */
[----:B------:R-:W-:Y:S02]  /*220f0*/  IMAD.MOV.U32 R28, RZ, RZ, R4 ;  /* 0x000000ffff1c7224 */ /* 0x000fe400078e0004 */
[----:B------:R-:W-:Y:S11]  /*22100*/  IMAD.MOV.U32 R3, RZ, RZ, R5 ;  /* 0x000000ffff037224 */ /* 0x000ff600078e0005 */
[----:B------:R-:W-:Y:S05]  /*22110*/  @!UPT UIADD3 URZ, URZ, URZ, URZ ;  /* 0x0000003f3f3ff290 */ /* 0x000fea000fffe03f */
[----:B------:R-:W-:Y:S04]  /*22120*/  STL.64 [R1+0x2a0], R12 ;  /* 0x0002a00c01007387 */ /* 0x000fe80000100a00 */
[----:B------:R1:W-:Y:S04]  /*22130*/  STL.64 [R1+0x2a8], R14 ;  /* 0x0002a80e01007387 */ /* 0x0003e80000100a00 */
[----:B-1----:R-:W2:Y:S04]  /*22140*/  LDL.LU R14, [R1+0xab60] ;  /* 0x00ab6000010e7983 */ /* 0x002ea80000300800 */
[----:B------:R-:W2:Y:S04]  /*22150*/  LDL.LU.64 R12, [R1+0xab58] ;  /* 0x00ab5800010c7983 */ /* 0x000ea80000300a00 */
[----:B------:R-:W4:Y:S04]  /*22160*/  LDL.LU.64 R6, [R1+0xab50] ;  /* 0x00ab500001067983 */ /* 0x000f280000300a00 */
[----:B------:R-:W4:Y:S02]  /*22170*/  LDL.LU.64 R4, [R1+0xab48] ;  /* 0x00ab480001047983 */ /* 0x000f240000300a00 */
[----:B----4-:R-:W-:Y:S01]  /*22180*/  HMMA.1688.F32.TF32 R24, R4, R16, R24 ;  /* 0x000000100418723c */ /* 0x010fe20000081018 */
[----:B------:R-:W-:Y:S01]  /*22190*/  IMAD.MOV.U32 R18, RZ, RZ, R6 ;  /* 0x000000ffff127224 */ /* 0x000fe200078e0006 */
[----:B------:R-:W-:Y:S01]  /*221a0*/  MOV R15, R7 ;  /* 0x00000007000f7202 */ /* 0x000fe20000000f00 */
[----:B------:R-:W-:Y:S11]  /*221b0*/  IMAD.MOV.U32 R19, RZ, RZ, R5 ;  /* 0x000000ffff137224 */ /* 0x000ff600078e0005 */
[----:B------:R-:W-:Y:S09]  /*221c0*/  @!UPT UIADD3 URZ, URZ, URZ, URZ ;  /* 0x0000003f3f3ff290 */ /* 0x000ff2000fffe03f */
[----:B------:R1:W-:Y:S04]  /*221d0*/  STL.64 [R1+0x320], R24 ;  /* 0x0003201801007387 */ /* 0x0003e80000100a00 */
[----:B------:R-:W-:Y:S04]  /*221e0*/  STL.64 [R1+0x328], R26 ;  /* 0x0003281a01007387 */ /* 0x000fe80000100a00 */
[----:B------:R-:W3:Y:S01]  /*221f0*/  LDL.LU.64 R6, [R1+0xab40] ;  /* 0x00ab400001067983 */ /* 0x000ee20000300a00 */
[----:B-1----:R-:W-:-:S03]  /*22200*/  IMAD.MOV.U32 R24, RZ, RZ, R4 ;  /* 0x000000ffff187224 */ /* 0x002fc600078e0004 */
[----:B------:R-:W3:Y:S02]  /*22210*/  LDL.LU.64 R4, [R1+0xab38] ;  /* 0x00ab380001047983 */ /* 0x000ee40000300a00 */
[----:B---3--:R-:W-:Y:S11]  /*22220*/  HMMA.1688.F32.TF32 R8, R4, R16, R8 ;  /* 0x000000100408723c */ /* 0x008ff60000081008 */
[----:B------:R-:W-:Y:S11]  /*22230*/  @!UPT UIADD3 URZ, URZ, URZ, URZ ;  /* 0x0000003f3f3ff290 */ /* 0x000ff6000fffe03f */
[----:B------:R-:W-:Y:S01]  /*22240*/  @!UPT UIADD3 URZ, URZ, URZ, URZ ;  /* 0x0000003f3f3ff290 */ /* 0x000fe2000fffe03f */
[----:B------:R-:W-:Y:S04]  /*22250*/  STL.64 [R1+0x390], R8 ;  /* 0x0003900801007387 */ /* 0x000fe80000100a00 */
[----:B------:R1:W-:Y:S04]  /*22260*/  STL.64 [R1+0x398], R10 ;  /* 0x0003980a01007387 */ /* 0x0003e80000100a00 */
[----:B-1----:R-:W5:Y:S04]  /*22270*/  LDL.LU.64 R10, [R1+0xab30] ;  /* 0x00ab3000010a7983 */ /* 0x002f680000300a00 */
[----:B------:R-:W5:Y:S04]  /*22280*/  LDL.LU.64 R8, [R1+0xab28] ;  /* 0x00ab280001087983 */ /* 0x000f680000300a00 */
[----:B------:R1:W-:Y:S04]  /*22290*/  STL.64 [R1+0xaaa8], R6 ;  /* 0x00aaa80601007387 */ /* 0x0003e80000100a00 */
[----:B------:R3:W-:Y:S01]  /*222a0*/  STL.64 [R1+0xaaa0], R4 ;  /* 0x00aaa00401007387 */ /* 0x0007e20000100a00 */
[----:B-1----:R-:W-:-:S02]  /*222b0*/  IMAD.MOV.U32 R6, RZ, RZ, R18 ;  /* 0x000000ffff067224 */ /* 0x002fc400078e0012 */
[----:B------:R-:W-:Y:S02]  /*222c0*/  IMAD.MOV.U32 R7, RZ, RZ, R15 ;  /* 0x000000ffff077224 */ /* 0x000fe400078e000f */
[----:B---3--:R-:W-:Y:S02]  /*222d0*/  IMAD.MOV.U32 R4, RZ, RZ, R24 ;  /* 0x000000ffff047224 */ /* 0x008fe400078e0018 */
[----:B------:R-:W-:Y:S01]  /*222e0*/  IMAD.MOV.U32 R5, RZ, RZ, R19 ;  /* 0x000000ffff057224 */ /* 0x000fe200078e0013 */
[----:B------:R-:W-:Y:S04]  /*222f0*/  STL.64 [R1+0xaac8], R6 ;  /* 0x00aac80601007387 */ /* 0x000fe80000100a00 */
[----:B------:R5:W-:Y:S01]  /*22300*/  STL.64 [R1+0xaac0], R4 ;  /* 0x00aac00401007387 */ /* 0x000be20000100a00 */
[----:B------:R-:W-:-:S02]  /*22310*/  IMAD.MOV.U32 R15, RZ, RZ, R16 ;  /* 0x000000ffff0f7224 */ /* 0x000fc400078e0010 */
[----:B------:R-:W-:Y:S01]  /*22320*/  IMAD.MOV.U32 R29, RZ, RZ, R17 ;  /* 0x000000ffff1d7224 */ /* 0x000fe200078e0011 */
[----:B-----5:R-:W-:Y:S11]  /*22330*/  HMMA.1688.F32.TF32 R4, R8, R16, R20 ;  /* 0x000000100804723c */ /* 0x020ff60000081014 */
[----:B------:R-:W-:Y:S11]  /*22340*/  @!UPT UIADD3 URZ, URZ, URZ, URZ ;  /* 0x0000003f3f3ff290 */ /* 0x000ff6000fffe03f */
[----:B------:R-:W-:Y:S01]  /*22350*/  @!UPT UIADD3 URZ, URZ, URZ, URZ ;  /* 0x0000003f3f3ff290 */ /* 0x000fe2000fffe03f */
[----:B------:R1:W-:Y:S04]  /*22360*/  STL.64 [R1+0x480], R4 ;  /* 0x0004800401007387 */ /* 0x0003e80000100a00 */
[----:B------:R3:W-:Y:S04]  /*22370*/  STL.64 [R1+0x488], R6 ;  /* 0x0004880601007387 */ /* 0x0007e80000100a00 */
[----:B------:R-:W2:Y:S04]  /*22380*/  LDL.LU.64 R16, [R1+0x350] ;  /* 0x0003500001107983 */ /* 0x000ea80000300a00 */
[----:B------:R-:W2:Y:S04]  /*22390*/  LDL.LU.64 R18, [R1+0x358] ;  /* 0x0003580001127983 */ /* 0x000ea80000300a00 */
[----:B------:R-:W4:Y:S04]  /*223a0*/  LDL.LU.64 R20, [R1+0x270] ;  /* 0x0002700001147983 */ /* 0x000f280000300a00 */
[----:B------:R-:W4:Y:S04]  /*223b0*/  LDL.LU.64 R22, [R1+0x278] ;  /* 0x0002780001167983 */ /* 0x000f280000300a00 */
[----:B------:R-:W5:Y:S04]  /*223c0*/  LDL.LU.64 R24, [R1+0x1e0] ;  /* 0x0001e00001187983 */ /* 0x000f680000300a00 */
[----:B------:R-:W5:Y:S04]  /*223d0*/  LDL.LU.64 R26, [R1+0x1e8] ;  /* 0x0001e800011a7983 */ /* 0x000f680000300a00 */
[----:B-1----:R-:W2:Y:S04]  /*223e0*/  LDL.LU.64 R4, [R1+0x940] ;  /* 0x0009400001047983 */ /* 0x002ea80000300a00 */
[----:B---3--:R-:W3:Y:S04]  /*223f0*/  LDL.LU.64 R6, [R1+0x948] ;  /* 0x0009480001067983 */ /* 0x008ee80000300a00 */
[----:B---3--:R-:W-:Y:S04]  /*22400*/  STL.64 [R1+0xaad8], R6 ;  /* 0x00aad80601007387 */ /* 0x008fe80000100a00 */
[----:B--2---:R1:W-:Y:S02]  /*22410*/  STL.64 [R1+0xaad0], R4 ;  /* 0x00aad00401007387 */ /* 0x0043e40000100a00 */
[----:B-1----:R-:W-:-:S02]  /*22420*/  IMAD.MOV.U32 R4, RZ, RZ, R15 ;  /* 0x000000ffff047224 */ /* 0x002fc400078e000f */
[----:B------:R-:W2:Y:S04]  /*22430*/  LDL.LU R15, [R1+0xab20] ;  /* 0x00ab2000010f7983 */ /* 0x000ea80000300800 */
[----:B------:R-:W-:Y:S04]  /*22440*/  STL.64 [R1+0xaa98], R10 ;  /* 0x00aa980a01007387 */ /* 0x000fe80000100a00 */
[----:B------:R1:W-:Y:S04]  /*22450*/  STL.64 [R1+0xaa90], R8 ;  /* 0x00aa900801007387 */ /* 0x0003e80000100a00 */
[----:B-1----:R-:W3:Y:S04]  /*22460*/  LDL.LU.64 R8, [R1+0x680] ;  /* 0x0006800001087983 */ /* 0x002ee80000300a00 */
[----:B------:R-:W2:Y:S01]  /*22470*/  LDL.LU.64 R10, [R1+0x688] ;  /* 0x00068800010a7983 */ /* 0x000ea20000300a00 */
[----:B------:R-:W-:-:S03]  /*22480*/  IMAD.MOV.U32 R5, RZ, RZ, R29 ;  /* 0x000000ffff057224 */ /* 0x000fc600078e001d */
[----:B--2---:R-:W-:Y:S04]  /*22490*/  STL.64 [R1+0xaab8], R10 ;  /* 0x00aab80a01007387 */ /* 0x004fe80000100a00 */
[----:B---3--:R1:W-:Y:S04]  /*224a0*/  STL.64 [R1+0xaab0], R8 ;  /* 0x00aab00801007387 */ /* 0x0083e80000100a00 */
[----:B-1----:R-:W2:Y:S04]  /*224b0*/  LDL.LU.64 R8, [R1+0x8e0] ;  /* 0x0008e00001087983 */ /* 0x002ea80000300a00 */
[----:B------:R-:W3:Y:S01]  /*224c0*/  LDL.LU.64 R10, [R1+0x8e8] ;  /* 0x0008e800010a7983 */ /* 0x000ee20000300a00 */
[-C--:B------:R-:W-:Y:S03]  /*224d0*/  HMMA.1688.F32.TF32 R16, R12, R4.reuse, R16 ;  /* 0x000000040c10723c */ /* 0x080fe60000081010 */
[----:B---3--:R-:W-:Y:S04]  /*224e0*/  STL.64 [R1+0xaae8], R10 ;  /* 0x00aae80a01007387 */ /* 0x008fe80000100a00 */
[----:B--2---:R1:W-:Y:S04]  /*224f0*/  STL.64 [R1+0xaae0], R8 ;  /* 0x00aae00801007387 */ /* 0x0043e80000100a00 */
[----:B-1----:R-:W2:Y:S04]  /*22500*/  LDL.LU.64 R8, [R1+0x150] ;  /* 0x0001500001087983 */ /* 0x002ea80000300a00 */
[----:B------:R-:W2:Y:S08]  /*22510*/  LDL.LU.64 R10, [R1+0x158] ;  /* 0x00015800010a7983 */ /* 0x000eb00000300a00 */
[----:B------:R-:W-:Y:S04]  /*22520*/  STL.64 [R1+0x520], R16 ;  /* 0x0005201001007387 */ /* 0x000fe80000100a00 */
[----:B------:R1:W-:Y:S04]  /*22530*/  STL.64 [R1+0x528], R18 ;  /* 0x0005281201007387 */ /* 0x0003e80000100a00 */
[----:B-1----:R-:W4:Y:S04]  /*22540*/  LDL.LU.64 R18, [R1+0xab18] ;  /* 0x00ab180001127983 */ /* 0x002f280000300a00 */
[----:B------:R-:W4:Y:S02]  /*22550*/  LDL.LU.64 R16, [R1+0xab10] ;  /* 0x00ab100001107983 */ /* 0x000f240000300a00 */
[-C--:B----4-:R-:W-:Y:S11]  /*22560*/  HMMA.1688.F32.TF32 R20, R16, R4.reuse, R20 ;  /* 0x000000041014723c */ /* 0x090ff60000081014 */
[----:B------:R-:W-:Y:S11]  /*22570*/  @!UPT UIADD3 URZ, URZ, URZ, URZ ;  /* 0x0000003f3f3ff290 */ /* 0x000ff6000fffe03f */
[----:B------:R-:W-:Y:S01]  /*22580*/  @!UPT UIADD3 URZ, URZ, URZ, URZ ;  /* 0x0000003f3f3ff290 */ /* 0x000fe2000fffe03f */
[----:B------:R-:W-:Y:S04]  /*22590*/  STL.64 [R1+0x630], R20 ;  /* 0x0006301401007387 */ /* 0x000fe80000100a00 */
[----:B------:R1:W-:Y:S04]  /*225a0*/  STL.64 [R1+0x638], R22 ;  /* 0x0006381601007387 */ /* 0x0003e80000100a00 */
[----:B-1----:R-:W5:Y:S04]  /*225b0*/  LDL.LU.64 R22, [R1+0xab08] ;  /* 0x00ab080001167983 */ /* 0x002f680000300a00 */
[----:B------:R-:W5:Y:S02]  /*225c0*/  LDL.LU.64 R20, [R1+0xab00] ;  /* 0x00ab000001147983 */ /* 0x000f640000300a00 */
[-C--:B-----5:R-:W-:Y:S11]  /*225d0*/  HMMA.1688.F32.TF32 R24, R20, R4.reuse, R24 ;  /* 0x000000041418723c */ /* 0x0a0ff60000081018 */
[----:B------:R-:W-:Y:S11]  /*225e0*/  @!UPT UIADD3 URZ, URZ, URZ, URZ ;  /* 0x0000003f3f3ff290 */ /* 0x000ff6000fffe03f */
[----:B------:R-:W-:Y:S01]  /*225f0*/  @!UPT UIADD3 URZ, URZ, URZ, URZ ;  /* 0x0000003f3f3ff290 */ /* 0x000fe2000fffe03f */
[----:B------:R-:W-:Y:S04]  /*22600*/  STL.64 [R1+0x730], R24 ;  /* 0x0007301801007387 */ /* 0x000fe80000100a00 */
[----:B------:R1:W-:Y:S04]  /*22610*/  STL.64 [R1+0x738], R26 ;  /* 0x0007381a01007387 */ /* 0x0003e80000100a00 */
[----:B-1----:R-:W2:Y:S04]  /*22620*/  LDL.LU.64 R26, [R1+0xaaf8] ;  /* 0x00aaf800011a7983 */ /* 0x002ea80000300a00 */
[----:B------:R-:W2:Y:S04]  /*22630*/  LDL.LU.64 R24, [R1+0xaaf0] ;  /* 0x00aaf00001187983 */ /* 0x000ea80000300a00 */
[----:B------:R-:W-:Y:S04]  /*22640*/  STL.64 [R1+0xaa88], R22 ;  /* 0x00aa881601007387 */ /* 0x000fe80000100a00 */
[----:B------:R-:W-:Y:S01]  /*22650*/  STL.64 [R1+0xaa80], R20 ;  /* 0x00aa801401007387 */ /* 0x000fe20000100a00 */
[----:B--2---:R-:W-:Y:S03]  /*22660*/  HMMA.1688.F32.TF32 R4, R24, R4, R8 ;  /* 0x000000041804723c */ /* 0x004fe60000081008 */
[----:B------:R-:W2:Y:S04]  /*22670*/  LDL.LU.64 R10, [R1+0xaae8] ;  /* 0x00aae800010a7983 */ /* 0x000ea80000300a00 */
[----:B------:R-:W2:Y:S11]  /*22680*/  LDL.LU.64 R8, [R1+0xaae0] ;  /* 0x00aae00001087983 */ /* 0x000eb60000300a00 */
[----:B------:R-:W-:Y:S05]  /*22690*/  @!UPT UIADD3 URZ, URZ, URZ, URZ ;  /* 0x0000003f3f3ff290 */ /* 0x000fea000fffe03f */
[----:B------:R-:W-:Y:S04]  /*226a0*/  STL.64 [R1+0x8d0], R4 ;  /* 0x0008d00401007387 */ /* 0x000fe80000100a00 */
[----:B------:R1:W-:Y:S04]  /*226b0*/  STL.64 [R1+0x8d8], R6 ;  /* 0x0008d80601007387 */ /* 0x0003e80000100a00 */
[----:B-1----:R-:W3:Y:S04]  /*226c0*/  LDL.LU.64 R6, [R1+0xaad8] ;  /* 0x00aad80001067983 */ /* 0x002ee80000300a00 */
[----:B------:R-:W3:Y:S04]  /*226d0*/  LDL.LU.64 R4, [R1+0xaad0] ;  /* 0x00aad00001047983 */ /* 0x000ee80000300a00 */
[----:B------:R-:W-:Y:S04]  /*226e0*/  STL.64 [R1+0xaa78], R26 ;  /* 0x00aa781a01007387 */ /* 0x000fe80000100a00 */
[----:B------:R1:W-:Y:S04]  /*226f0*/  STL.64 [R1+0xaa70], R24 ;  /* 0x00aa701801007387 */ /* 0x0003e80000100a00 */
[----:B-1----:R-:W3:Y:S01]  /*22700*/  LDL.LU.64 R24, [R1+0xd0] ;  /* 0x0000d00001187983 */ /* 0x002ee20000300a00 */
[----:B------:R-:W-:-:S02]  /*22710*/  IMAD.MOV.U32 R20, RZ, RZ, R28 ;  /* 0x000000ffff147224 */ /* 0x000fc400078e001c */
[----:B------:R-:W-:Y:S02]  /*22720*/  IMAD.MOV.U32 R21, RZ, RZ, R3 ;  /* 0x000000ffff157224 */ /* 0x000fe400078e0003 */
[----:B------:R-:W-:Y:S02]  /*22730*/  IMAD.MOV.U32 R22, RZ, RZ, R2 ;  /* 0x000000ffff167224 */ /* 0x000fe400078e0002 */
[----:B------:R-:W-:-:S07]  /*22740*/  IMAD.MOV.U32 R23, RZ, RZ, R0 ;  /* 0x000000ffff177224 */ /* 0x000fce00078e0000 */
[-C--:B---3--:R-:W-:Y:S01]  /*22750*/  HMMA.1688.F32.TF32 R20, R20, R24.reuse, R4 ;  /* 0x000000181414723c */ /* 0x088fe20000081004 */
[----:B------:R-:W2:Y:S04]  /*22760*/  LDL.LU.64 R6, [R1+0xaac8] ;  /* 0x00aac80001067983 */ /* 0x000ea80000300a00 */
[----:B------:R-:W2:Y:S11]  /*22770*/  LDL.LU.64 R4, [R1+0xaac0] ;  /* 0x00aac00001047983 */ /* 0x000eb60000300a00 */
[----:B------:R-:W-:Y:S07]  /*22780*/  @!UPT UIADD3 URZ, URZ, URZ, URZ ;  /* 0x0000003f3f3ff290 */ /* 0x000fee000fffe03f */
[----:B------:R1:W-:Y:S04]  /*22790*/  STL.64 [R1+0x290], R20 ;  /* 0x0002901401007387 */ /* 0x0003e80000100a00 */
[----:B------:R3:W-:Y:S04]  /*227a0*/  STL.64 [R1+0x298], R22 ;  /* 0x0002981601007387 */ /* 0x0007e80000100a00 */
[----:B-1----:R-:W4:Y:S04]  /*227b0*/  LDL.LU.64 R20, [R1+0x5b0] ;  /* 0x0005b00001147983 */ /* 0x002f280000300a00 */
[----:B---3--:R-:W4:Y:S01]  /*227c0*/  LDL.LU.64 R22, [R1+0x5b8] ;  /* 0x0005b80001167983 */ /* 0x008f220000300a00 */
[----:B--2---:R-:W-:Y:S03]  /*227d0*/  HMMA.1688.F32.TF32 R4, R4, R24, R8 ;  /* 0x000000180404723c */ /* 0x004fe60000081008 */
[----:B------:R-:W2:Y:S04]  /*227e0*/  LDL.LU.64 R10, [R1+0xaab8] ;  /* 0x00aab800010a7983 */ /* 0x000ea80000300a00 */
[----:B------:R-:W2:Y:S11]  /*227f0*/  LDL.LU.64 R8, [R1+0xaab0] ;  /* 0x00aab00001087983 */ /* 0x000eb60000300a00 */
[----:B------:R-:W-:Y:S05]  /*22800*/  @!UPT UIADD3 URZ, URZ, URZ, URZ ;  /* 0x0000003f3f3ff290 */ /* 0x000fea000fffe03f */
[----:B------:R-:W-:Y:S04]  /*22810*/  STL.64 [R1+0x310], R4 ;  /* 0x0003100401007387 */ /* 0x000fe80000100a00 */
[----:B------:R1:W-:Y:S04]  /*22820*/  STL.64 [R1+0x318], R6 ;  /* 0x0003180601007387 */ /* 0x0003e80000100a00 */
[----:B-1----:R-:W2:Y:S04]  /*22830*/  LDL.LU.64 R6, [R1+0xaaa8] ;  /* 0x00aaa80001067983 */ /* 0x002ea80000300a00 */
[----:B------:R-:W2:Y:S01]  /*22840*/  LDL.LU.64 R4, [R1+0xaaa0] ;  /* 0x00aaa00001047983 */ /* 0x000ea20000300a00 */
[----:B------:R-:W-:-:S02]  /*22850*/  IMAD.MOV.U32 R2, RZ, RZ, R24 ;  /* 0x000000ffff027224 */ /* 0x000fc400078e0018 */
[----:B------:R-:W-:Y:S01]  /*22860*/  IMAD.MOV.U32 R0, RZ, RZ, R25 ;  /* 0x000000ffff007224 */ /* 0x000fe200078e0019 */
[----:B--2---:R-:W-:Y:S11]  /*22870*/  HMMA.1688.F32.TF32 R8, R4, R24, R8 ;  /* 0x000000180408723c */ /* 0x004ff60000081008 */
[----:B------:R-:W-:Y:S11]  /*22880*/  @!UPT UIADD3 URZ, URZ, URZ, URZ ;  /* 0x0000003f3f3ff290 */ /* 0x000ff6000fffe03f */
[----:B------:R-:W-:Y:S01]  /*22890*/  @!UPT UIADD3 URZ, URZ, URZ, URZ ;  /* 0x0000003f3f3ff290 */ /* 0x000fe2000fffe03f */
[----:B------:R-:W-:Y:S04]  /*228a0*/  STL.64 [R1+0x380], R8 ;  /* 0x0003800801007387 */ /* 0x000fe80000100a00 */
[----:B------:R1:W-:Y:S04]  /*228b0*/  STL.64 [R1+0x388], R10 ;  /* 0x0003880a01007387 */ /* 0x0003e80000100a00 */
[----:B-1----:R-:W4:Y:S04]  /*228c0*/  LDL.LU.64 R10, [R1+0xaa98] ;  /* 0x00aa9800010a7983 */ /* 0x002f280000300a00 */
[----:B------:R-:W4:Y:S04]  /*228d0*/  LDL.LU.64 R8, [R1+0xaa90] ;  /* 0x00aa900001087983 */ /* 0x000f280000300a00 */
[----:B------:R-:W2:Y:S04]  /*228e0*/  LDL.LU.64 R24, [R1+0x360] ;  /* 0x0003600001187983 */ /* 0x000ea80000300a00 */
[----:B------:R-:W2:Y:S04]  /*228f0*/  LDL.LU.64 R26, [R1+0x368] ;  /* 0x00036800011a7983 */ /* 0x000ea80000300a00 */
[----:B------:R1:W-:Y:S04]  /*22900*/  STL.64 [R1+0xaa28], R6 ;  /* 0x00aa280601007387 */ /* 0x0003e80000100a00 */
[----:B------:R3:W-:Y:S04]  /*22910*/  STL.64 [R1+0xaa20], R4 ;  /* 0x00aa200401007387 */ /* 0x0007e80000100a00 */
[----:B-1----:R-:W5:Y:S04]  /*22920*/  LDL.64 R6, [R1+0x8] ;  /* 0x0000080001067983 */ /* 0x002f680000100a00 */
[----:B---3--:R-:W3:Y:S04]  /*22930*/  LDL.64 R4, [R1] ;  /* 0x0000000001047983 */ /* 0x008ee80000100a00 */
[----:B-----5:R1:W-:Y:S04]  /*22940*/  STL.64 [R1+0xaa38], R6 ;  /* 0x00aa380601007387 */ /* 0x0203e80000100a00 */
[----:B---3--:R3:W-:Y:S04]  /*22950*/  STL.64 [R1+0xaa30], R4 ;  /* 0x00aa300401007387 */ /* 0x0087e80000100a00 */
[----:B-1----:R-:W5:Y:S04]  /*22960*/  LDL.64 R6, [R1+0x18] ;  /* 0x0000180001067983 */ /* 0x002f680000100a00 */
[----:B---3--:R-:W3:Y:S04]  /*22970*/  LDL.64 R4, [R1+0x10] ;  /* 0x0000100001047983 */ /* 0x008ee80000100a00 */
[----:B-----5:R-:W-:Y:S04]  /*22980*/  STL.64 [R1+0xaa58], R6 ;  /* 0x00aa580601007387 */ /* 0x020fe80000100a00 */
[----:B---3--:R1:W-:Y:S02]  /*22990*/  STL.64 [R1+0xaa50], R4 ;  /* 0x00aa500401007387 */ /* 0x0083e40000100a00 */
[----:B-1----:R-:W-:-:S02]  /*229a0*/  IMAD.MOV.U32 R4, RZ, RZ, R2 ;  /* 0x000000ffff047224 */ /* 0x002fc400078e0002 */
[----:B------:R-:W-:-:S07]  /*229b0*/  IMAD.MOV.U32 R5, RZ, RZ, R0 ;  /* 0x000000ffff057224 */ /* 0x000fce00078e0000 */
[-C--:B----4-:R-:W-:Y:S11]  /*229c0*/  HMMA.1688.F32.TF32 R20, R8, R4.reuse, R20 ;  /* 0x000000040814723c */ /* 0x090ff60000081014 */
[----:B------:R-:W-:Y:S11]  /*229d0*/  @!UPT UIADD3 URZ, URZ, URZ, URZ ;  /* 0x0000003f3f3ff290 */ /* 0x000ff6000fffe03f */
[----:B------:R-:W-:Y:S01]  /*229e0*/  @!UPT UIADD3 URZ, URZ, URZ, URZ ;  /* 0x0000003f3f3ff290 */ /* 0x000fe2000fffe03f */
[----:B------:R1:W-:Y:S04]  /*229f0*/  STL.64 [R1+0x4c0], R20 ;  /* 0x0004c01401007387 */ /* 0x0003e80000100a00 */
[----:B------:R3:W-:Y:S04]  /*22a00*/  STL.64 [R1+0x4c8], R22 ;  /* 0x0004c81601007387 */ /* 0x0007e80000100a00 */
[----:B-1----:R-:W4:Y:S04]  /*22a10*/  LDL.LU.64 R20, [R1+0x280] ;  /* 0x0002800001147983 */ /* 0x002f280000300a00 */
[----:B---3--:R-:W4:Y:S04]  /*22a20*/  LDL.LU.64 R22, [R1+0x288] ;  /* 0x0002880001167983 */ /* 0x008f280000300a00 */
[----:B------:R-:W-:Y:S04]  /*22a30*/  STL [R1+0xaa1c], R8 ;  /* 0x00aa1c0801007387 */ /* 0x000fe80000100800 */
[----:B------:R-:W-:Y:S04]  /*22a40*/  STL [R1+0xaa18], R9 ;  /* 0x00aa180901007387 */ /* 0x000fe80000100800 */
[----:B------:R-:W-:Y:S04]  /*22a50*/  STL [R1+0xaa14], R10 ;  /* 0x00aa140a01007387 */ /* 0x000fe80000100800 */
[----:B------:R2:W-:Y:S02]  /*22a60*/  STL [R1+0xaa10], R11 ;  /* 0x00aa100b01007387 */ /* 0x0005e40000100800 */
[-C--:B--2---:R-:W-:Y:S02]  /*22a70*/  HMMA.1688.F32.TF32 R8, R12, R4.reuse, R24 ;  /* 0x000000040c08723c */ /* 0x084fe40000081018 */
[----:B------:R-:W2:Y:S04]  /*22a80*/  LDL.LU.64 R24, [R1+0x200] ;  /* 0x0002000001187983 */ /* 0x000ea80000300a00 */
[----:B------:R-:W2:Y:S11]  /*22a90*/  LDL.LU.64 R26, [R1+0x208] ;  /* 0x00020800011a7983 */ /* 0x000eb60000300a00 */
[----:B------:R-:W-:Y:S06]  /*22aa0*/  @!UPT UIADD3 URZ, URZ, URZ, URZ ;  /* 0x0000003f3f3ff290 */ /* 0x000fec000fffe03f */
[----:B------:R1:W-:Y:S04]  /*22ab0*/  STL.64 [R1+0x560], R8 ;  /* 0x0005600801007387 */ /* 0x0003e80000100a00 */
[----:B------:R3:W-:Y:S04]  /*22ac0*/  STL.64 [R1+0x568], R10 ;  /* 0x0005680a01007387 */ /* 0x0007e80000100a00 */
[----:B-1----:R-:W5:Y:S04]  /*22ad0*/  LDL.LU.64 R8, [R1+0x900] ;  /* 0x0009000001087983 */ /* 0x002f680000300a00 */
[----:B---3--:R-:W3:Y:S04]  /*22ae0*/  LDL.LU.64 R10, [R1+0x908] ;  /* 0x00090800010a7983 */ /* 0x008ee80000300a00 */
[----:B---3--:R-:W-:Y:S04]  /*22af0*/  STL.64 [R1+0xaa48], R10 ;  /* 0x00aa480a01007387 */ /* 0x008fe80000100a00 */
[----:B-----5:R1:W-:Y:S04]  /*22b00*/  STL.64 [R1+0xaa40], R8 ;  /* 0x00aa400801007387 */ /* 0x0203e80000100a00 */
[----:B-1----:R-:W3:Y:S04]  /*22b10*/  LDL.LU.64 R8, [R1+0x960] ;  /* 0x0009600001087983 */ /* 0x002ee80000300a00 */
[----:B------:R-:W5:Y:S01]  /*22b20*/  LDL.LU.64 R10, [R1+0x968] ;  /* 0x00096800010a7983 */ /* 0x000f620000300a00 */
[-C--:B----4-:R-:W-:Y:S03]  /*22b30*/  HMMA.1688.F32.TF32 R20, R16, R4.reuse, R20 ;  /* 0x000000041014723c */ /* 0x090fe60000081014 */
[----:B-----5:R-:W-:Y:S04]  /*22b40*/  STL.64 [R1+0xaa68], R10 ;  /* 0x00aa680a01007387 */ /* 0x020fe80000100a00 */
[----:B---3--:R1:W-:Y:S04]  /*22b50*/  STL.64 [R1+0xaa60], R8 ;  /* 0x00aa600801007387 */ /* 0x0083e80000100a00 */
[----:B-1----:R-:W3:Y:S04]  /*22b60*/  LDL.LU.64 R8, [R1+0x160] ;  /* 0x0001600001087983 */ /* 0x002ee80000300a00 */
[----:B------:R-:W3:Y:S04]  /*22b70*/  LDL.LU.64 R10, [R1+0x168] ;  /* 0x00016800010a7983 */ /* 0x000ee80000300a00 */
[----:B------:R-:W-:Y:S04]  /*22b80*/  STL.64 [R1+0xaa00], R14 ;  /* 0x00aa000e01007387 */ /* 0x000fe80000100a00 */
[----:B------:R1:W-:Y:S04]  /*22b90*/  STL.64 [R1+0xa9f8], R12 ;  /* 0x00a9f80c01007387 */ /* 0x0003e80000100a00 */
[----:B-1----:R-:W4:Y:S04]  /*22ba0*/  LDL.LU.64 R12, [R1+0xc0] ;  /* 0x0000c000010c7983 */ /* 0x002f280000300a00 */
[----:B------:R-:W-:Y:S04]  /*22bb0*/  STL.64 [R1+0x660], R20 ;  /* 0x0006601401007387 */ /* 0x000fe80000100a00 */
[----:B------:R1:W-:Y:S04]  /*22bc0*/  STL.64 [R1+0x668], R22 ;  /* 0x0006681601007387 */ /* 0x0003e80000100a00 */
[----:B-1----:R-:W2:Y:S04]  /*22bd0*/  LDL.LU.64 R22, [R1+0xaa88] ;  /* 0x00aa880001167983 */ /* 0x002ea80000300a00 */
[----:B------:R-:W2:Y:S04]  /*22be0*/  LDL.LU.64 R20, [R1+0xaa80] ;  /* 0x00aa800001147983 */ /* 0x000ea80000300a00 */
[----:B------:R-:W-:Y:S04]  /*22bf0*/  STL.64 [R1+0xa9f0], R18 ;  /* 0x00a9f01201007387 */ /* 0x000fe80000100a00 */
[----:B------:R1:W-:Y:S04]  /*22c00*/  STL.64 [R1+0xa9e8], R16 ;  /* 0x00a9e81001007387 */ /* 0x0003e80000100a00 */
[----:B-1----:R-:W5:Y:S04]  /*22c10*/  LDL.LU.64 R16, [R1+0x6e0] ;  /* 0x0006e00001107983 */ /* 0x002f680000300a00 */
[----:B------:R-:W5:Y:S01]  /*22c20*/  LDL.LU.64 R18, [R1+0x6e8] ;  /* 0x0006e80001127983 */ /* 0x000f620000300a00 */
[-C--:B--2---:R-:W-:Y:S11]  /*22c30*/  HMMA.1688.F32.TF32 R24, R20, R4.reuse, R24 ;  /* 0x000000041418723c */ /* 0x084ff60000081018 */
[----:B------:R-:W-:Y:S11]  /*22c40*/  @!UPT UIADD3 URZ, URZ, URZ, URZ ;  /* 0x0000003f3f3ff290 */ /* 0x000ff6000fffe03f */
[----:B------:R-:W-:Y:S01]  /*22c50*/  @!UPT UIADD3 URZ, URZ, URZ, URZ ;  /* 0x0000003f3f3ff290 */ /* 0x000fe2000fffe03f */
[----:B------:R-:W-:Y:S04]  /*22c60*/  STL.64 [R1+0x780], R24 ;  /* 0x0007801801007387 */ /* 0x000fe80000100a00 */
[----:B------:R1:W-:Y:S04]  /*22c70*/  STL.64 [R1+0x788], R26 ;  /* 0x0007881a01007387 */ /* 0x0003e80000100a00 */
[----:B-1----:R-:W3:Y:S04]  /*22c80*/  LDL.LU.64 R26, [R1+0xaa78] ;  /* 0x00aa7800011a7983 */ /* 0x002ee80000300a00 */
[----:B------:R-:W3:Y:S04]  /*22c90*/  LDL.LU.64 R24, [R1+0xaa70] ;  /* 0x00aa700001187983 */ /* 0x000ee80000300a00 */
[----:B------:R-:W-:Y:S01]  /*22ca0*/  STL [R1+0xaa0c], R23 ;  /* 0x00aa0c1701007387 */ /* 0x000fe20000100800 */
[----:B---3--:R-:W-:Y:S03]  /*22cb0*/  HMMA.1688.F32.TF32 R4, R24, R4, R8 ;  /* 0x000000041804723c */ /* 0x008fe60000081008 */
[----:B------:R-:W4:Y:S04]  /*22cc0*/  LDL.LU.64 R10, [R1+0xaa68] ;  /* 0x00aa6800010a7983 */ /* 0x000f280000300a00 */
[----:B------:R-:W4:Y:S11]  /*22cd0*/  LDL.LU.64 R8, [R1+0xaa60] ;  /* 0x00aa600001087983 */ /* 0x000f360000300a00 */
[----:B------:R-:W-:Y:S05]  /*22ce0*/  @!UPT UIADD3 URZ, URZ, URZ, URZ ;  /* 0x0000003f3f3ff290 */ /* 0x000fea000fffe03f */
[----:B------:R-:W-:Y:S04]  /*22cf0*/  STL.64 [R1+0x8f0], R4 ;  /* 0x0008f00401007387 */ /* 0x000fe80000100a00 */
[----:B------:R1:W-:Y:S04]  /*22d00*/  STL.64 [R1+0x8f8], R6 ;  /* 0x0008f80601007387 */ /* 0x0003e80000100a00 */
[----:B-1----:R-:W4:Y:S04]  /*22d10*/  LDL.LU.64 R6, [R1+0xaa58] ;  /* 0x00aa580001067983 */ /* 0x002f280000300a00 */
[----:B------:R-:W4:Y:S02]  /*22d20*/  LDL.LU.64 R4, [R1+0xaa50] ;  /* 0x00aa500001047983 */ /* 0x000f240000300a00 */
[----:B----4-:R-:W-:Y:S01]  /*22d30*/  HMMA.1688.F32.TF32 R8, R4, R12, R8 ;  /* 0x0000000c0408723c */ /* 0x010fe20000081008 */
[----:B------:R-:W-:Y:S01]  /*22d40*/  MOV R29, R6 ;  /* 0x00000006001d7202 */ /* 0x000fe20000000f00 */
[----:B------:R-:W-:-:S02]  /*22d50*/  IMAD.MOV.U32 R3, RZ, RZ, R7 ;  /* 0x000000ffff037224 */ /* 0x000fc400078e0007 */
[----:B------:R-:W-:Y:S02]  /*22d60*/  IMAD.MOV.U32 R23, RZ, RZ, R4 ;  /* 0x000000ffff177224 */ /* 0x000fe400078e0004 */
[----:B------:R-:W-:Y:S11]  /*22d70*/  IMAD.MOV.U32 R28, RZ, RZ, R5 ;  /* 0x000000ffff1c7224 */ /* 0x000ff600078e0005 */
[----:B------:R-:W-:Y:S06]  /*22d80*/  @!UPT UIADD3 URZ, URZ, URZ, URZ ;  /* 0x0000003f3f3ff290 */ /* 0x000fec000fffe03f */
[----:B------:R-:W-:Y:S04]  /*22d90*/  STL.64 [R1+0x280], R8 ;  /* 0x0002800801007387 */ /* 0x000fe80000100a00 */
[----:B------:R1:W-:Y:S04]  /*22da0*/  STL.64 [R1+0x288], R10 ;  /* 0x0002880a01007387 */ /* 0x0003e80000100a00 */
[----:B-1----:R-:W2:Y:S04]  /*22db0*/  LDL.LU.64 R10, [R1+0xaa48] ;  /* 0x00aa4800010a7983 */ /* 0x002ea80000300a00 */
[----:B------:R-:W2:Y:S04]  /*22dc0*/  LDL.LU.64 R8, [R1+0xaa40] ;  /* 0x00aa400001087983 */ /* 0x000ea80000300a00 */
[----:B------:R-:W2:Y:S04]  /*22dd0*/  LDL.LU.64 R6, [R1+0xaa38] ;  /* 0x00aa380001067983 */ /* 0x000ea80000300a00 */
[----:B------:R-:W2:Y:S02]  /*22de0*/  LDL.LU.64 R4, [R1+0xaa30] ;  /* 0x00aa300001047983 */ /* 0x000ea40000300a00 */
[----:B--2---:R-:W-:Y:S11]  /*22df0*/  HMMA.1688.F32.TF32 R8, R4, R12, R8 ;  /* 0x0000000c0408723c */ /* 0x004ff60000081008 */
[----:B------:R-:W-:Y:S11]  /*22e00*/  @!UPT UIADD3 URZ, URZ, URZ, URZ ;  /* 0x0000003f3f3ff290 */ /* 0x000ff6000fffe03f */
[----:B------:R-:W-:Y:S01]  /*22e10*/  @!UPT UIADD3 URZ, URZ, URZ, URZ ;  /* 0x0000003f3f3ff290 */ /* 0x000fe2000fffe03f */
[----:B------:R1:W-:Y:S04]  /*22e20*/  STL.64 [R1+0x300], R8 ;  /* 0x0003000801007387 */ /* 0x0003e80000100a00 */
[----:B------:R2:W-:Y:S01]  /*22e30*/  STL.64 [R1+0x308], R10 ;  /* 0x0003080a01007387 */ /* 0x0005e20000100a00 */
[----:B-1----:R-:W-:Y:S02]  /*22e40*/  IMAD.MOV.U32 R8, RZ, RZ, R4 ;  /* 0x000000ffff087224 */ /* 0x002fe400078e0004 */
[----:B------:R-:W-:Y:S02]  /*22e50*/  IMAD.MOV.U32 R9, RZ, RZ, R5 ;  /* 0x000000ffff097224 */ /* 0x000fe400078e0005 */
[----:B--2---:R-:W-:Y:S02]  /*22e60*/  IMAD.MOV.U32 R10, RZ, RZ, R6 ;  /* 0x000000ffff0a7224 */ /* 0x004fe400078e0006 */
[----:B------:R-:W-:-:S02]  /*22e70*/  IMAD.MOV.U32 R11, RZ, RZ, R7 ;  /* 0x000000ffff0b7224 */ /* 0x000fc400078e0007 */
[----:B------:R-:W5:Y:S04]  /*22e80*/  LDL.LU.64 R6, [R1+0xaa28] ;  /* 0x00aa280001067983 */ /* 0x000f680000300a00 */
[----:B------:R-:W5:Y:S01]  /*22e90*/  LDL.LU.64 R4, [R1+0xaa20] ;  /* 0x00aa200001047983 */ /* 0x000f620000300a00 */
[----:B------:R-:W-:Y:S02]  /*22ea0*/  IMAD.MOV.U32 R2, RZ, RZ, R12 ;  /* 0x000000ffff027224 */ /* 0x000fe400078e000c */
[----:B------:R-:W-:Y:S01]  /*22eb0*/  IMAD.MOV.U32 R0, RZ, RZ, R13 ;  /* 0x000000ffff007224 */ /* 0x000fe200078e000d */
[----:B-----5:R-:W-:Y:S11]  /*22ec0*/  HMMA.1688.F32.TF32 R16, R4, R12, R16 ;  /* 0x0000000c0410723c */ /* 0x020ff60000081010 */
[----:B------:R-:W-:Y:S11]  /*22ed0*/  @!UPT UIADD3 URZ, URZ, URZ, URZ ;  /* 0x0000003f3f3ff290 */ /* 0x000ff6000fffe03f */
[----:B------:R-:W-:Y:S01]  /*22ee0*/  @!UPT UIADD3 URZ, URZ, URZ, URZ ;  /* 0x0000003f3f3ff290 */ /* 0x000fe2000fffe03f */
[----:B------:R1:W-:Y:S04]  /*22ef0*/  STL.64 [R1+0x370], R16 ;  /* 0x0003701001007387 */ /* 0x0003e80000100a00 */
[----:B------:R2:W-:Y:S04]  /*22f00*/  STL.64 [R1+0x378], R18 ;  /* 0x0003781201007387 */ /* 0x0005e80000100a00 */
[----:B------:R-:W3:Y:S04]  /*22f10*/  LDL.LU.64 R12, [R1+0x600] ;  /* 0x00060000010c7983 */ /* 0x000ee80000300a00 */
[----:B------:R-:W3:Y:S04]  /*22f20*/  LDL.LU.64 R14, [R1+0x608] ;  /* 0x00060800010e7983 */ /* 0x000ee80000300a00 */
[----:B-1----:R-:W4:Y:S04]  /*22f30*/  LDL.LU.64 R16, [R1+0x4e0] ;  /* 0x0004e00001107983 */ /* 0x002f280000300a00 */
[----:B--2---:R-:W4:Y:S04]  /*22f40*/  LDL.LU.64 R18, [R1+0x4e8] ;  /* 0x0004e80001127983 */ /* 0x004f280000300a00 */
[----:B------:R1:W-:Y:S04]  /*22f50*/  STL.64 [R1+0xa9a0], R6 ;  /* 0x00a9a00601007387 */ /* 0x0003e80000100a00 */
[----:B------:R2:W-:Y:S01]  /*22f60*/  STL.64 [R1+0xa998], R4 ;  /* 0x00a9980401007387 */ /* 0x0005e20000100a00 */
[----:B-1----:R-:W-:-:S02]  /*22f70*/  IMAD.MOV.U32 R6, RZ, RZ, R10 ;  /* 0x000000ffff067224 */ /* 0x002fc400078e000a */
[----:B--2---:R-:W-:Y:S02]  /*22f80*/  IMAD.MOV.U32 R4, RZ, RZ, R8 ;  /* 0x000000ffff047224 */ /* 0x004fe400078e0008 */
[----:B------:R-:W3:Y:S01]  /*22f90*/  LDL.LU R8, [R1+0xaa1c] ;  /* 0x00aa1c0001087983 */ /* 0x000ee20000300800 */
[----:B------:R-:W-:Y:S02]  /*22fa0*/  IMAD.MOV.U32 R5, RZ, RZ, R9 ;  /* 0x000000ffff057224 */ /* 0x000fe400078e0009 */
[----:B------:R-:W-:Y:S01]  /*22fb0*/  IMAD.MOV.U32 R7, RZ, RZ, R11 ;  /* 0x000000ffff077224 */ /* 0x000fe200078e000b */
[----:B------:R-:W3:Y:S04]  /*22fc0*/  LDL.LU R9, [R1+0xaa18] ;  /* 0x00aa180001097983 */ /* 0x000ee80000300800 */
[----:B------:R-:W3:Y:S04]  /*22fd0*/  LDL.LU R10, [R1+0xaa14] ;  /* 0x00aa1400010a7983 */ /* 0x000ee80000300800 */
[----:B------:R-:W3:Y:S04]  /*22fe0*/  LDL.LU R11, [R1+0xaa10] ;  /* 0x00aa1000010b7983 */ /* 0x000ee80000300800 */
[----:B------:R1:W-:Y:S04]  /*22ff0*/  STL.64 [R1+0xa9c0], R6 ;  /* 0x00a9c00601007387 */ /* 0x0003e80000100a00 */
[----:B------:R2:W-:Y:S01]  /*23000*/  STL.64 [R1+0xa9b8], R4 ;  /* 0x00a9b80401007387 */ /* 0x0005e20000100a00 */
[----:B-1----:R-:W-:-:S02]  /*23010*/  IMAD.MOV.U32 R6, RZ, RZ, R29 ;  /* 0x000000ffff067224 */ /* 0x002fc400078e001d */
[----:B------:R-:W-:Y:S02]  /*23020*/  IMAD.MOV.U32 R7, RZ, RZ, R3 ;  /* 0x000000ffff077224 */ /* 0x000fe400078e0003 */
[----:B--2---:R-:W-:Y:S02]  /*23030*/  IMAD.MOV.U32 R4, RZ, RZ, R23 ;  /* 0x000000ffff047224 */ /* 0x004fe400078e0017 */
[----:B------:R-:W-:Y:S01]  /*23040*/  IMAD.MOV.U32 R5, RZ, RZ, R28 ;  /* 0x000000ffff057224 */ /* 0x000fe200078e001c */
[----:B------:R-:W2:Y:S04]  /*23050*/  LDL.LU R23, [R1+0xaa0c] ;  /* 0x00aa0c0001177983 */ /* 0x000ea80000300800 */
[----:B------:R-:W5:Y:S04]  /*23060*/  LDL.LU R28, [R1+0xaa08] ;  /* 0x00aa0800011c7983 */ /* 0x000f680000300800 */
[----:B------:R-:W-:Y:S04]  /*23070*/  STL.64 [R1+0xa9e0], R6 ;  /* 0x00a9e00601007387 */ /* 0x000fe80000100a00 */
[----:B------:R1:W-:Y:S02]  /*23080*/  STL.64 [R1+0xa9d8], R4 ;  /* 0x00a9d80401007387 */ /* 0x0003e40000100a00 */
[----:B-1----:R-:W-:-:S02]  /*23090*/  IMAD.MOV.U32 R4, RZ, RZ, R2 ;  /* 0x000000ffff047224 */ /* 0x002fc400078e0002 */
[----:B------:R-:W-:-:S07]  /*230a0*/  IMAD.MOV.U32 R5, RZ, RZ, R0 ;  /* 0x000000ffff057224 */ /* 0x000fce00078e0000 */
        /* <DEDUP_REMOVED lines=22> */
[-C--:B---3--:R-:W-:Y:S11]  /*23210*/  HMMA.1688.F32.TF32 R8, R16, R4.reuse, R8 ;  /* 0x000000041008723c */ /* 0x088ff60000081008 */
[----:B------:R-:W-:Y:S11]  /*23220*/  @!UPT UIADD3 URZ, URZ, URZ, URZ ;  /* 0x0000003f3f3ff290 */ /* 0x000ff6000fffe03f */
[----:B------:R-:W-:Y:S01]  /*23230*/  @!UPT UIADD3 URZ, URZ, URZ, URZ ;  /* 0x0000003f3f3ff290 */ /* 0x000fe2000fffe03f */
[----:B------:R1:W-:Y:S04]  /*23240*/  STL.64 [R1+0x680], R8 ;  /* 0x0006800801007387 */ /* 0x0003e80000100a00 */
[----:B------:R3:W-:Y:S04]  /*23250*/  STL.64 [R1+0x688], R10 ;  /* 0x0006880a01007387 */ /* 0x0007e80000100a00 */
[----:B-1----:R-:W2:Y:S04]  /*23260*/  LDL.LU.64 R8, [R1+0x950] ;  /* 0x0009500001087983 */ /* 0x002ea80000300a00 */
[----:B---3--:R-:W3:Y:S04]  /*23270*/  LDL.LU.64 R10, [R1+0x958] ;  /* 0x00095800010a7983 */ /* 0x008ee80000300a00 */
[----:B---3--:R-:W-:Y:S04]  /*23280*/  STL.64 [R1+0xa9d0], R10 ;  /* 0x00a9d00a01007387 */ /* 0x008fe80000100a00 */
[----:B--2---:R1:W-:Y:S04]  /*23290*/  STL.64 [R1+0xa9c8], R8 ;  /* 0x00a9c80801007387 */ /* 0x0043e80000100a00 */
[----:B-1----:R-:W2:Y:S04]  /*232a0*/  LDL.LU.64 R8, [R1+0xa10] ;  /* 0x000a100001087983 */ /* 0x002ea80000300a00 */
[----:B------:R-:W2:Y:S04]  /*232b0*/  LDL.LU.64 R10, [R1+0xa18] ;  /* 0x000a1800010a7983 */ /* 0x000ea80000300a00 */
[----:B------:R-:W-:Y:S04]  /*232c0*/  STL.64 [R1+0xa980], R18 ;  /* 0x00a9801201007387 */ /* 0x000fe80000100a00 */
[----:B------:R1:W-:Y:S04]  /*232d0*/  STL.64 [R1+0xa978], R16 ;  /* 0x00a9781001007387 */ /* 0x0003e80000100a00 */
[----:B-1----:R-:W3:Y:S04]  /*232e0*/  LDL.LU.64 R16, [R1+0x250] ;  /* 0x0002500001107983 */ /* 0x002ee80000300a00 */
[----:B------:R-:W3:Y:S04]  /*232f0*/  LDL.LU.64 R18, [R1+0x258] ;  /* 0x0002580001127983 */ /* 0x000ee80000300a00 */
[----:B------:R-:W-:Y:S04]  /*23300*/  STL.64 [R1+0xa970], R22 ;  /* 0x00a9701601007387 */ /* 0x000fe80000100a00 */
[----:B------:R1:W-:Y:S01]  /*23310*/  STL.64 [R1+0xa968], R20 ;  /* 0x00a9681401007387 */ /* 0x0003e20000100a00 */
[-C--:B---3--:R-:W-:Y:S08]  /*23320*/  HMMA.1688.F32.TF32 R16, R20, R4.reuse, R16 ;  /* 0x000000041410723c */ /* 0x088ff00000081010 */
[----:B----4-:R-:W-:Y:S01]  /*23330*/  HMMA.1688.F32.TF32 R4, R24, R4, R12 ;  /* 0x000000041804723c */ /* 0x010fe2000008100c */
[----:B-----5:R-:W3:Y:S11]  /*23340*/  LDSM.16.M88.4 R12, [R28+0x9c000] ;  /* 0x09c000001c0c783b */ /* 0x020ef60000000200 */
[----:B------:R-:W-:Y:S03]  /*23350*/  @!UPT UIADD3 URZ, URZ, URZ, URZ ;  /* 0x0000003f3f3ff290 */ /* 0x000fe6000fffe03f */
[----:B------:R-:W-:Y:S04]  /*23360*/  STL.64 [R1+0x7a0], R16 ;  /* 0x0007a01001007387 */ /* 0x000fe80000100a00 */
[----:B------:R-:W-:Y:S04]  /*23370*/  STL.64 [R1+0x7a8], R18 ;  /* 0x0007a81201007387 */ /* 0x000fe80000100a00 */
[----:B-1----:R-:W4:Y:S04]  /*23380*/  LDL.LU.64 R20, [R1+0x870] ;  /* 0x0008700001147983 */ /* 0x002f280000300a00 */
[----:B------:R-:W4:Y:S04]  /*23390*/  LDL.LU.64 R22, [R1+0x878] ;  /* 0x0008780001167983 */ /* 0x000f280000300a00 */
[----:B------:R-:W-:Y:S04]  /*233a0*/  STL.64 [R1+0x910], R4 ;  /* 0x0009100401007387 */ /* 0x000fe80000100a00 */
[----:B------:R-:W-:Y:S04]  /*233b0*/  STL.64 [R1+0x918], R6 ;  /* 0x0009180601007387 */ /* 0x000fe80000100a00 */
[----:B------:R-:W1:Y:S04]  /*233c0*/  LDSM.16.M88.4 R4, [R28+0xa0000] ;  /* 0x0a0000001c04783b */ /* 0x000e680000000200 */
[----:B---3--:R3:W-:Y:S04]  /*233d0*/  STL.64 [R1+0xa0], R12 ;  /* 0x0000a00c01007387 */ /* 0x0087e80000100a00 */
[----:B------:R5:W-:Y:S04]  /*233e0*/  STL.64 [R1+0xa8], R14 ;  /* 0x0000a80e01007387 */ /* 0x000be80000100a00 */
[----:B------:R-:W-:Y:S04]  /*233f0*/  LDSM.16.M88.4 R16, [R28+0x98000] ;  /* 0x098000001c10783b */ /* 0x000fe80000000200 */
[----:B---3--:R-:W3:Y:S04]  /*23400*/  LDL.LU.64 R12, [R1+0x6d0] ;  /* 0x0006d000010c7983 */ /* 0x008ee80000300a00 */
[----:B-----5:R-:W3:Y:S04]  /*23410*/  LDL.LU.64 R14, [R1+0x6d8] ;  /* 0x0006d800010e7983 */ /* 0x020ee80000300a00 */
[----:B-1----:R-:W-:Y:S04]  /*23420*/  STL.64 [R1+0x90], R4 ;  /* 0x0000900401007387 */ /* 0x002fe80000100a00 */
[----:B------:R-:W-:Y:S04]  /*23430*/  STL.64 [R1+0x98], R6 ;  /* 0x0000980601007387 */ /* 0x000fe80000100a00 */
[----:B------:R-:W1:Y:S04]  /*23440*/  LDSM.16.M88.4 R4, [R28+0xa4000] ;  /* 0x0a4000001c04783b */ /* 0x000e680000000200 */
[----:B-1----:R-:W-:Y:S04]  /*23450*/  STL.64 [R1+0x80], R4 ;  /* 0x0000800401007387 */ /* 0x002fe80000100a00 */
[----:B------:R1:W-:Y:S04]  /*23460*/  STL.64 [R1+0x88], R6 ;  /* 0x0000880601007387 */ /* 0x0003e80000100a00 */
[----:B-1----:R-:W2:Y:S04]  /*23470*/  LDL.LU.64 R6, [R1+0xa9e0] ;  /* 0x00a9e00001067983 */ /* 0x002ea80000300a00 */
[----:B------:R-:W2:Y:S04]  /*23480*/  LDL.LU.64 R4, [R1+0xa9d8] ;  /* 0x00a9d80001047983 */ /* 0x000ea80000300a00 */
[----:B------:R-:W-:Y:S04]  /*23490*/  STL.64 [R1+0xb8], R18 ;  /* 0x0000b81201007387 */ /* 0x000fe80000100a00 */
        /* <DEDUP_REMOVED lines=10> */
[----:B------:R-:W3:Y:S04]  /*23540*/  LDL.LU.64 R10, [R1+0xa9b0] ;  /* 0x00a9b000010a7983 */ /* 0x000ee80000300a00 */
[----:B------:R-:W3:Y:S11]  /*23550*/  LDL.LU.64 R8, [R1+0xa9a8] ;  /* 0x00a9a80001087983 */ /* 0x000ef60000300a00 */
[----:B------:R-:W-:Y:S06]  /*23560*/  @!UPT UIADD3 URZ, URZ, URZ, URZ ;  /* 0x0000003f3f3ff290 */ /* 0x000fec000fffe03f */
[----:B------:R-:W-:Y:S04]  /*23570*/  STL.64 [R1+0x2f0], R4 ;  /* 0x0002f00401007387 */ /* 0x000fe80000100a00 */
[----:B------:R1:W-:Y:S04]  /*23580*/  STL.64 [R1+0x2f8], R6 ;  /* 0x0002f80601007387 */ /* 0x0003e80000100a00 */
[----:B-1----:R-:W4:Y:S04]  /*23590*/  LDL.LU.64 R6, [R1+0xa9a0] ;  /* 0x00a9a00001067983 */ /* 0x002f280000300a00 */
[----:B------:R-:W4:Y:S02]  /*235a0*/  LDL.LU.64 R4, [R1+0xa998] ;  /* 0x00a9980001047983 */ /* 0x000f240000300a00 */
[-C--:B----4-:R-:W-:Y:S11]  /*235b0*/  HMMA.1688.F32.TF32 R20, R4, R16.reuse, R20 ;  /* 0x000000100414723c */ /* 0x090ff60000081014 */
[----:B------:R-:W-:Y:S11]  /*235c0*/  @!UPT UIADD3 URZ, URZ, URZ, URZ ;  /* 0x0000003f3f3ff290 */ /* 0x000ff6000fffe03f */
[----:B------:R-:W-:Y:S01]  /*235d0*/  @!UPT UIADD3 URZ, URZ, URZ, URZ ;  /* 0x0000003f3f3ff290 */ /* 0x000fe2000fffe03f */
[----:B------:R1:W-:Y:S04]  /*235e0*/  STL.64 [R1+0x360], R20 ;  /* 0x0003601401007387 */ /* 0x0003e80000100a00 */
[----:B------:R2:W-:Y:S04]  /*235f0*/  STL.64 [R1+0x368], R22 ;  /* 0x0003681601007387 */ /* 0x0005e80000100a00 */
[----:B-1----:R-:W4:Y:S04]  /*23600*/  LDL.LU.64 R20, [R1+0x440] ;  /* 0x0004400001147983 */ /* 0x002f280000300a00 */
[----:B--2---:R-:W4:Y:S04]  /*23610*/  LDL.LU.64 R22, [R1+0x448] ;  /* 0x0004480001167983 */ /* 0x004f280000300a00 */
[----:B------:R1:W-:Y:S04]  /*23620*/  STL.64 [R1+0xa930], R6 ;  /* 0x00a9300601007387 */ /* 0x0003e80000100a00 */
[----:B------:R2:W-:Y:S04]  /*23630*/  STL.64 [R1+0xa928], R4 ;  /* 0x00a9280401007387 */ /* 0x0005e80000100a00 */
[----:B-1----:R-:W5:Y:S04]  /*23640*/  LDL.64 R6, [R1+0x8] ;  /* 0x0000080001067983 */ /* 0x002f680000100a00 */
[----:B--2---:R-:W2:Y:S01]  /*23650*/  LDL.64 R4, [R1] ;  /* 0x0000000001047983 */ /* 0x004ea20000100a00 */
[----:B---3--:R-:W-:Y:S03]  /*23660*/  HMMA.1688.F32.TF32 R12, R8, R16, R12 ;  /* 0x00000010080c723c */ /* 0x008fe6000008100c */
[----:B-----5:R-:W-:Y:S04]  /*23670*/  STL.64 [R1+0xa940], R6 ;  /* 0x00a9400601007387 */ /* 0x020fe80000100a00 */
[----:B--2---:R1:W-:Y:S04]  /*23680*/  STL.64 [R1+0xa938], R4 ;  /* 0x00a9380401007387 */ /* 0x0043e80000100a00 */
[----:B-1----:R-:W2:Y:S04]  /*23690*/  LDL.LU.64 R4, [R1+0x5a0] ;  /* 0x0005a00001047983 */ /* 0x002ea80000300a00 */
[----:B------:R-:W2:Y:S08]  /*236a0*/  LDL.LU.64 R6, [R1+0x5a8] ;  /* 0x0005a80001067983 */ /* 0x000eb00000300a00 */
[----:B------:R-:W-:Y:S04]  /*236b0*/  STL.64 [R1+0x510], R12 ;  /* 0x0005100c01007387 */ /* 0x000fe80000100a00 */
[----:B------:R1:W-:Y:S04]  /*236c0*/  STL.64 [R1+0x518], R14 ;  /* 0x0005180e01007387 */ /* 0x0003e80000100a00 */
[----:B-1----:R-:W2:Y:S04]  /*236d0*/  LDL.LU.64 R14, [R1+0xa990] ;  /* 0x00a99000010e7983 */ /* 0x002ea80000300a00 */
[----:B------:R-:W2:Y:S04]  /*236e0*/  LDL.LU.64 R12, [R1+0xa988] ;  /* 0x00a98800010c7983 */ /* 0x000ea80000300a00 */
[----:B------:R-:W-:Y:S04]  /*236f0*/  STL.64 [R1+0xa920], R10 ;  /* 0x00a9200a01007387 */ /* 0x000fe80000100a00 */
[----:B------:R1:W-:Y:S01]  /*23700*/  STL.64 [R1+0xa918], R8 ;  /* 0x00a9180801007387 */ /* 0x0003e20000100a00 */
[----:B------:R-:W-:Y:S01]  /*23710*/  IMAD.MOV.U32 R2, RZ, RZ, R16 ;  /* 0x000000ffff027224 */ /* 0x000fe200078e0010 */
[----:B------:R-:W-:-:S02]  /*23720*/  MOV R0, R17 ;  /* 0x0000001100007202 */ /* 0x000fc40000000f00 */
[----:B-1----:R-:W3:Y:S04]  /*23730*/  LDL.LU.64 R8, [R1+0x2c0] ;  /* 0x0002c00001087983 */ /* 0x002ee80000300a00 */
[----:B------:R-:W3:Y:S01]  /*23740*/  LDL.LU.64 R10, [R1+0x2c8] ;  /* 0x0002c800010a7983 */ /* 0x000ee20000300a00 */
[----:B--2---:R-:W-:Y:S11]  /*23750*/  HMMA.1688.F32.TF32 R4, R12, R16, R4 ;  /* 0x000000100c04723c */ /* 0x004ff60000081004 */
[----:B------:R-:W-:Y:S11]  /*23760*/  @!UPT UIADD3 URZ, URZ, URZ, URZ ;  /* 0x0000003f3f3ff290 */ /* 0x000ff6000fffe03f */
[----:B------:R-:W-:Y:S01]  /*23770*/  @!UPT UIADD3 URZ, URZ, URZ, URZ ;  /* 0x0000003f3f3ff290 */ /* 0x000fe2000fffe03f */
[----:B------:R1:W-:Y:S04]  /*23780*/  STL.64 [R1+0x590], R4 ;  /* 0x0005900401007387 */ /* 0x0003e80000100a00 */
[----:B------:R2:W-:Y:S04]  /*23790*/  STL.64 [R1+0x598], R6 ;  /* 0x0005980601007387 */ /* 0x0005e80000100a00 */
[----:B------:R-:W4:Y:S04]  /*237a0*/  LDL.LU.64 R18, [R1+0xa980] ;  /* 0x00a9800001127983 */ /* 0x000f280000300a00 */
[----:B------:R-:W4:Y:S04]  /*237b0*/  LDL.LU.64 R16, [R1+0xa978] ;  /* 0x00a9780001107983 */ /* 0x000f280000300a00 */
[----:B------:R-:W-:Y:S04]  /*237c0*/  STL.64 [R1+0xa950], R14 ;  /* 0x00a9500e01007387 */ /* 0x000fe80000100a00 */
[----:B------:R5:W-:Y:S04]  /*237d0*/  STL.64 [R1+0xa948], R12 ;  /* 0x00a9480c01007387 */ /* 0x000be80000100a00 */
[----:B-1----:R-:W3:Y:S04]  /*237e0*/  LDL.LU.64 R4, [R1+0xa80] ;  /* 0x000a800001047983 */ /* 0x002ee80000300a00 */
[----:B--2---:R-:W2:Y:S01]  /*237f0*/  LDL.LU.64 R6, [R1+0xa88] ;  /* 0x000a880001067983 */ /* 0x004ea20000300a00 */
[----:B-----5:R-:W-:-:S02]  /*23800*/  IMAD.MOV.U32 R12, RZ, RZ, R2 ;  /* 0x000000ffff0c7224 */ /* 0x020fc400078e0002 */
[----:B------:R-:W-:-:S07]  /*23810*/  IMAD.MOV.U32 R13, RZ, RZ, R0 ;  /* 0x000000ffff0d7224 */ /* 0x000fce00078e0000 */
[-C--:B----4-:R-:W-:Y:S01]  /*23820*/  HMMA.1688.F32.TF32 R20, R16, R12.reuse, R20 ;  /* 0x0000000c1014723c */ /* 0x090fe20000081014 */
[----:B--2---:R-:W-:Y:S04]  /*23830*/  STL.64 [R1+0xa960], R6 ;  /* 0x00a9600601007387 */ /* 0x004fe80000100a00 */
[----:B---3--:R1:W-:Y:S04]  /*23840*/  STL.64 [R1+0xa958], R4 ;  /* 0x00a9580401007387 */ /* 0x0083e80000100a00 */
[----:B-1----:R-:W2:Y:S04]  /*23850*/  LDL.LU.64 R4, [R1+0x1f0] ;  /* 0x0001f00001047983 */ /* 0x002ea80000300a00 */
[----:B------:R-:W2:Y:S10]  /*23860*/  LDL.LU.64 R6, [R1+0x1f8] ;  /* 0x0001f80001067983 */ /* 0x000eb40000300a00 */
[----:B------:R-:W-:Y:S04]  /*23870*/  STL.64 [R1+0x6d0], R20 ;  /* 0x0006d01401007387 */ /* 0x000fe80000100a00 */
[----:B------:R1:W-:Y:S04]  /*23880*/  STL.64 [R1+0x6d8], R22 ;  /* 0x0006d81601007387 */ /* 0x0003e80000100a00 */
[----:B-1----:R-:W3:Y:S04]  /*23890*/  LDL.LU.64 R22, [R1+0xa970] ;  /* 0x00a9700001167983 */ /* 0x002ee80000300a00 */
[----:B------:R-:W3:Y:S04]  /*238a0*/  LDL.LU.64 R20, [R1+0xa968] ;  /* 0x00a9680001147983 */ /* 0x000ee80000300a00 */
[----:B------:R-:W-:Y:S04]  /*238b0*/  STL.64 [R1+0xa900], R18 ;  /* 0x00a9001201007387 */ /* 0x000fe80000100a00 */
[----:B------:R1:W-:Y:S04]  /*238c0*/  STL.64 [R1+0xa8f8], R16 ;  /* 0x00a8f81001007387 */ /* 0x0003e80000100a00 */
[----:B-1----:R-:W4:Y:S01]  /*238d0*/  LDL.LU.64 R16, [R1+0xa0] ;  /* 0x0000a00001107983 */ /* 0x002f220000300a00 */
[-C--:B---3--:R-:W-:Y:S08]  /*238e0*/  HMMA.1688.F32.TF32 R8, R20, R12.reuse, R8 ;  /* 0x0000000c1408723c */ /* 0x088ff00000081008 */
[----:B--2---:R-:W-:Y:S11]  /*238f0*/  HMMA.1688.F32.TF32 R12, R24, R12, R4 ;  /* 0x0000000c180c723c */ /* 0x004ff60000081004 */
[----:B------:R-:W-:Y:S04]  /*23900*/  @!UPT UIADD3 URZ, URZ, URZ, URZ ;  /* 0x0000003f3f3ff290 */ /* 0x000fe8000fffe03f */
[----:B------:R1:W-:Y:S04]  /*23910*/  STL.64 [R1+0x7c0], R8 ;  /* 0x0007c00801007387 */ /* 0x0003e80000100a00 */
[----:B------:R2:W-:Y:S04]  /*23920*/  STL.64 [R1+0x7c8], R10 ;  /* 0x0007c80a01007387 */ /* 0x0005e80000100a00 */
[----:B-1----:R-:W3:Y:S04]  /*23930*/  LDL.LU.64 R8, [R1+0x920] ;  /* 0x0009200001087983 */ /* 0x002ee80000300a00 */
[----:B--2---:R-:W3:Y:S04]  /*23940*/  LDL.LU.64 R10, [R1+0x928] ;  /* 0x00092800010a7983 */ /* 0x004ee80000300a00 */
[----:B------:R1:W-:Y:S04]  /*23950*/  STL.64 [R1+0xa8f0], R22 ;  /* 0x00a8f01601007387 */ /* 0x0003e80000100a00 */
[----:B------:R2:W-:Y:S04]  /*23960*/  STL.64 [R1+0xa8e8], R20 ;  /* 0x00a8e81401007387 */ /* 0x0005e80000100a00 */
[----:B-1----:R-:W4:Y:S04]  /*23970*/  LDL.64 R22, [R1+0x18] ;  /* 0x0000180001167983 */ /* 0x002f280000100a00 */
[----:B--2---:R-:W4:Y:S04]  /*23980*/  LDL.64 R20, [R1+0x10] ;  /* 0x0000100001147983 */ /* 0x004f280000100a00 */
        /* <DEDUP_REMOVED lines=10> */
[----:B----4-:R-:W-:Y:S11]  /*23a30*/  HMMA.1688.F32.TF32 R4, R20, R16, R4 ;  /* 0x000000101404723c */ /* 0x010ff60000081004 */
[----:B------:R-:W-:Y:S11]  /*23a40*/  @!UPT UIADD3 URZ, URZ, URZ, URZ ;  /* 0x0000003f3f3ff290 */ /* 0x000ff6000fffe03f */
[----:B------:R-:W-:Y:S01]  /*23a50*/  @!UPT UIADD3 URZ, URZ, URZ, URZ ;  /* 0x0000003f3f3ff290 */ /* 0x000fe2000fffe03f */
[----:B------:R-:W-:Y:S04]  /*23a60*/  STL.64 [R1+0x260], R4 ;  /* 0x0002600401007387 */ /* 0x000fe80000100a00 */
[----:B------:R1:W-:Y:S04]  /*23a70*/  STL.64 [R1+0x268], R6 ;  /* 0x0002680601007387 */ /* 0x0003e80000100a00 */
[----:B-1----:R-:W5:Y:S04]  /*23a80*/  LDL.LU.64 R6, [R1+0xa940] ;  /* 0x00a9400001067983 */ /* 0x002f680000300a00 */
[----:B------:R-:W5:Y:S01]  /*23a90*/  LDL.LU.64 R4, [R1+0xa938] ;  /* 0x00a9380001047983 */ /* 0x000f620000300a00 */
[----:B------:R-:W-:-:S02]  /*23aa0*/  IMAD.MOV.U32 R18, RZ, RZ, R20 ;  /* 0x000000ffff127224 */ /* 0x000fc400078e0014 */
[----:B------:R-:W-:Y:S02]  /*23ab0*/  IMAD.MOV.U32 R3, RZ, RZ, R21 ;  /* 0x000000ffff037224 */ /* 0x000fe400078e0015 */
[----:B------:R-:W-:Y:S01]  /*23ac0*/  IMAD.MOV.U32 R2, RZ, RZ, R22 ;  /* 0x000000ffff027224 */ /* 0x000fe200078e0016 */
[----:B------:R-:W4:Y:S01]  /*23ad0*/  LDL.LU.64 R20, [R1+0x7e0] ;  /* 0x0007e00001147983 */ /* 0x000f220000300a00 */
[----:B------:R-:W-:-:S03]  /*23ae0*/  IMAD.MOV.U32 R0, RZ, RZ, R23 ;  /* 0x000000ffff007224 */ /* 0x000fc600078e0017 */
[----:B------:R-:W4:Y:S01]  /*23af0*/  LDL.LU.64 R22, [R1+0x7e8] ;  /* 0x0007e80001167983 */ /* 0x000f220000300a00 */
[----:B-----5:R-:W-:Y:S01]  /*23b00*/  HMMA.1688.F32.TF32 R24, R4, R16, R24 ;  /* 0x000000100418723c */ /* 0x020fe20000081018 */
[----:B------:R-:W-:Y:S11]  /*23b10*/  IMAD.MOV.U32 R19, RZ, RZ, R7 ;  /* 0x000000ffff137224 */ /* 0x000ff600078e0007 */
[----:B------:R-:W-:Y:S11]  /*23b20*/  @!UPT UIADD3 URZ, URZ, URZ, URZ ;  /* 0x0000003f3f3ff290 */ /* 0x000ff6000fffe03f */
[----:B------:R1:W-:Y:S04]  /*23b30*/  STL.64 [R1+0x2e0], R24 ;  /* 0x0002e01801007387 */ /* 0x0003e80000100a00 */
[----:B------:R5:W-:Y:S01]  /*23b40*/  STL.64 [R1+0x2e8], R26 ;  /* 0x0002e81a01007387 */ /* 0x000be20000100a00 */
[----:B-1----:R-:W-:Y:S02]  /*23b50*/  IMAD.MOV.U32 R24, RZ, RZ, R6 ;  /* 0x000000ffff187224 */ /* 0x002fe400078e0006 */
[----:B------:R-:W-:Y:S01]  /*23b60*/  IMAD.MOV.U32 R25, RZ, RZ, R5 ;  /* 0x000000ffff197224 */ /* 0x000fe200078e0005 */
[----:B------:R-:W3:Y:S01]  /*23b70*/  LDL.LU.64 R6, [R1+0xa930] ;  /* 0x00a9300001067983 */ /* 0x000ee20000300a00 */
[----:B-----5:R-:W-:-:S03]  /*23b80*/  IMAD.MOV.U32 R26, RZ, RZ, R4 ;  /* 0x000000ffff1a7224 */ /* 0x020fc600078e0004 */
[----:B------:R-:W3:Y:S02]  /*23b90*/  LDL.LU.64 R4, [R1+0xa928] ;  /* 0x00a9280001047983 */ /* 0x000ee40000300a00 */
[----:B---3--:R-:W-:Y:S11]  /*23ba0*/  HMMA.1688.F32.TF32 R8, R4, R16, R8 ;  /* 0x000000100408723c */ /* 0x008ff60000081008 */
[----:B------:R-:W-:Y:S11]  /*23bb0*/  @!UPT UIADD3 URZ, URZ, URZ, URZ ;  /* 0x0000003f3f3ff290 */ /* 0x000ff6000fffe03f */
[----:B------:R-:W-:Y:S01]  /*23bc0*/  @!UPT UIADD3 URZ, URZ, URZ, URZ ;  /* 0x0000003f3f3ff290 */ /* 0x000fe2000fffe03f */
[----:B------:R-:W-:Y:S04]  /*23bd0*/  STL.64 [R1+0x350], R8 ;  /* 0x0003500801007387 */ /* 0x000fe80000100a00 */
[----:B------:R1:W-:Y:S04]  /*23be0*/  STL.64 [R1+0x358], R10 ;  /* 0x0003580a01007387 */ /* 0x0003e80000100a00 */
[----:B-1----:R-:W4:Y:S04]  /*23bf0*/  LDL.LU.64 R10, [R1+0xa920] ;  /* 0x00a92000010a7983 */ /* 0x002f280000300a00 */
[----:B------:R-:W4:Y:S04]  /*23c00*/  LDL.LU.64 R8, [R1+0xa918] ;  /* 0x00a9180001087983 */ /* 0x000f280000300a00 */
[----:B------:R1:W-:Y:S04]  /*23c10*/  STL.64 [R1+0xa890], R6 ;  /* 0x00a8900601007387 */ /* 0x0003e80000100a00 */
[----:B------:R3:W-:Y:S01]  /*23c20*/  STL.64 [R1+0xa888], R4 ;  /* 0x00a8880401007387 */ /* 0x0007e20000100a00 */
[----:B-1----:R-:W-:-:S02]  /*23c30*/  IMAD.MOV.U32 R6, RZ, RZ, R24 ;  /* 0x000000ffff067224 */ /* 0x002fc400078e0018 */
[----:B------:R-:W-:Y:S02]  /*23c40*/  IMAD.MOV.U32 R7, RZ, RZ, R19 ;  /* 0x000000ffff077224 */ /* 0x000fe400078e0013 */
[----:B---3--:R-:W-:Y:S02]  /*23c50*/  IMAD.MOV.U32 R4, RZ, RZ, R26 ;  /* 0x000000ffff047224 */ /* 0x008fe400078e001a */
[----:B------:R-:W-:Y:S01]  /*23c60*/  IMAD.MOV.U32 R5, RZ, RZ, R25 ;  /* 0x000000ffff057224 */ /* 0x000fe200078e0019 */
[----:B------:R1:W-:Y:S04]  /*23c70*/  STL.64 [R1+0xa8b0], R6 ;  /* 0x00a8b00601007387 */ /* 0x0003e80000100a00 */
[----:B------:R3:W-:Y:S01]  /*23c80*/  STL.64 [R1+0xa8a8], R4 ;  /* 0x00a8a80401007387 */ /* 0x0007e20000100a00 */
[----:B-1----:R-:W-:-:S02]  /*23c90*/  IMAD.MOV.U32 R6, RZ, RZ, R2 ;  /* 0x000000ffff067224 */ /* 0x002fc400078e0002 */
[----:B------:R-:W-:Y:S02]  /*23ca0*/  IMAD.MOV.U32 R7, RZ, RZ, R0 ;  /* 0x000000ffff077224 */ /* 0x000fe400078e0000 */
[----:B---3--:R-:W-:Y:S02]  /*23cb0*/  IMAD.MOV.U32 R4, RZ, RZ, R18 ;  /* 0x000000ffff047224 */ /* 0x008fe400078e0012 */
[----:B------:R-:W-:Y:S01]  /*23cc0*/  IMAD.MOV.U32 R5, RZ, RZ, R3 ;  /* 0x000000ffff057224 */ /* 0x000fe200078e0003 */
[----:B------:R-:W-:Y:S04]  /*23cd0*/  STL.64 [R1+0xa8d0], R6 ;  /* 0x00a8d00601007387 */ /* 0x000fe80000100a00 */
[----:B------:R4:W-:Y:S02]  /*23ce0*/  STL.64 [R1+0xa8c8], R4 ;  /* 0x00a8c80401007387 */ /* 0x0009e40000100a00 */
[-C--:B----4-:R-:W-:Y:S02]  /*23cf0*/  HMMA.1688.F32.TF32 R4, R8, R16.reuse, R20 ;  /* 0x000000100804723c */ /* 0x090fe40000081014 */
[----:B------:R-:W3:Y:S04]  /*23d00*/  LDL.LU.64 R20, [R1+0x470] ;  /* 0x0004700001147983 */ /* 0x000ee80000300a00 */
[----:B------:R-:W4:Y:S11]  /*23d10*/  LDL.LU.64 R22, [R1+0x478] ;  /* 0x0004780001167983 */ /* 0x000f360000300a00 */
[----:B------:R-:W-:Y:S06]  /*23d20*/  @!UPT UIADD3 URZ, URZ, URZ, URZ ;  /* 0x0000003f3f3ff290 */ /* 0x000fec000fffe03f */
[----:B------:R-:W-:Y:S04]  /*23d30*/  STL.64 [R1+0x500], R4 ;  /* 0x0005000401007387 */ /* 0x000fe80000100a00 */
[----:B------:R-:W-:Y:S04]  /*23d40*/  STL.64 [R1+0x508], R6 ;  /* 0x0005080601007387 */ /* 0x000fe80000100a00 */
[----:B----4-:R-:W-:Y:S04]  /*23d50*/  STL.64 [R1+0xa910], R22 ;  /* 0x00a9101601007387 */ /* 0x010fe80000100a00 */
[----:B---3--:R1:W-:Y:S04]  /*23d60*/  STL.64 [R1+0xa908], R20 ;  /* 0x00a9081401007387 */ /* 0x0083e80000100a00 */
[----:B-1----:R-:W2:Y:S04]  /*23d70*/  LDL.LU.64 R20, [R1+0x6a0] ;  /* 0x0006a00001147983 */ /* 0x002ea80000300a00 */
[----:B------:R-:W2:Y:S04]  /*23d80*/  LDL.LU.64 R22, [R1+0x6a8] ;  /* 0x0006a80001167983 */ /* 0x000ea80000300a00 */
[----:B------:R-:W3:Y:S04]  /*23d90*/  LDL.LU.64 R24, [R1+0x2d0] ;  /* 0x0002d00001187983 */ /* 0x000ee80000300a00 */
[----:B------:R-:W3:Y:S04]  /*23da0*/  LDL.LU.64 R26, [R1+0x2d8] ;  /* 0x0002d800011a7983 */ /* 0x000ee80000300a00 */
[----:B------:R-:W4:Y:S04]  /*23db0*/  LDL.LU.64 R4, [R1+0x220] ;  /* 0x0002200001047983 */ /* 0x000f280000300a00 */
[----:B------:R-:W4:Y:S04]  /*23dc0*/  LDL.LU.64 R6, [R1+0x228] ;  /* 0x0002280001067983 */ /* 0x000f280000300a00 */
[----:B------:R-:W-:Y:S04]  /*23dd0*/  STL.64 [R1+0xa8a0], R10 ;  /* 0x00a8a00a01007387 */ /* 0x000fe80000100a00 */
[----:B------:R1:W-:Y:S04]  /*23de0*/  STL.64 [R1+0xa898], R8 ;  /* 0x00a8980801007387 */ /* 0x0003e80000100a00 */
[----:B-1----:R-:W5:Y:S04]  /*23df0*/  LDL.LU.64 R8, [R1+0xa00] ;  /* 0x000a000001087983 */ /* 0x002f680000300a00 */
[----:B------:R-:W3:Y:S01]  /*23e00*/  LDL.LU.64 R10, [R1+0xa08] ;  /* 0x000a0800010a7983 */ /* 0x000ee20000300a00 */
[----:B------:R-:W-:Y:S01]  /*23e10*/  MOV R2, R16 ;  /* 0x0000001000027202 */ /* 0x000fe20000000f00 */
[----:B------:R-:W-:Y:S01]  /*23e20*/  IMAD.MOV.U32 R0, RZ, RZ, R17 ;  /* 0x000000ffff007224 */ /* 0x000fe200078e0011 */
[----:B--2---:R-:W-:Y:S01]  /*23e30*/  HMMA.1688.F32.TF32 R20, R12, R16, R20 ;  /* 0x000000100c14723c */ /* 0x004fe20000081014 */
[----:B---3--:R-:W-:Y:S04]  /*23e40*/  STL.64 [R1+0xa8c0], R10 ;  /* 0x00a8c00a01007387 */ /* 0x008fe80000100a00 */
[----:B-----5:R1:W-:Y:S04]  /*23e50*/  STL.64 [R1+0xa8b8], R8 ;  /* 0x00a8b80801007387 */ /* 0x0203e80000100a00 */
[----:B-1----:R-:W2:Y:S04]  /*23e60*/  LDL.LU.64 R8, [R1+0xae0] ;  /* 0x000ae00001087983 */ /* 0x002ea80000300a00 */
[----:B------:R-:W2:Y:S10]  /*23e70*/  LDL.LU.64 R10, [R1+0xae8] ;  /* 0x000ae800010a7983 */ /* 0x000eb40000300a00 */
[----:B------:R-:W-:Y:S04]  /*23e80*/  STL.64 [R1+0x5e0], R20 ;  /* 0x0005e01401007387 */ /* 0x000fe80000100a00 */
[----:B------:R1:W-:Y:S04]  /*23e90*/  STL.64 [R1+0x5e8], R22 ;  /* 0x0005e81601007387 */ /* 0x0003e80000100a00 */
[----:B-1----:R-:W3:Y:S04]  /*23ea0*/  LDL.LU.64 R22, [R1+0xa910] ;  /* 0x00a9100001167983 */ /* 0x002ee80000300a00 */
[----:B------:R-:W3:Y:S04]  /*23eb0*/  LDL.LU.64 R20, [R1+0xa908] ;  /* 0x00a9080001147983 */ /* 0x000ee80000300a00 */
[----:B------:R-:W3:Y:S04]  /*23ec0*/  LDL.LU.64 R18, [R1+0xa900] ;  /* 0x00a9000001127983 */ /* 0x000ee80000300a00 */
[----:B------:R-:W3:Y:S04]  /*23ed0*/  LDL.LU.64 R16, [R1+0xa8f8] ;  /* 0x00a8f80001107983 */ /* 0x000ee80000300a00 */
        /* <DEDUP_REMOVED lines=9> */
[----:B-1----:R-:W3:Y:S04]  /*23f70*/  LDL.LU.64 R22, [R1+0xa8f0] ;  /* 0x00a8f00001167983 */ /* 0x002ee80000300a00 */
[----:B------:R-:W3:Y:S02]  /*23f80*/  LDL.LU.64 R20, [R1+0xa8e8] ;  /* 0x00a8e80001147983 */ /* 0x000ee40000300a00 */
        /* <DEDUP_REMOVED lines=11> */
[----:B----4-:R-:W-:Y:S03]  /*24040*/  HMMA.1688.F32.TF32 R12, R24, R12, R4 ;  /* 0x0000000c180c723c */ /* 0x010fe60000081004 */
[----:B------:R-:W2:Y:S04]  /*24050*/  LDL.LU.64 R6, [R1+0xa8d0] ;  /* 0x00a8d00001067983 */ /* 0x000ea80000300a00 */
[----:B------:R-:W2:Y:S11]  /*24060*/  LDL.LU.64 R4, [R1+0xa8c8] ;  /* 0x00a8c80001047983 */ /* 0x000eb60000300a00 */
[----:B------:R-:W-:Y:S05]  /*24070*/  @!UPT UIADD3 URZ, URZ, URZ, URZ ;  /* 0x0000003f3f3ff290 */ /* 0x000fea000fffe03f */
[----:B------:R1:W-:Y:S04]  /*24080*/  STL.64 [R1+0x950], R12 ;  /* 0x0009500c01007387 */ /* 0x0003e80000100a00 */
[----:B------:R4:W-:Y:S04]  /*24090*/  STL.64 [R1+0x958], R14 ;  /* 0x0009580e01007387 */ /* 0x0009e80000100a00 */
[----:B-1----:R-:W5:Y:S04]  /*240a0*/  LDL.LU.64 R12, [R1+0x820] ;  /* 0x00082000010c7983 */ /* 0x002f680000300a00 */
[----:B----4-:R-:W5:Y:S04]  /*240b0*/  LDL.LU.64 R14, [R1+0x828] ;  /* 0x00082800010e7983 */ /* 0x010f680000300a00 */
[----:B------:R-:W-:Y:S04]  /*240c0*/  STL.64 [R1+0xa860], R26 ;  /* 0x00a8601a01007387 */ /* 0x000fe80000100a00 */
[----:B------:R1:W-:Y:S04]  /*240d0*/  STL.64 [R1+0xa858], R24 ;  /* 0x00a8581801007387 */ /* 0x0003e80000100a00 */
[----:B-1----:R-:W2:Y:S02]  /*240e0*/  LDL.LU.64 R24, [R1+0x90] ;  /* 0x0000900001187983 */ /* 0x002ea40000300a00 */
        /* <DEDUP_REMOVED lines=8> */
[-C--:B--2---:R-:W-:Y:S02]  /*24170*/  HMMA.1688.F32.TF32 R4, R4, R24.reuse, R8 ;  /* 0x000000180404723c */ /* 0x084fe40000081008 */
[----:B------:R-:W5:Y:S04]  /*24180*/  LDL.LU.64 R10, [R1+0xa8a0] ;  /* 0x00a8a000010a7983 */ /* 0x000f680000300a00 */
[----:B------:R-:W5:Y:S11]  /*24190*/  LDL.LU.64 R8, [R1+0xa898] ;  /* 0x00a8980001087983 */ /* 0x000f760000300a00 */
[----:B------:R-:W-:Y:S06]  /*241a0*/  @!UPT UIADD3 URZ, URZ, URZ, URZ ;  /* 0x0000003f3f3ff290 */ /* 0x000fec000fffe03f */
[----:B------:R-:W-:Y:S04]  /*241b0*/  STL.64 [R1+0x2d0], R4 ;  /* 0x0002d00401007387 */ /* 0x000fe80000100a00 */
[----:B------:R1:W-:Y:S04]  /*241c0*/  STL.64 [R1+0x2d8], R6 ;  /* 0x0002d80601007387 */ /* 0x0003e80000100a00 */
[----:B-1----:R-:W3:Y:S04]  /*241d0*/  LDL.LU.64 R6, [R1+0xa890] ;  /* 0x00a8900001067983 */ /* 0x002ee80000300a00 */
[----:B------:R-:W3:Y:S02]  /*241e0*/  LDL.LU.64 R4, [R1+0xa888] ;  /* 0x00a8880001047983 */ /* 0x000ee40000300a00 */
[-C--:B---3--:R-:W-:Y:S11]  /*241f0*/  HMMA.1688.F32.TF32 R20, R4, R24.reuse, R20 ;  /* 0x000000180414723c */ /* 0x088ff60000081014 */
[----:B------:R-:W-:Y:S11]  /*24200*/  @!UPT UIADD3 URZ, URZ, URZ, URZ ;  /* 0x0000003f3f3ff290 */ /* 0x000ff6000fffe03f */
[----:B------:R-:W-:Y:S01]  /*24210*/  @!UPT UIADD3 URZ, URZ, URZ, URZ ;  /* 0x0000003f3f3ff290 */ /* 0x000fe2000fffe03f */
[----:B------:R1:W-:Y:S04]  /*24220*/  STL.64 [R1+0x340], R20 ;  /* 0x0003401401007387 */ /* 0x0003e80000100a00 */
[----:B------:R2:W-:Y:S04]  /*24230*/  STL.64 [R1+0x348], R22 ;  /* 0x0003481601007387 */ /* 0x0005e80000100a00 */
[----:B-1----:R-:W3:Y:S04]  /*24240*/  LDL.LU.64 R20, [R1+0x580] ;  /* 0x0005800001147983 */ /* 0x002ee80000300a00 */
[----:B--2---:R-:W3:Y:S04]  /*24250*/  LDL.LU.64 R22, [R1+0x588] ;  /* 0x0005880001167983 */ /* 0x004ee80000300a00 */
[----:B------:R1:W-:Y:S04]  /*24260*/  STL.64 [R1+0xa830], R6 ;  /* 0x00a8300601007387 */ /* 0x0003e80000100a00 */
[----:B------:R2:W-:Y:S04]  /*24270*/  STL.64 [R1+0xa828], R4 ;  /* 0x00a8280401007387 */ /* 0x0005e80000100a00 */
[----:B-1----:R-:W4:Y:S04]  /*24280*/  LDL.64 R6, [R1+0x18] ;  /* 0x0000180001067983 */ /* 0x002f280000100a00 */
[----:B--2---:R-:W2:Y:S01]  /*24290*/  LDL.64 R4, [R1+0x10] ;  /* 0x0000100001047983 */ /* 0x004ea20000100a00 */
[----:B-----5:R-:W-:Y:S03]  /*242a0*/  HMMA.1688.F32.TF32 R12, R8, R24, R12 ;  /* 0x00000018080c723c */ /* 0x020fe6000008100c */
[----:B----4-:R-:W-:Y:S04]  /*242b0*/  STL.64 [R1+0xa850], R6 ;  /* 0x00a8500601007387 */ /* 0x010fe80000100a00 */
[----:B--2---:R1:W-:Y:S04]  /*242c0*/  STL.64 [R1+0xa848], R4 ;  /* 0x00a8480401007387 */ /* 0x0043e80000100a00 */
[----:B-1----:R-:W2:Y:S04]  /*242d0*/  LDL.LU.64 R4, [R1+0x6b0] ;  /* 0x0006b00001047983 */ /* 0x002ea80000300a00 */
[----:B------:R-:W2:Y:S08]  /*242e0*/  LDL.LU.64 R6, [R1+0x6b8] ;  /* 0x0006b80001067983 */ /* 0x000eb00000300a00 */
[----:B------:R-:W-:Y:S04]  /*242f0*/  STL.64 [R1+0x4f0], R12 ;  /* 0x0004f00c01007387 */ /* 0x000fe80000100a00 */
[----:B------:R1:W-:Y:S04]  /*24300*/  STL.64 [R1+0x4f8], R14 ;  /* 0x0004f80e01007387 */ /* 0x0003e80000100a00 */
[----:B-1----:R-:W2:Y:S04]  /*24310*/  LDL.LU.64 R14, [R1+0xa880] ;  /* 0x00a88000010e7983 */ /* 0x002ea80000300a00 */
[----:B------:R-:W2:Y:S04]  /*24320*/  LDL.LU.64 R12, [R1+0xa878] ;  /* 0x00a87800010c7983 */ /* 0x000ea80000300a00 */
[----:B------:R-:W-:Y:S01]  /*24330*/  STL.64 [R1+0xa818], R10 ;  /* 0x00a8180a01007387 */ /* 0x000fe20000100a00 */
[----:B------:R-:W-:-:S03]  /*24340*/  IMAD.MOV.U32 R2, RZ, RZ, R24 ;  /* 0x000000ffff027224 */ /* 0x000fc600078e0018 */
[----:B------:R1:W-:Y:S01]  /*24350*/  STL.64 [R1+0xa810], R8 ;  /* 0x00a8100801007387 */ /* 0x0003e20000100a00 */
[----:B------:R-:W-:-:S03]  /*24360*/  IMAD.MOV.U32 R0, RZ, RZ, R25 ;  /* 0x000000ffff007224 */ /* 0x000fc600078e0019 */
[----:B-1----:R-:W4:Y:S01]  /*24370*/  LDL.LU.64 R8, [R1+0x80] ;  /* 0x0000800001087983 */ /* 0x002f220000300a00 */
[----:B--2---:R-:W-:Y:S11]  /*24380*/  HMMA.1688.F32.TF32 R4, R12, R24, R4 ;  /* 0x000000180c04723c */ /* 0x004ff60000081004 */
[----:B------:R-:W-:Y:S11]  /*24390*/  @!UPT UIADD3 URZ, URZ, URZ, URZ ;  /* 0x0000003f3f3ff290 */ /* 0x000ff6000fffe03f */
[----:B------:R-:W-:Y:S01]  /*243a0*/  @!UPT UIADD3 URZ, URZ, URZ, URZ ;  /* 0x0000003f3f3ff290 */ /* 0x000fe2000fffe03f */
[----:B------:R1:W-:Y:S01]  /*243b0*/  STL.64 [R1+0x5f0], R4 ;  /* 0x0005f00401007387 */ /* 0x0003e20000100a00 */
[----:B------:R-:W-:-:S03]  /*243c0*/  IMAD.MOV.U32 R3, RZ, RZ, R7 ;  /* 0x000000ffff037224 */ /* 0x000fc600078e0007 */
[----:B------:R2:W-:Y:S04]  /*243d0*/  STL [R1+0x5f8], R6 ;  /* 0x0005f80601007387 */ /* 0x0005e80000100800 */
[----:B------:R-:W5:Y:S04]  /*243e0*/  LDL.LU.64 R24, [R1+0x430] ;  /* 0x0004300001187983 */ /* 0x000f680000300a00 */
[----:B------:R-:W5:Y:S04]  /*243f0*/  LDL.LU.64 R26, [R1+0x438] ;  /* 0x00043800011a7983 */ /* 0x000f680000300a00 */
[----:B-1----:R-:W4:Y:S04]  /*24400*/  LDL.LU.64 R4, [R1+0x240] ;  /* 0x0002400001047983 */ /* 0x002f280000300a00 */
[----:B--2---:R-:W4:Y:S04]  /*24410*/  LDL.LU.64 R6, [R1+0x248] ;  /* 0x0002480001067983 */ /* 0x004f280000300a00 */
[----:B------:R-:W-:Y:S04]  /*24420*/  STL.64 [R1+0xa800], R14 ;  /* 0x00a8000e01007387 */ /* 0x000fe80000100a00 */
[----:B------:R1:W-:Y:S02]  /*24430*/  STL.64 [R1+0xa7f8], R12 ;  /* 0x00a7f80c01007387 */ /* 0x0003e40000100a00 */
[----:B-1----:R-:W-:-:S02]  /*24440*/  IMAD.MOV.U32 R12, RZ, RZ, R2 ;  /* 0x000000ffff0c7224 */ /* 0x002fc400078e0002 */
[----:B------:R-:W-:-:S07]  /*24450*/  IMAD.MOV.U32 R13, RZ, RZ, R0 ;  /* 0x000000ffff0d7224 */ /* 0x000fce00078e0000 */
[-C--:B---3--:R-:W-:Y:S01]  /*24460*/  HMMA.1688.F32.TF32 R20, R16, R12.reuse, R20 ;  /* 0x0000000c1014723c */ /* 0x088fe20000081014 */
[----:B------:R-:W-:Y:S11]  /*24470*/  STL [R1+0xa028], R3 ;  /* 0x00a0280301007387 */ /* 0x000ff60000100800 */
[----:B------:R-:W-:Y:S11]  /*24480*/  @!UPT UIADD3 URZ, URZ, URZ, URZ ;  /* 0x0000003f3f3ff290 */ /* 0x000ff6000fffe03f */
[----:B------:R-:W-:Y:S04]  /*24490*/  STL.64 [R1+0x6f0], R20 ;  /* 0x0006f01401007387 */ /* 0x000fe80000100a00 */
[----:B------:R1:W-:Y:S04]  /*244a0*/  STL.64 [R1+0x6f8], R22 ;  /* 0x0006f81601007387 */ /* 0x0003e80000100a00 */
[----:B-1----:R-:W5:Y:S04]  /*244b0*/  LDL.LU.64 R22, [R1+0xa870] ;  /* 0x00a8700001167983 */ /* 0x002f680000300a00 */
[----:B------:R-:W5:Y:S04]  /*244c0*/  LDL.LU.64 R20, [R1+0xa868] ;  /* 0x00a8680001147983 */ /* 0x000f680000300a00 */
[----:B------:R-:W-:Y:S04]  /*244d0*/  STL.64 [R1+0xa7f0], R18 ;  /* 0x00a7f01201007387 */ /* 0x000fe80000100a00 */
[----:B------:R1:W-:Y:S04]  /*244e0*/  STL.64 [R1+0xa7e8], R16 ;  /* 0x00a7e81001007387 */ /* 0x0003e80000100a00 */
[----:B-1----:R-:W2:Y:S04]  /*244f0*/  LDL.LU.64 R16, [R1] ;  /* 0x0000000001107983 */ /* 0x002ea80000300a00 */
[----:B------:R-:W3:Y:S01]  /*24500*/  LDL.LU.64 R18, [R1+0x8] ;  /* 0x0000080001127983 */ /* 0x000ee20000300a00 */
[-C--:B-----5:R-:W-:Y:S03]  /*24510*/  HMMA.1688.F32.TF32 R24, R20, R12.reuse, R24 ;  /* 0x0000000c1418723c */ /* 0x0a0fe60000081018 */
[----:B---3--:R-:W-:Y:S04]  /*24520*/  STL.64 [R1+0xa840], R18 ;  /* 0x00a8401201007387 */ /* 0x008fe80000100a00 */
[----:B--2---:R1:W-:Y:S04]  /*24530*/  STL.64 [R1+0xa838], R16 ;  /* 0x00a8381001007387 */ /* 0x0043e80000100a00 */
[----:B-1----:R-:W2:Y:S04]  /*24540*/  LDL.LU.64 R16, [R1+0xb30] ;  /* 0x000b300001107983 */ /* 0x002ea80000300a00 */
[----:B------:R-:W2:Y:S08]  /*24550*/  LDL.LU.64 R18, [R1+0xb38] ;  /* 0x000b380001127983 */ /* 0x000eb00000300a00 */
        /* <DEDUP_REMOVED lines=10> */
[----:B------:R-:W2:Y:S04]  /*24600*/  LDL.LU.64 R4, [R1+0xa848] ;  /* 0x00a8480001047983 */ /* 0x000ea80000300a00 */
[----:B------:R-:W-:Y:S04]  /*24610*/  STL [R1+0xa80c], R26 ;  /* 0x00a80c1a01007387 */ /* 0x000fe80000100800 */
[----:B------:R-:W-:Y:S08]  /*24620*/  STL [R1+0xa808], R27 ;  /* 0x00a8081b01007387 */ /* 0x000ff00000100800 */
[----:B------:R-:W-:Y:S04]  /*24630*/  STL.64 [R1+0x960], R12 ;  /* 0x0009600c01007387 */ /* 0x000fe80000100a00 */
[----:B------:R-:W-:Y:S04]  /*24640*/  STL.64 [R1+0x968], R14 ;  /* 0x0009680e01007387 */ /* 0x000fe80000100a00 */
[----:B------:R1:W-:Y:S04]  /*24650*/  STL.64 [R1+0xa820], R24 ;  /* 0x00a8201801007387 */ /* 0x0003e80000100a00 */
[----:B-1----:R-:W4:Y:S04]  /*24660*/  LDL.LU.64 R24, [R1+0x970] ;  /* 0x0009700001187983 */ /* 0x002f280000300a00 */
[----:B------:R-:W4:Y:S04]  /*24670*/  LDL.LU.64 R26, [R1+0x978] ;  /* 0x00097800011a7983 */ /* 0x000f280000300a00 */
[----:B------:R-:W5:Y:S04]  /*24680*/  LDL.LU.64 R12, [R1+0x860] ;  /* 0x00086000010c7983 */ /* 0x000f680000300a00 */
[----:B------:R-:W5:Y:S01]  /*24690*/  LDL.LU.64 R14, [R1+0x868] ;  /* 0x00086800010e7983 */ /* 0x000f620000300a00 */
[-C--:B--2---:R-:W-:Y:S01]  /*246a0*/  HMMA.1688.F32.TF32 R16, R4, R8.reuse, R16 ;  /* 0x000000080410723c */ /* 0x084fe20000081010 */
[----:B------:R-:W-:Y:S11]  /*246b0*/  IMAD.MOV.U32 R28, RZ, RZ, R7 ;  /* 0x000000ffff1c7224 */ /* 0x000ff600078e0007 */
[----:B------:R-:W-:Y:S11]  /*246c0*/  @!UPT UIADD3 URZ, URZ, URZ, URZ ;  /* 0x0000003f3f3ff290 */ /* 0x000ff6000fffe03f */
[----:B------:R-:W-:Y:S04]  /*246d0*/  STL.64 [R1+0x240], R16 ;  /* 0x0002401001007387 */ /* 0x000fe80000100a00 */
[----:B------:R1:W-:Y:S04]  /*246e0*/  STL.64 [R1+0x248], R18 ;  /* 0x0002481201007387 */ /* 0x0003e80000100a00 */
[----:B-1----:R-:W3:Y:S04]  /*246f0*/  LDL.LU.64 R18, [R1+0xa840] ;  /* 0x00a8400001127983 */ /* 0x002ee80000300a00 */
[----:B------:R-:W3:Y:S04]  /*24700*/  LDL.LU.64 R16, [R1+0xa838] ;  /* 0x00a8380001107983 */ /* 0x000ee80000300a00 */
[----:B------:R-:W4:Y:S04]  /*24710*/  LDL.LU.64 R6, [R1+0xa830] ;  /* 0x00a8300001067983 */ /* 0x000f280000300a00 */
[----:B------:R-:W4:Y:S01]  /*24720*/  LDL.LU.64 R4, [R1+0xa828] ;  /* 0x00a8280001047983 */ /* 0x000f220000300a00 */
[-C--:B---3--:R-:W-:Y:S08]  /*24730*/  HMMA.1688.F32.TF32 R20, R16, R8.reuse, R20 ;  /* 0x000000081014723c */ /* 0x088ff00000081014 */
[----:B----4-:R-:W-:Y:S01]  /*24740*/  HMMA.1688.F32.TF32 R24, R4, R8, R24 ;  /* 0x000000080418723c */ /* 0x010fe20000081018 */
[----:B------:R-:W-:-:S02]  /*24750*/  IMAD.MOV.U32 R2, RZ, RZ, R16 ;  /* 0x000000ffff027224 */ /* 0x000fc400078e0010 */
[----:B------:R-:W-:Y:S02]  /*24760*/  IMAD.MOV.U32 R0, RZ, RZ, R17 ;  /* 0x000000ffff007224 */ /* 0x000fe400078e0011 */
[----:B------:R-:W-:Y:S02]  /*24770*/  IMAD.MOV.U32 R29, RZ, RZ, R18 ;  /* 0x000000ffff1d7224 */ /* 0x000fe400078e0012 */
[----:B------:R-:W-:-:S08]  /*24780*/  IMAD.MOV.U32 R3, RZ, RZ, R19 ;  /* 0x000000ffff037224 */ /* 0x000fd000078e0013 */
[----:B------:R1:W-:Y:S04]  /*24790*/  STL.64 [R1+0x2c0], R20 ;  /* 0x0002c01401007387 */ /* 0x0003e80000100a00 */
[----:B------:R2:W-:Y:S04]  /*247a0*/  STL.64 [R1+0x2c8], R22 ;  /* 0x0002c81601007387 */ /* 0x0005e80000100a00 */
[----:B------:R-:W3:Y:S04]  /*247b0*/  LDL.LU.64 R16, [R1+0x7b0] ;  /* 0x0007b00001107983 */ /* 0x000ee80000300a00 */
[----:B------:R-:W3:Y:S04]  /*247c0*/  LDL.LU.64 R18, [R1+0x7b8] ;  /* 0x0007b80001127983 */ /* 0x000ee80000300a00 */
[----:B-1----:R-:W4:Y:S04]  /*247d0*/  LDL.LU.64 R20, [R1+0x5d0] ;  /* 0x0005d00001147983 */ /* 0x002f280000300a00 */
[----:B--2---:R-:W4:Y:S04]  /*247e0*/  LDL.LU.64 R22, [R1+0x5d8] ;  /* 0x0005d80001167983 */ /* 0x004f280000300a00 */
[----:B------:R1:W-:Y:S04]  /*247f0*/  STL.64 [R1+0x330], R24 ;  /* 0x0003301801007387 */ /* 0x0003e80000100a00 */
[----:B------:R2:W-:Y:S04]  /*24800*/  STL.64 [R1+0x338], R26 ;  /* 0x0003381a01007387 */ /* 0x0005e80000100a00 */
[----:B-1----:R-:W3:Y:S01]  /*24810*/  LDL.LU.64 R24, [R1+0xa820] ;  /* 0x00a8200001187983 */ /* 0x002ee20000300a00 */
[----:B--2---:R-:W-:-:S03]  /*24820*/  IMAD.MOV.U32 R26, RZ, RZ, R8 ;  /* 0x000000ffff1a7224 */ /* 0x004fc600078e0008 */
[----:B------:R-:W5:Y:S01]  /*24830*/  LDL.LU.64 R10, [R1+0xa818] ;  /* 0x00a81800010a7983 */ /* 0x000f620000300a00 */
[----:B------:R-:W-:-:S03]  /*24840*/  IMAD.MOV.U32 R27, RZ, RZ, R9 ;  /* 0x000000ffff1b7224 */ /* 0x000fc600078e0009 */
[----:B------:R-:W5:Y:S04]  /*24850*/  LDL.LU.64 R8, [R1+0xa810] ;  /* 0x00a8100001087983 */ /* 0x000f680000300a00 */
[----:B------:R-:W-:Y:S04]  /*24860*/  STL.64 [R1+0xa740], R6 ;  /* 0x00a7400601007387 */ /* 0x000fe80000100a00 */
[----:B------:R1:W-:Y:S02]  /*24870*/  STL.64 [R1+0xa738], R4 ;  /* 0x00a7380401007387 */ /* 0x0003e40000100a00 */
[----:B-1----:R-:W-:-:S02]  /*24880*/  IMAD.MOV.U32 R4, RZ, RZ, R26 ;  /* 0x000000ffff047224 */ /* 0x002fc400078e001a */
[----:B------:R-:W-:Y:S01]  /*24890*/  IMAD.MOV.U32 R5, RZ, RZ, R27 ;  /* 0x000000ffff057224 */ /* 0x000fe200078e001b */
[----:B------:R-:W2:Y:S04]  /*248a0*/  LDL.LU R26, [R1+0xa80c] ;  /* 0x00a80c00011a7983 */ /* 0x000ea80000300800 */
[----:B------:R-:W2:Y:S02]  /*248b0*/  LDL.LU R27, [R1+0xa808] ;  /* 0x00a80800011b7983 */ /* 0x000ea40000300800 */
        /* <DEDUP_REMOVED lines=9> */
[----:B-1----:R-:W2:Y:S04]  /*24950*/  LDL.LU.64 R8, [R1+0x410] ;  /* 0x0004100001087983 */ /* 0x002ea80000300a00 */
[----:B------:R-:W2:Y:S01]  /*24960*/  LDL.LU.64 R10, [R1+0x418] ;  /* 0x00041800010a7983 */ /* 0x000ea20000300a00 */
        /* <DEDUP_REMOVED lines=11> */
[----:B----4-:R-:W-:Y:S11]  /*24a20*/  HMMA.1688.F32.TF32 R20, R16, R4, R20 ;  /* 0x000000041014723c */ /* 0x010ff60000081014 */
[----:B------:R-:W-:Y:S11]  /*24a30*/  @!UPT UIADD3 URZ, URZ, URZ, URZ ;  /* 0x0000003f3f3ff290 */ /* 0x000ff6000fffe03f */
[----:B------:R-:W-:Y:S01]  /*24a40*/  @!UPT UIADD3 URZ, URZ, URZ, URZ ;  /* 0x0000003f3f3ff290 */ /* 0x000fe2000fffe03f */
[----:B------:R-:W-:Y:S04]  /*24a50*/  STL.64 [R1+0x700], R20 ;  /* 0x0007001401007387 */ /* 0x000fe80000100a00 */
[----:B------:R1:W-:Y:S04]  /*24a60*/  STL.64 [R1+0x708], R22 ;  /* 0x0007081601007387 */ /* 0x0003e80000100a00 */
[----:B-1----:R-:W3:Y:S04]  /*24a70*/  LDL.LU.64 R22, [R1+0xa7e0] ;  /* 0x00a7e00001167983 */ /* 0x002ee80000300a00 */
[----:B------:R-:W3:Y:S04]  /*24a80*/  LDL.LU.64 R20, [R1+0xa7d8] ;  /* 0x00a7d80001147983 */ /* 0x000ee80000300a00 */
[----:B------:R1:W-:Y:S04]  /*24a90*/  STL.64 [R1+0xa648], R18 ;  /* 0x00a6481201007387 */ /* 0x0003e80000100a00 */
[----:B------:R4:W-:Y:S01]  /*24aa0*/  STL.64 [R1+0xa640], R16 ;  /* 0x00a6401001007387 */ /* 0x0009e20000100a00 */
[----:B-1----:R-:W-:-:S03]  /*24ab0*/  IMAD.MOV.U32 R19, RZ, RZ, R28 ;  /* 0x000000ffff137224 */ /* 0x002fc600078e001c */
[----:B----4-:R-:W4:Y:S04]  /*24ac0*/  LDL.LU R16, [R1+0x10] ;  /* 0x0000100001107983 */ /* 0x010f280000300800 */
[----:B------:R-:W4:Y:S04]  /*24ad0*/  LDL.LU R17, [R1+0x14] ;  /* 0x0000140001117983 */ /* 0x000f280000300800 */
[----:B------:R-:W4:Y:S04]  /*24ae0*/  LDL.LU R18, [R1+0x18] ;  /* 0x0000180001127983 */ /* 0x000f280000300800 */
[----:B------:R-:W5:Y:S01]  /*24af0*/  LDL.LU R28, [R1+0xa7d0] ;  /* 0x00a7d000011c7983 */ /* 0x000f620000300800 */
[----:B--2---:R-:W-:Y:S01]  /*24b00*/  HMMA.1688.F32.TF32 R8, R24, R4, R8 ;  /* 0x000000041808723c */ /* 0x004fe20000081008 */
[----:B------:R-:W-:-:S02]  /*24b10*/  IMAD.MOV.U32 R6, RZ, RZ, R29 ;  /* 0x000000ffff067224 */ /* 0x000fc400078e001d */
[----:B------:R-:W-:-:S05]  /*24b20*/  IMAD.MOV.U32 R7, RZ, RZ, R3 ;  /* 0x000000ffff077224 */ /* 0x000fca00078e0003 */
[----:B---3--:R-:W-:Y:S01]  /*24b30*/  HMMA.1688.F32.TF32 R12, R20, R4, R12 ;  /* 0x00000004140c723c */ /* 0x008fe2000008100c */
[----:B------:R-:W-:Y:S04]  /*24b40*/  STL.64 [R1+0xa5e0], R22 ;  /* 0x00a5e01601007387 */ /* 0x000fe80000100a00 */
[----:B------:R-:W-:Y:S02]  /*24b50*/  STL.64 [R1+0xa5d8], R20 ;  /* 0x00a5d81401007387 */ /* 0x000fe40000100a00 */
[----:B------:R-:W-:Y:S01]  /*24b60*/  MOV R4, R2 ;  /* 0x0000000200047202 */ /* 0x000fe20000000f00 */
[----:B------:R-:W-:Y:S11]  /*24b70*/  IMAD.MOV.U32 R5, RZ, RZ, R0 ;  /* 0x000000ffff057224 */ /* 0x000ff600078e0000 */
[----:B------:R-:W-:Y:S04]  /*24b80*/  @!UPT UIADD3 URZ, URZ, URZ, URZ ;  /* 0x0000003f3f3ff290 */ /* 0x000fe8000fffe03f */
[----:B------:R-:W-:Y:S04]  /*24b90*/  STL.64 [R1+0x830], R12 ;  /* 0x0008300c01007387 */ /* 0x000fe80000100a00 */
[----:B------:R-:W-:Y:S04]  /*24ba0*/  STL.64 [R1+0x838], R14 ;  /* 0x0008380e01007387 */ /* 0x000fe80000100a00 */
[----:B------:R-:W2:Y:S04]  /*24bb0*/  LDL.LU R2, [R1+0xa7cc] ;  /* 0x00a7cc0001027983 */ /* 0x000ea80000300800 */
[----:B------:R-:W-:Y:S04]  /*24bc0*/  STL.64 [R1+0x970], R8 ;  /* 0x0009700801007387 */ /* 0x000fe80000100a00 */
[----:B------:R-:W-:Y:S04]  /*24bd0*/  STL.64 [R1+0x978], R10 ;  /* 0x0009780a01007387 */ /* 0x000fe80000100a00 */
[----:B------:R-:W3:Y:S04]  /*24be0*/  LDL.LU R0, [R1+0xa7c8] ;  /* 0x00a7c80001007983 */ /* 0x000ee80000300800 */
[----:B------:R-:W-:Y:S04]  /*24bf0*/  STL.64 [R1+0xa788], R6 ;  /* 0x00a7880601007387 */ /* 0x000fe80000100a00 */
[----:B------:R-:W-:Y:S04]  /*24c00*/  STL.64 [R1+0xa780], R4 ;  /* 0x00a7800401007387 */ /* 0x000fe80000100a00 */
[----:B-----5:R-:W1:Y:S04]  /*24c10*/  LDSM.16.M88.4 R4, [R28+0xa8000] ;  /* 0x0a8000001c04783b */ /* 0x020e680000000200 */
[----:B------:R-:W-:Y:S04]  /*24c20*/  STL.64 [R1+0xa590], R26 ;  /* 0x00a5901a01007387 */ /* 0x000fe80000100a00 */
[----:B------:R-:W5:Y:S04]  /*24c30*/  LDSM.16.M88.4 R8, [R28+0xac000] ;  /* 0x0ac000001c08783b */ /* 0x000f680000000200 */
[----:B------:R-:W-:Y:S04]  /*24c40*/  STL.64 [R1+0xa588], R24 ;  /* 0x00a5881801007387 */ /* 0x000fe80000100a00 */
[----:B------:R-:W4:Y:S04]  /*24c50*/  LDSM.16.M88.4 R12, [R28+0xb0000] ;  /* 0x0b0000001c0c783b */ /* 0x000f280000000200 */
[----:B------:R-:W4:Y:S04]  /*24c60*/  LDSM.16.M88.4 R24, [R28+0xb8000] ;  /* 0x0b8000001c18783b */ /* 0x000f280000000200 */
[----:B------:R-:W2:Y:S04]  /*24c70*/  LDSM.16.M88.4 R20, [R28+0xb4000] ;  /* 0x0b4000001c14783b */ /* 0x000ea80000000200 */
[----:B-1----:R-:W-:Y:S04]  /*24c80*/  STL.64 [R1+0x70], R4 ;  /* 0x0000700401007387 */ /* 0x002fe80000100a00 */
[----:B------:R-:W-:Y:S04]  /*24c90*/  STL.64 [R1+0x78], R6 ;  /* 0x0000780601007387 */ /* 0x000fe80000100a00 */
[----:B-----5:R-:W-:Y:S04]  /*24ca0*/  STL.64 [R1+0x60], R8 ;  /* 0x0000600801007387 */ /* 0x020fe80000100a00 */
[----:B----4-:R-:W-:Y:S04]  /*24cb0*/  STL.64 [R1+0x50], R12 ;  /* 0x0000500c01007387 */ /* 0x010fe80000100a00 */
[----:B------:R-:W-:Y:S04]  /*24cc0*/  STL.64 [R1+0x30], R24 ;  /* 0x0000301801007387 */ /* 0x000fe80000100a00 */
[----:B------:R-:W-:Y:S04]  /*24cd0*/  STL.64 [R1+0x38], R26 ;  /* 0x0000381a01007387 */ /* 0x000fe80000100a00 */
[----:B------:R-:W-:Y:S04]  /*24ce0*/  STL.64 [R1+0x58], R14 ;  /* 0x0000580e01007387 */ /* 0x000fe80000100a00 */
[----:B------:R1:W-:Y:S01]  /*24cf0*/  STL.64 [R1+0xa7b0], R12 ;  /* 0x00a7b00c01007387 */ /* 0x0003e20000100a00 */
[----:B------:R-:W-:-:S03]  /*24d00*/  IMAD.MOV.U32 R3, RZ, RZ, R5 ;  /* 0x000000ffff037224 */ /* 0x000fc600078e0005 */
[----:B------:R-:W4:Y:S04]  /*24d10*/  LDSM.16.M88.4 R24, [R28+0xbc000] ;  /* 0x0bc000001c18783b */ /* 0x000f280000000200 */
[----:B-1----:R-:W5:Y:S04]  /*24d20*/  LDL.LU.64 R12, [R1+0xbb0] ;  /* 0x000bb000010c7983 */ /* 0x002f680000300a00 */
[----:B------:R-:W2:Y:S04]  /*24d30*/  LDL.LU.64 R14, [R1+0xbb8] ;  /* 0x000bb800010e7983 */ /* 0x000ea80000300a00 */
[----:B--2---:R-:W-:Y:S04]  /*24d40*/  STL.64 [R1+0xa7c0], R14 ;  /* 0x00a7c00e01007387 */ /* 0x004fe80000100a00 */
[----:B-----5:R1:W-:Y:S04]  /*24d50*/  STL.64 [R1+0xa7b8], R12 ;  /* 0x00a7b80c01007387 */ /* 0x0203e80000100a00 */
[----:B-1----:R-:W2:Y:S04]  /*24d60*/  LDL.LU.64 R12, [R1+0xbc0] ;  /* 0x000bc000010c7983 */ /* 0x002ea80000300a00 */
[----:B------:R-:W2:Y:S04]  /*24d70*/  LDL.LU.64 R14, [R1+0xbc8] ;  /* 0x000bc800010e7983 */ /* 0x000ea80000300a00 */
[----:B------:R1:W-:Y:S04]  /*24d80*/  STL.64 [R1+0x68], R10 ;  /* 0x0000680a01007387 */ /* 0x0003e80000100a00 */
[----:B------:R-:W-:Y:S04]  /*24d90*/  STL.64 [R1+0x40], R20 ;  /* 0x0000401401007387 */ /* 0x000fe80000100a00 */
[----:B------:R-:W-:Y:S04]  /*24da0*/  STL.64 [R1+0x48], R22 ;  /* 0x0000481601007387 */ /* 0x000fe80000100a00 */
[----:B------:R5:W-:Y:S01]  /*24db0*/  STL.64 [R1+0xa7a8], R20 ;  /* 0x00a7a81401007387 */ /* 0x000be20000100a00 */
[----:B-1----:R-:W-:-:S03]  /*24dc0*/  IMAD.MOV.U32 R10, RZ, RZ, R4 ;  /* 0x000000ffff0a7224 */ /* 0x002fc600078e0004 */
[----:B-----5:R-:W5:Y:S04]  /*24dd0*/  LDL.LU.64 R20, [R1+0xbf0] ;  /* 0x000bf00001147983 */ /* 0x020f680000300a00 */
[----:B------:R-:W5:Y:S04]  /*24de0*/  LDL.LU.64 R22, [R1+0xbf8] ;  /* 0x000bf80001167983 */ /* 0x000f680000300a00 */
[----:B------:R-:W-:Y:S01]  /*24df0*/  STL [R1+0x8ae0], R28 ;  /* 0x008ae01c01007387 */ /* 0x000fe20000100800 */
[C---:B--2---:R-:W-:Y:S11]  /*24e00*/  HMMA.1688.F32.TF32 R12, R16.reuse, R4, R12 ;  /* 0x00000004100c723c */ /* 0x044ff6000008100c */
[----:B------:R-:W-:Y:S11]  /*24e10*/  @!UPT UIADD3 URZ, URZ, URZ, URZ ;  /* 0x0000003f3f3ff290 */ /* 0x000ff6000fffe03f */
[----:B------:R-:W-:Y:S01]  /*24e20*/  @!UPT UIADD3 URZ, URZ, URZ, URZ ;  /* 0x0000003f3f3ff290 */ /* 0x000fe2000fffe03f */
[----:B------:R-:W-:Y:S04]  /*24e30*/  STL.64 [R1+0x230], R12 ;  /* 0x0002300c01007387 */ /* 0x000fe80000100a00 */
[----:B------:R1:W-:Y:S04]  /*24e40*/  STL.64 [R1+0x238], R14 ;  /* 0x0002380e01007387 */ /* 0x0003e80000100a00 */
[----:B-1----:R-:W2:Y:S04]  /*24e50*/  LDL.LU.64 R14, [R1+0xa7c0] ;  /* 0x00a7c000010e7983 */ /* 0x002ea80000300a00 */
[----:B------:R-:W2:Y:S04]  /*24e60*/  LDL.LU.64 R12, [R1+0xa7b8] ;  /* 0x00a7b800010c7983 */ /* 0x000ea80000300a00 */
[----:B------:R-:W2:Y:S04]  /*24e70*/  LDL.LU.64 R4, [R1+0xc20] ;  /* 0x000c200001047983 */ /* 0x000ea80000300a00 */
[----:B------:R-:W2:Y:S04]  /*24e80*/  LDL.LU.64 R6, [R1+0xc28] ;  /* 0x000c280001067983 */ /* 0x000ea80000300a00 */
[----:B--2---:R-:W-:Y:S04]  /*24e90*/  STL.64 [R1+0xa798], R6 ;  /* 0x00a7980601007387 */ /* 0x004fe80000100a00 */
[----:B------:R1:W-:Y:S04]  /*24ea0*/  STL.64 [R1+0xa790], R4 ;  /* 0x00a7900401007387 */ /* 0x0003e80000100a00 */
[----:B-1----:R-:W2:Y:S01]  /*24eb0*/  LDL.64 R4, [R1+0x30] ;  /* 0x0000300001047983 */ /* 0x002ea20000100a00 */
[C---:B------:R-:W-:Y:S03]  /*24ec0*/  HMMA.1688.F32.TF32 R12, R16.reuse, R8, R12 ;  /* 0x00000008100c723c */ /* 0x040fe6000008100c */
[----:B--2---:R1:W-:Y:S04]  /*24ed0*/  STL.64 [R1+0xa7a0], R4 ;  /* 0x00a7a00401007387 */ /* 0x0043e80000100a00 */
[----:B-1----:R-:W2:Y:S04]  /*24ee0*/  LDL.LU.64 R4, [R1+0xbe0] ;  /* 0x000be00001047983 */ /* 0x002ea80000300a00 */
[----:B------:R-:W2:Y:S04]  /*24ef0*/  LDL.LU.64 R6, [R1+0xbe8] ;  /* 0x000be80001067983 */ /* 0x000ea80000300a00 */
[----:B----4-:R-:W-:Y:S08]  /*24f00*/  STL.64 [R1+0x28], R26 ;  /* 0x0000281a01007387 */ /* 0x010ff00000100a00 */
[----:B------:R1:W-:Y:S04]  /*24f10*/  STL.64 [R1+0x220], R12 ;  /* 0x0002200c01007387 */ /* 0x0003e80000100a00 */
[----:B------:R-:W-:Y:S04]  /*24f20*/  STL.64 [R1+0x228], R14 ;  /* 0x0002280e01007387 */ /* 0x000fe80000100a00 */
[----:B-1----:R-:W5:Y:S02]  /*24f30*/  LDL.LU.64 R12, [R1+0xa7b0] ;  /* 0x00a7b000010c7983 */ /* 0x002f640000300a00 */
[----:B-----5:R-:W-:Y:S01]  /*24f40*/  HMMA.1688.F32.TF32 R20, R16, R12, R20 ;  /* 0x0000000c1014723c */ /* 0x020fe20000081014 */
[----:B------:R-:W-:Y:S11]  /*24f50*/  IMAD.MOV.U32 R11, RZ, RZ, R13 ;  /* 0x000000ffff0b7224 */ /* 0x000ff600078e000d */
[----:B------:R-:W-:Y:S11]  /*24f60*/  @!UPT UIADD3 URZ, URZ, URZ, URZ ;  /* 0x0000003f3f3ff290 */ /* 0x000ff6000fffe03f */
[----:B------:R1:W-:Y:S04]  /*24f70*/  STL.64 [R1+0x210], R20 ;  /* 0x0002101401007387 */ /* 0x0003e80000100a00 */
[----:B------:R4:W-:Y:S04]  /*24f80*/  STL.64 [R1+0x218], R22 ;  /* 0x0002181601007387 */ /* 0x0009e80000100a00 */
[----:B-1----:R-:W2:Y:S01]  /*24f90*/  LDL.LU.64 R20, [R1+0xa7a8] ;  /* 0x00a7a80001147983 */ /* 0x002ea20000300a00 */
[----:B----4-:R-:W-:-:S03]  /*24fa0*/  IMAD.MOV.U32 R22, RZ, RZ, R12 ;  /* 0x000000ffff167224 */ /* 0x010fc600078e000c */
[----:B------:R-:W4:Y:S04]  /*24fb0*/  LDL.LU.64 R12, [R1+0xb10] ;  /* 0x000b1000010c7983 */ /* 0x000f280000300a00 */
[----:B------:R-:W5:Y:S01]  /*24fc0*/  LDL.LU.64 R14, [R1+0xb18] ;  /* 0x000b1800010e7983 */ /* 0x000f620000300a00 */
[----:B--2---:R-:W-:Y:S03]  /*24fd0*/  HMMA.1688.F32.TF32 R4, R16, R20, R4 ;  /* 0x000000141004723c */ /* 0x004fe60000081004 */
[----:B-----5:R-:W-:Y:S04]  /*24fe0*/  STL.64 [R1+0xa6f8], R14 ;  /* 0x00a6f80e01007387 */ /* 0x020fe80000100a00 */
[----:B----4-:R1:W-:Y:S02]  /*24ff0*/  STL.64 [R1+0xa6f0], R12 ;  /* 0x00a6f00c01007387 */ /* 0x0103e40000100a00 */
[----:B-1----:R-:W-:-:S02]  /*25000*/  IMAD.MOV.U32 R12, RZ, RZ, R22 ;  /* 0x000000ffff0c7224 */ /* 0x002fc400078e0016 */
[----:B------:R-:W-:-:S05]  /*25010*/  IMAD.MOV.U32 R13, RZ, RZ, R11 ;  /* 0x000000ffff0d7224 */ /* 0x000fca00078e000b */
[----:B------:R1:W-:Y:S04]  /*25020*/  STL.64 [R1+0xa778], R12 ;  /* 0x00a7780c01007387 */ /* 0x0003e80000100a00 */
[----:B-1----:R-:W2:Y:S04]  /*25030*/  LDL.LU.64 R12, [R1+0xc30] ;  /* 0x000c3000010c7983 */ /* 0x002ea80000300a00 */
[----:B------:R-:W2:Y:S04]  /*25040*/  LDL.LU.64 R14, [R1+0xc38] ;  /* 0x000c3800010e7983 */ /* 0x000ea80000300a00 */
[----:B------:R1:W-:Y:S04]  /*25050*/  STL.64 [R1+0x200], R4 ;  /* 0x0002000401007387 */ /* 0x0003e80000100a00 */
[----:B------:R-:W-:Y:S04]  /*25060*/  STL.64 [R1+0x208], R6 ;  /* 0x0002080601007387 */ /* 0x000fe80000100a00 */
[----:B-1----:R-:W2:Y:S04]  /*25070*/  LDL.LU.64 R4, [R1+0xa7a0] ;  /* 0x00a7a00001047983 */ /* 0x002ea80000300a00 */
[----:B------:R1:W-:Y:S04]  /*25080*/  STL.64 [R1+0xa770], R20 ;  /* 0x00a7701401007387 */ /* 0x0003e80000100a00 */
[----:B-1----:R-:W4:Y:S04]  /*25090*/  LDL.LU.64 R20, [R1+0xb50] ;  /* 0x000b500001147983 */ /* 0x002f280000300a00 */
[----:B------:R-:W4:Y:S01]  /*250a0*/  LDL.LU.64 R22, [R1+0xb58] ;  /* 0x000b580001167983 */ /* 0x000f220000300a00 */
[----:B--2---:R-:W-:Y:S01]  /*250b0*/  HMMA.1688.F32.TF32 R12, R16, R4, R12 ;  /* 0x00000004100c723c */ /* 0x004fe2000008100c */
[----:B------:R-:W-:Y:S11]  /*250c0*/  IMAD.MOV.U32 R11, RZ, RZ, R5 ;  /* 0x000000ffff0b7224 */ /* 0x000ff600078e0005 */
[----:B------:R-:W-:Y:S11]  /*250d0*/  @!UPT UIADD3 URZ, URZ, URZ, URZ ;  /* 0x0000003f3f3ff290 */ /* 0x000ff6000fffe03f */
[----:B------:R1:W-:Y:S04]  /*250e0*/  STL.64 [R1+0x1f0], R12 ;  /* 0x0001f00c01007387 */ /* 0x0003e80000100a00 */
[----:B------:R-:W-:Y:S04]  /*250f0*/  STL.64 [R1+0x1f8], R14 ;  /* 0x0001f80e01007387 */ /* 0x000fe80000100a00 */
[----:B------:R-:W2:Y:S01]  /*25100*/  LDL.LU.64 R6, [R1+0xa798] ;  /* 0x00a7980001067983 */ /* 0x000ea20000300a00 */
[----:B-1----:R-:W-:-:S03]  /*25110*/  IMAD.MOV.U32 R12, RZ, RZ, R4 ;  /* 0x000000ffff0c7224 */ /* 0x002fc600078e0004 */
[----:B------:R-:W2:Y:S02]  /*25120*/  LDL.LU.64 R4, [R1+0xa790] ;  /* 0x00a7900001047983 */ /* 0x000ea40000300a00 */
[----:B--2---:R-:W-:Y:S02]  /*25130*/  HMMA.1688.F32.TF32 R16, R16, R24, R4 ;  /* 0x000000181010723c */ /* 0x004fe40000081004 */
[----:B------:R-:W4:Y:S04]  /*25140*/  LDL.LU.64 R6, [R1+0xa788] ;  /* 0x00a7880001067983 */ /* 0x000f280000300a00 */
[----:B------:R-:W4:Y:S04]  /*25150*/  LDL.LU.64 R4, [R1+0xa780] ;  /* 0x00a7800001047983 */ /* 0x000f280000300a00 */
[----:B------:R1:W-:Y:S02]  /*25160*/  STL.64 [R1+0xa750], R24 ;  /* 0x00a7501801007387 */ /* 0x0003e40000100a00 */
[----:B-1----:R-:W-:-:S02]  /*25170*/  IMAD.MOV.U32 R24, RZ, RZ, R12 ;  /* 0x000000ffff187224 */ /* 0x002fc400078e000c */
[----:B------:R-:W-:-:S09]  /*25180*/  IMAD.MOV.U32 R25, RZ, RZ, R11 ;  /* 0x000000ffff197224 */ /* 0x000fd200078e000b */
[----:B------:R1:W-:Y:S04]  /*25190*/  STL.64 [R1+0x130], R16 ;  /* 0x0001301001007387 */ /* 0x0003e80000100a00 */
[----:B------:R2:W-:Y:S04]  /*251a0*/  STL.64 [R1+0x138], R18 ;  /* 0x0001381201007387 */ /* 0x0005e80000100a00 */
[----:B------:R-:W5:Y:S04]  /*251b0*/  LDL.LU.64 R12, [R1+0xb40] ;  /* 0x000b4000010c7983 */ /* 0x000f680000300a00 */
[----:B------:R-:W5:Y:S04]  /*251c0*/  LDL.LU.64 R14, [R1+0xb48] ;  /* 0x000b4800010e7983 */ /* 0x000f680000300a00 */
[----:B------:R-:W-:Y:S04]  /*251d0*/  STL.64 [R1+0xa768], R24 ;  /* 0x00a7681801007387 */ /* 0x000fe80000100a00 */
[----:B-1----:R-:W3:Y:S04]  /*251e0*/  LDL.LU.64 R16, [R1+0xac0] ;  /* 0x000ac00001107983 */ /* 0x002ee80000300a00 */
[----:B--2---:R-:W2:Y:S01]  /*251f0*/  LDL.LU.64 R18, [R1+0xac8] ;  /* 0x000ac80001127983 */ /* 0x004ea20000300a00 */
[----:B------:R-:W-:-:S03]  /*25200*/  IMAD.MOV.U32 R29, RZ, RZ, R27 ;  /* 0x000000ffff1d7224 */ /* 0x000fc600078e001b */
[----:B--2---:R-:W-:Y:S04]  /*25210*/  STL.64 [R1+0xa728], R18 ;  /* 0x00a7281201007387 */ /* 0x004fe80000100a00 */
[----:B---3--:R1:W-:Y:S02]  /*25220*/  STL.64 [R1+0xa720], R16 ;  /* 0x00a7201001007387 */ /* 0x0083e40000100a00 */
[----:B-1----:R-:W-:Y:S02]  /*25230*/  IMAD.MOV.U32 R16, RZ, RZ, R10 ;  /* 0x000000ffff107224 */ /* 0x002fe400078e000a */
[----:B------:R-:W-:-:S07]  /*25240*/  IMAD.MOV.U32 R17, RZ, RZ, R3 ;  /* 0x000000ffff117224 */ /* 0x000fce00078e0003 */
[C---:B----4-:R-:W-:Y:S01]  /*25250*/  HMMA.1688.F32.TF32 R24, R4.reuse, R16, R20 ;  /* 0x000000100418723c */ /* 0x050fe20000081014 */
[----:B------:R-:W2:Y:S04]  /*25260*/  LDL.LU.64 R20, [R1+0xb90] ;  /* 0x000b900001147983 */ /* 0x000ea80000300a00 */
[----:B------:R-:W2:Y:S11]  /*25270*/  LDL.LU.64 R22, [R1+0xb98] ;  /* 0x000b980001167983 */ /* 0x000eb60000300a00 */
[----:B------:R-:W-:Y:S07]  /*25280*/  @!UPT UIADD3 URZ, URZ, URZ, URZ ;  /* 0x0000003f3f3ff290 */ /* 0x000fee000fffe03f */
[----:B------:R1:W-:Y:S04]  /*25290*/  STL.64 [R1+0x1e0], R24 ;  /* 0x0001e01801007387 */ /* 0x0003e80000100a00 */
[----:B------:R3:W-:Y:S04]  /*252a0*/  STL.64 [R1+0x1e8], R26 ;  /* 0x0001e81a01007387 */ /* 0x0007e80000100a00 */
[----:B-1----:R-:W4:Y:S04]  /*252b0*/  LDL.LU.64 R24, [R1+0xb80] ;  /* 0x000b800001187983 */ /* 0x002f280000300a00 */
[----:B---3--:R-:W4:Y:S04]  /*252c0*/  LDL.LU.64 R26, [R1+0xb88] ;  /* 0x000b8800011a7983 */ /* 0x008f280000300a00 */
[----:B------:R1:W-:Y:S04]  /*252d0*/  STL.64 [R1+0xa748], R16 ;  /* 0x00a7481001007387 */ /* 0x0003e80000100a00 */
[----:B-1----:R-:W3:Y:S04]  /*252e0*/  LDL.LU.64 R16, [R1+0xc00] ;  /* 0x000c000001107983 */ /* 0x002ee80000300a00 */
[----:B------:R-:W2:Y:S01]  /*252f0*/  LDL.LU.64 R18, [R1+0xc08] ;  /* 0x000c080001127983 */ /* 0x000ea20000300a00 */
[C---:B-----5:R-:W-:Y:S03]  /*25300*/  HMMA.1688.F32.TF32 R8, R4.reuse, R8, R12 ;  /* 0x000000080408723c */ /* 0x060fe6000008100c */
[----:B--2---:R-:W-:Y:S04]  /*25310*/  STL.64 [R1+0xa760], R18 ;  /* 0x00a7601201007387 */ /* 0x004fe80000100a00 */
[----:B---3--:R1:W-:Y:S04]  /*25320*/  STL.64 [R1+0xa758], R16 ;  /* 0x00a7581001007387 */ /* 0x0083e80000100a00 */
[----:B-1----:R-:W2:Y:S04]  /*25330*/  LDL.LU.64 R16, [R1+0xc10] ;  /* 0x000c100001107983 */ /* 0x002ea80000300a00 */
[----:B------:R-:W2:Y:S04]  /*25340*/  LDL.LU.64 R18, [R1+0xc18] ;  /* 0x000c180001127983 */ /* 0x000ea80000300a00 */
[----:B------:R-:W3:Y:S04]  /*25350*/  LDL.LU.64 R12, [R1+0xa778] ;  /* 0x00a77800010c7983 */ /* 0x000ee80000300a00 */
[----:B------:R1:W-:Y:S04]  /*25360*/  STL.64 [R1+0x1d0], R8 ;  /* 0x0001d00801007387 */ /* 0x0003e80000100a00 */
[----:B------:R5:W-:Y:S04]  /*25370*/  STL.64 [R1+0x1d8], R10 ;  /* 0x0001d80a01007387 */ /* 0x000be80000100a00 */
[----:B-1----:R-:W2:Y:S04]  /*25380*/  LDL.LU.64 R8, [R1+0xbd0] ;  /* 0x000bd00001087983 */ /* 0x002ea80000300a00 */
[----:B-----5:R-:W5:Y:S04]  /*25390*/  LDL.LU.64 R10, [R1+0xbd8] ;  /* 0x000bd800010a7983 */ /* 0x020f680000300a00 */
[----:B-----5:R-:W-:Y:S04]  /*253a0*/  STL.64 [R1+0xa708], R10 ;  /* 0x00a7080a01007387 */ /* 0x020fe80000100a00 */
[----:B--2---:R1:W-:Y:S04]  /*253b0*/  STL.64 [R1+0xa700], R8 ;  /* 0x00a7000801007387 */ /* 0x0043e80000100a00 */
[----:B-1----:R-:W2:Y:S04]  /*253c0*/  LDL.LU.64 R8, [R1+0xb20] ;  /* 0x000b200001087983 */ /* 0x002ea80000300a00 */
[----:B------:R-:W5:Y:S01]  /*253d0*/  LDL.LU.64 R10, [R1+0xb28] ;  /* 0x000b2800010a7983 */ /* 0x000f620000300a00 */
[C---:B---3--:R-:W-:Y:S03]  /*253e0*/  HMMA.1688.F32.TF32 R20, R4.reuse, R12, R20 ;  /* 0x0000000c0414723c */ /* 0x048fe60000081014 */
[----:B-----5:R-:W-:Y:S04]  /*253f0*/  STL.64 [R1+0xa718], R10 ;  /* 0x00a7180a01007387 */ /* 0x020fe80000100a00 */
[----:B--2---:R1:W-:Y:S04]  /*25400*/  STL.64 [R1+0xa710], R8 ;  /* 0x00a7100801007387 */ /* 0x0043e80000100a00 */
[----:B-1----:R-:W2:Y:S04]  /*25410*/  LDL.64 R8, [R1+0x60] ;  /* 0x0000600001087983 */ /* 0x002ea80000100a00 */
[----:B--2---:R1:W-:Y:S04]  /*25420*/  STL.64 [R1+0xa730], R8 ;  /* 0x00a7300801007387 */ /* 0x0043e80000100a00 */
[----:B-1----:R-:W2:Y:S04]  /*25430*/  LDL.LU.64 R8, [R1+0xad0] ;  /* 0x000ad00001087983 */ /* 0x002ea80000300a00 */
[----:B------:R-:W2:Y:S04]  /*25440*/  LDL.LU.64 R10, [R1+0xad8] ;  /* 0x000ad800010a7983 */ /* 0x000ea80000300a00 */
[----:B------:R1:W-:Y:S04]  /*25450*/  STL.64 [R1+0x1c0], R20 ;  /* 0x0001c01401007387 */ /* 0x0003e80000100a00 */
[----:B------:R-:W-:Y:S04]  /*25460*/  STL.64 [R1+0x1c8], R22 ;  /* 0x0001c81601007387 */ /* 0x000fe80000100a00 */
[----:B-1----:R-:W4:Y:S02]  /*25470*/  LDL.LU.64 R20, [R1+0xa770] ;  /* 0x00a7700001147983 */ /* 0x002f240000300a00 */
[C---:B----4-:R-:W-:Y:S11]  /*25480*/  HMMA.1688.F32.TF32 R24, R4.reuse, R20, R24 ;  /* 0x000000140418723c */ /* 0x050ff60000081018 */
[----:B------:R-:W-:Y:S11]  /*25490*/  @!UPT UIADD3 URZ, URZ, URZ, URZ ;  /* 0x0000003f3f3ff290 */ /* 0x000ff6000fffe03f */
[----:B------:R-:W-:Y:S01]  /*254a0*/  @!UPT UIADD3 URZ, URZ, URZ, URZ ;  /* 0x0000003f3f3ff290 */ /* 0x000fe2000fffe03f */
[----:B------:R1:W-:Y:S04]  /*254b0*/  STL.64 [R1+0x1b0], R24 ;  /* 0x0001b01801007387 */ /* 0x0003e80000100a00 */
[----:B------:R3:W-:Y:S04]  /*254c0*/  STL.64 [R1+0x1b8], R26 ;  /* 0x0001b81a01007387 */ /* 0x0007e80000100a00 */
[----:B-1----:R-:W3:Y:S02]  /*254d0*/  LDL.LU.64 R24, [R1+0xa768] ;  /* 0x00a7680001187983 */ /* 0x002ee40000300a00 */
[C---:B---3--:R-:W-:Y:S02]  /*254e0*/  HMMA.1688.F32.TF32 R24, R4.reuse, R24, R16 ;  /* 0x000000180418723c */ /* 0x048fe40000081010 */
[----:B------:R-:W3:Y:S04]  /*254f0*/  LDL.LU.64 R18, [R1+0xa760] ;  /* 0x00a7600001127983 */ /* 0x000ee80000300a00 */
[----:B------:R-:W3:Y:S11]  /*25500*/  LDL.LU.64 R16, [R1+0xa758] ;  /* 0x00a7580001107983 */ /* 0x000ef60000300a00 */
[----:B------:R-:W-:Y:S06]  /*25510*/  @!UPT UIADD3 URZ, URZ, URZ, URZ ;  /* 0x0000003f3f3ff290 */ /* 0x000fec000fffe03f */
[----:B------:R1:W-:Y:S04]  /*25520*/  STL.64 [R1+0x190], R24 ;  /* 0x0001901801007387 */ /* 0x0003e80000100a00 */
[----:B------:R-:W-:Y:S04]  /*25530*/  STL.64 [R1+0x198], R26 ;  /* 0x0001981a01007387 */ /* 0x000fe80000100a00 */
[----:B-1----:R-:W3:Y:S02]  /*25540*/  LDL.LU.64 R24, [R1+0xa750] ;  /* 0x00a7500001187983 */ /* 0x002ee40000300a00 */
[----:B---3--:R-:W-:Y:S02]  /*25550*/  HMMA.1688.F32.TF32 R4, R4, R24, R16 ;  /* 0x000000180404723c */ /* 0x008fe40000081010 */
[----:B------:R-:W2:Y:S11]  /*25560*/  LDL.LU.64 R16, [R1+0xa748] ;  /* 0x00a7480001107983 */ /* 0x000eb60000300a00 */
[----:B------:R-:W-:Y:S10]  /*25570*/  @!UPT UIADD3 URZ, URZ, URZ, URZ ;  /* 0x0000003f3f3ff290 */ /* 0x000ff4000fffe03f */
[----:B------:R-:W-:Y:S04]  /*25580*/  STL.64 [R1+0x10], R4 ;  /* 0x0000100401007387 */ /* 0x000fe80000100a00 */
[----:B------:R1:W-:Y:S04]  /*25590*/  STL.64 [R1+0x18], R6 ;  /* 0x0000180601007387 */ /* 0x0003e80000100a00 */
[----:B-1----:R-:W2:Y:S04]  /*255a0*/  LDL.LU.64 R6, [R1+0xa740] ;  /* 0x00a7400001067983 */ /* 0x002ea80000300a00 */
[----:B------:R-:W2:Y:S02]  /*255b0*/  LDL.LU.64 R4, [R1+0xa738] ;  /* 0x00a7380001047983 */ /* 0x000ea40000300a00 */
[C---:B--2---:R-:W-:Y:S02]  /*255c0*/  HMMA.1688.F32.TF32 R16, R4.reuse, R16, R8 ;  /* 0x000000100410723c */ /* 0x044fe40000081008 */
[----:B------:R-:W2:Y:S11]  /*255d0*/  LDL.LU.64 R8, [R1+0xa730] ;  /* 0x00a7300001087983 */ /* 0x000eb60000300a00 */
[----:B------:R-:W-:Y:S10]  /*255e0*/  @!UPT UIADD3 URZ, URZ, URZ, URZ ;  /* 0x0000003f3f3ff290 */ /* 0x000ff4000fffe03f */
[----:B------:R-:W-:Y:S04]  /*255f0*/  STL.64 [R1+0x180], R16 ;  /* 0x0001801001007387 */ /* 0x000fe80000100a00 */
[----:B------:R1:W-:Y:S04]  /*25600*/  STL.64 [R1+0x188], R18 ;  /* 0x0001881201007387 */ /* 0x0003e80000100a00 */
[----:B-1----:R-:W3:Y:S04]  /*25610*/  LDL.LU.64 R18, [R1+0xa728] ;  /* 0x00a7280001127983 */ /* 0x002ee80000300a00 */
[----:B------:R-:W3:Y:S01]  /*25620*/  LDL.LU.64 R16, [R1+0xa720] ;  /* 0x00a7200001107983 */ /* 0x000ee20000300a00 */
[----:B--2---:R-:W-:Y:S01]  /*25630*/  IMAD.MOV.U32 R3, RZ, RZ, R9 ;  /* 0x000000ffff037224 */ /* 0x004fe200078e0009 */
[----:B---3--:R-:W-:Y:S11]  /*25640*/  HMMA.1688.F32.TF32 R16, R4, R8, R16 ;  /* 0x000000080410723c */ /* 0x008ff60000081010 */
[----:B------:R-:W-:Y:S11]  /*25650*/  @!UPT UIADD3 URZ, URZ, URZ, URZ ;  /* 0x0000003f3f3ff290 */ /* 0x000ff6000fffe03f */
[----:B------:R-:W-:Y:S01]  /*25660*/  @!UPT UIADD3 URZ, URZ, URZ, URZ ;  /* 0x0000003f3f3ff290 */ /* 0x000fe2000fffe03f */
[----:B------:R1:W-:Y:S04]  /*25670*/  STL.64 [R1+0x170], R16 ;  /* 0x0001701001007387 */ /* 0x0003e80000100a00 */
[----:B------:R-:W-:Y:S04]  /*25680*/  STL.64 [R1+0x178], R18 ;  /* 0x0001781201007387 */ /* 0x000fe80000100a00 */
[----:B------:R-:W2:Y:S01]  /*25690*/  LDL.LU.64 R10, [R1+0xa718] ;  /* 0x00a71800010a7983 */ /* 0x000ea20000300a00 */
[----:B-1----:R-:W-:-:S03]  /*256a0*/  IMAD.MOV.U32 R16, RZ, RZ, R8 ;  /* 0x000000ffff107224 */ /* 0x002fc600078e0008 */
[----:B------:R-:W2:Y:S02]  /*256b0*/  LDL.LU.64 R8, [R1+0xa710] ;  /* 0x00a7100001087983 */ /* 0x000ea40000300a00 */
[C---:B--2---:R-:W-:Y:S02]  /*256c0*/  HMMA.1688.F32.TF32 R12, R4.reuse, R12, R8 ;  /* 0x0000000c040c723c */ /* 0x044fe40000081008 */
[----:B------:R-:W2:Y:S04]  /*256d0*/  LDL.LU.64 R10, [R1+0xa708] ;  /* 0x00a70800010a7983 */ /* 0x000ea80000300a00 */
[----:B------:R-:W2:Y:S11]  /*256e0*/  LDL.LU.64 R8, [R1+0xa700] ;  /* 0x00a7000001087983 */ /* 0x000eb60000300a00 */
[----:B------:R-:W-:Y:S06]  /*256f0*/  @!UPT UIADD3 URZ, URZ, URZ, URZ ;  /* 0x0000003f3f3ff290 */ /* 0x000fec000fffe03f */
[----:B------:R-:W-:Y:S04]  /*25700*/  STL.64 [R1+0x160], R12 ;  /* 0x0001600c01007387 */ /* 0x000fe80000100a00 */
[----:B------:R1:W-:Y:S04]  /*25710*/  STL.64 [R1+0x168], R14 ;  /* 0x0001680e01007387 */ /* 0x0003e80000100a00 */
[----:B-1----:R-:W3:Y:S04]  /*25720*/  LDL.LU.64 R14, [R1+0xa6f8] ;  /* 0x00a6f800010e7983 */ /* 0x002ee80000300a00 */
[----:B------:R-:W3:Y:S04]  /*25730*/  LDL.LU.64 R12, [R1+0xa6f0] ;  /* 0x00a6f000010c7983 */ /* 0x000ee80000300a00 */
[----:B------:R-:W-:Y:S01]  /*25740*/  STL.64 [R1+0xa6b8], R20 ;  /* 0x00a6b81401007387 */ /* 0x000fe20000100a00 */
[C---:B---3--:R-:W-:Y:S11]  /*25750*/  HMMA.1688.F32.TF32 R12, R4.reuse, R20, R12 ;  /* 0x00000014040c723c */ /* 0x048ff6000008100c */
[----:B------:R-:W-:Y:S11]  /*25760*/  @!UPT UIADD3 URZ, URZ, URZ, URZ ;  /* 0x0000003f3f3ff290 */ /* 0x000ff6000fffe03f */
[----:B------:R-:W-:Y:S01]  /*25770*/  @!UPT UIADD3 URZ, URZ, URZ, URZ ;  /* 0x0000003f3f3ff290 */ /* 0x000fe2000fffe03f */
[----:B------:R1:W-:Y:S04]  /*25780*/  STL.64 [R1+0x150], R12 ;  /* 0x0001500c01007387 */ /* 0x0003e80000100a00 */
[----:B------:R3:W-:Y:S04]  /*25790*/  STL.64 [R1+0x158], R14 ;  /* 0x0001580e01007387 */ /* 0x0007e80000100a00 */
[----:B-1----:R-:W4:Y:S04]  /*257a0*/  LDL.LU.64 R12, [R1+0xb60] ;  /* 0x000b6000010c7983 */ /* 0x002f280000300a00 */
[----:B---3--:R-:W3:Y:S04]  /*257b0*/  LDL.LU.64 R14, [R1+0xb68] ;  /* 0x000b6800010e7983 */ /* 0x008ee80000300a00 */
[----:B---3--:R-:W-:Y:S04]  /*257c0*/  STL.64 [R1+0xa688], R14 ;  /* 0x00a6880e01007387 */ /* 0x008fe80000100a00 */
[----:B----4-:R1:W-:Y:S04]  /*257d0*/  STL.64 [R1+0xa680], R12 ;  /* 0x00a6800c01007387 */ /* 0x0103e80000100a00 */
[----:B-1----:R-:W2:Y:S02]  /*257e0*/  LDL.64 R12, [R1+0x30] ;  /* 0x00003000010c7983 */ /* 0x002ea40000100a00 */
[----:B--2---:R-:W-:Y:S02]  /*257f0*/  HMMA.1688.F32.TF32 R20, R4, R12, R8 ;  /* 0x0000000c0414723c */ /* 0x004fe40000081008 */
[----:B------:R-:W2:Y:S04]  /*25800*/  LDL.LU.64 R8, [R1+0xba0] ;  /* 0x000ba00001087983 */ /* 0x000ea80000300a00 */
[----:B------:R-:W2:Y:S11]  /*25810*/  LDL.LU.64 R10, [R1+0xba8] ;  /* 0x000ba800010a7983 */ /* 0x000eb60000300a00 */
[----:B------:R-:W-:Y:S06]  /*25820*/  @!UPT UIADD3 URZ, URZ, URZ, URZ ;  /* 0x0000003f3f3ff290 */ /* 0x000fec000fffe03f */
[----:B------:R1:W-:Y:S04]  /*25830*/  STL.64 [R1+0x140], R20 ;  /* 0x0001401401007387 */ /* 0x0003e80000100a00 */
[----:B------:R3:W-:Y:S04]  /*25840*/  STL.64 [R1+0x148], R22 ;  /* 0x0001481601007387 */ /* 0x0007e80000100a00 */
[----:B-1----:R-:W4:Y:S04]  /*25850*/  LDL.LU.64 R20, [R1+0xab0] ;  /* 0x000ab00001147983 */ /* 0x002f280000300a00 */
[----:B---3--:R-:W3:Y:S04]  /*25860*/  LDL.LU.64 R22, [R1+0xab8] ;  /* 0x000ab80001167983 */ /* 0x008ee80000300a00 */
[----:B---3--:R-:W-:Y:S04]  /*25870*/  STL.64 [R1+0xa6c8], R22 ;  /* 0x00a6c81601007387 */ /* 0x008fe80000100a00 */
[----:B----4-:R1:W-:Y:S02]  /*25880*/  STL.64 [R1+0xa6c0], R20 ;  /* 0x00a6c01401007387 */ /* 0x0103e40000100a00 */
[----:B-1----:R-:W-:Y:S01]  /*25890*/  MOV R20, R16 ;  /* 0x0000001000147202 */ /* 0x002fe20000000f00 */
[----:B------:R-:W-:-:S05]  /*258a0*/  IMAD.MOV.U32 R21, RZ, RZ, R3 ;  /* 0x000000ffff157224 */ /* 0x000fca00078e0003 */
[----:B------:R1:W-:Y:S04]  /*258b0*/  STL.64 [R1+0xa6d8], R20 ;  /* 0x00a6d81401007387 */ /* 0x0003e80000100a00 */
[----:B-1----:R-:W3:Y:S04]  /*258c0*/  LDL.LU.64 R20, [R1+0xa50] ;  /* 0x000a500001147983 */ /* 0x002ee80000300a00 */
[----:B------:R-:W3:Y:S04]  /*258d0*/  LDL.LU.64 R22, [R1+0xa58] ;  /* 0x000a580001167983 */ /* 0x000ee80000300a00 */
[----:B------:R1:W-:Y:S04]  /*258e0*/  STL.64 [R1+0xa6a0], R12 ;  /* 0x00a6a00c01007387 */ /* 0x0003e80000100a00 */
[----:B-1----:R-:W4:Y:S04]  /*258f0*/  LDL.LU.64 R12, [R1+0xaa0] ;  /* 0x000aa000010c7983 */ /* 0x002f280000300a00 */
[----:B------:R-:W5:Y:S04]  /*25900*/  LDL.LU.64 R14, [R1+0xaa8] ;  /* 0x000aa800010e7983 */ /* 0x000f680000300a00 */
[----:B-----5:R-:W-:Y:S04]  /*25910*/  STL.64 [R1+0xa6b0], R14 ;  /* 0x00a6b00e01007387 */ /* 0x020fe80000100a00 */
[----:B----4-:R1:W-:Y:S04]  /*25920*/  STL.64 [R1+0xa6a8], R12 ;  /* 0x00a6a80c01007387 */ /* 0x0103e80000100a00 */
[----:B-1----:R-:W4:Y:S01]  /*25930*/  LDL.64 R12, [R1+0x50] ;  /* 0x00005000010c7983 */ /* 0x002f220000100a00 */
[----:B--2---:R-:W-:Y:S03]  /*25940*/  HMMA.1688.F32.TF32 R4, R4, R24, R8 ;  /* 0x000000180404723c */ /* 0x004fe60000081008 */
[----:B----4-:R1:W-:Y:S04]  /*25950*/  STL.64 [R1+0xa6d0], R12 ;  /* 0x00a6d00c01007387 */ /* 0x0103e80000100a00 */
[----:B-1----:R-:W2:Y:S04]  /*25960*/  LDL.LU.64 R12, [R1+0xa40] ;  /* 0x000a4000010c7983 */ /* 0x002ea80000300a00 */
[----:B------:R-:W2:Y:S04]  /*25970*/  LDL.LU.64 R14, [R1+0xa48] ;  /* 0x000a4800010e7983 */ /* 0x000ea80000300a00 */
[----:B------:R-:W4:Y:S04]  /*25980*/  LDL.LU.64 R16, [R1+0x9a0] ;  /* 0x0009a00001107983 */ /* 0x000f280000300a00 */
[----:B------:R-:W5:Y:S04]  /*25990*/  LDL.LU.64 R18, [R1+0x9a8] ;  /* 0x0009a80001127983 */ /* 0x000f680000300a00 */
[----:B-----5:R-:W-:Y:S04]  /*259a0*/  STL.64 [R1+0xa698], R18 ;  /* 0x00a6981201007387 */ /* 0x020fe80000100a00 */
[----:B----4-:R1:W-:Y:S04]  /*259b0*/  STL.64 [R1+0xa690], R16 ;  /* 0x00a6901001007387 */ /* 0x0103e80000100a00 */
[----:B-1----:R-:W4:Y:S04]  /*259c0*/  LDL.LU.64 R16, [R1+0xb70] ;  /* 0x000b700001107983 */ /* 0x002f280000300a00 */
[----:B------:R-:W4:Y:S04]  /*259d0*/  LDL.LU.64 R18, [R1+0xb78] ;  /* 0x000b780001127983 */ /* 0x000f280000300a00 */
[----:B------:R-:W3:Y:S04]  /*259e0*/  LDL.LU.64 R10, [R1+0xa6e8] ;  /* 0x00a6e800010a7983 */ /* 0x000ee80000300a00 */
[----:B------:R-:W3:Y:S04]  /*259f0*/  LDL.LU.64 R8, [R1+0xa6e0] ;  /* 0x00a6e00001087983 */ /* 0x000ee80000300a00 */
[----:B------:R1:W-:Y:S04]  /*25a00*/  STL.64 [R1], R4 ;  /* 0x0000000401007387 */ /* 0x0003e80000100a00 */
[----:B------:R-:W-:Y:S04]  /*25a10*/  STL.64 [R1+0x8], R6 ;  /* 0x0000080601007387 */ /* 0x000fe80000100a00 */
[----:B-1----:R-:W3:Y:S02]  /*25a20*/  LDL.64 R4, [R1+0x70] ;  /* 0x0000700001047983 */ /* 0x002ee40000100a00 */
[C---:B---3--:R-:W-:Y:S11]  /*25a30*/  HMMA.1688.F32.TF32 R20, R8.reuse, R4, R20 ;  /* 0x000000040814723c */ /* 0x048ff60000081014 */
[----:B------:R-:W-:Y:S11]  /*25a40*/  @!UPT UIADD3 URZ, URZ, URZ, URZ ;  /* 0x0000003f3f3ff290 */ /* 0x000ff6000fffe03f */
[----:B------:R-:W-:Y:S01]  /*25a50*/  @!UPT UIADD3 URZ, URZ, URZ, URZ ;  /* 0x0000003f3f3ff290 */ /* 0x000fe2000fffe03f */
[----:B------:R1:W-:Y:S04]  /*25a60*/  STL.64 [R1+0x470], R20 ;  /* 0x0004701401007387 */ /* 0x0003e80000100a00 */
[----:B------:R2:W-:Y:S04]  /*25a70*/  STL.64 [R1+0x478], R22 ;  /* 0x0004781601007387 */ /* 0x0005e80000100a00 */
[----:B-1----:R-:W2:Y:S02]  /*25a80*/  LDL.LU.64 R20, [R1+0xa6d8] ;  /* 0x00a6d80001147983 */ /* 0x002ea40000300a00 */
        /* <DEDUP_REMOVED lines=12> */
[----:B------:R2:W-:Y:S04]  /*25b50*/  STL.64 [R1+0x458], R22 ;  /* 0x0004581601007387 */ /* 0x0005e80000100a00 */
[----:B-1----:R-:W3:Y:S01]  /*25b60*/  LDL.LU.64 R20, [R1+0xa6b8] ;  /* 0x00a6b80001147983 */ /* 0x002ee20000300a00 */
[----:B--2---:R-:W-:-:S03]  /*25b70*/  IMAD.MOV.U32 R22, RZ, RZ, R12 ;  /* 0x000000ffff167224 */ /* 0x004fc600078e000c */
[----:B------:R-:W3:Y:S04]  /*25b80*/  LDL.LU.64 R14, [R1+0xa6b0] ;  /* 0x00a6b000010e7983 */ /* 0x000ee80000300a00 */
[----:B------:R-:W3:Y:S02]  /*25b90*/  LDL.LU.64 R12, [R1+0xa6a8] ;  /* 0x00a6a800010c7983 */ /* 0x000ee40000300a00 */
[C---:B---3--:R-:W-:Y:S11]  /*25ba0*/  HMMA.1688.F32.TF32 R12, R8.reuse, R20, R12 ;  /* 0x00000014080c723c */ /* 0x048ff6000008100c */
[----:B------:R-:W-:Y:S11]  /*25bb0*/  @!UPT UIADD3 URZ, URZ, URZ, URZ ;  /* 0x0000003f3f3ff290 */ /* 0x000ff6000fffe03f */
[----:B------:R-:W-:Y:S01]  /*25bc0*/  @!UPT UIADD3 URZ, URZ, URZ, URZ ;  /* 0x0000003f3f3ff290 */ /* 0x000fe2000fffe03f */
[----:B------:R1:W-:Y:S04]  /*25bd0*/  STL.64 [R1+0x440], R12 ;  /* 0x0004400c01007387 */ /* 0x0003e80000100a00 */
[----:B------:R-:W-:Y:S04]  /*25be0*/  STL.64 [R1+0x448], R14 ;  /* 0x0004480e01007387 */ /* 0x000fe80000100a00 */
[----:B-1----:R-:W4:Y:S04]  /*25bf0*/  LDL.LU.64 R12, [R1+0xa6a0] ;  /* 0x00a6a000010c7983 */ /* 0x002f280000300a00 */
[----:B------:R1:W-:Y:S04]  /*25c00*/  STL.64 [R1+0xa660], R20 ;  /* 0x00a6601401007387 */ /* 0x0003e80000100a00 */
[----:B-1----:R-:W2:Y:S01]  /*25c10*/  LDL.64 R20, [R1+0x60] ;  /* 0x0000600001147983 */ /* 0x002ea20000100a00 */
[----:B----4-:R-:W-:Y:S01]  /*25c20*/  HMMA.1688.F32.TF32 R16, R8, R12, R16 ;  /* 0x0000000c0810723c */ /* 0x010fe20000081010 */
[----:B------:R-:W-:-:S02]  /*25c30*/  IMAD.MOV.U32 R7, RZ, RZ, R12 ;  /* 0x000000ffff077224 */ /* 0x000fc400078e000c */
[----:B------:R-:W-:Y:S11]  /*25c40*/  IMAD.MOV.U32 R6, RZ, RZ, R13 ;  /* 0x000000ffff067224 */ /* 0x000ff600078e000d */
[----:B------:R-:W-:Y:S09]  /*25c50*/  @!UPT UIADD3 URZ, URZ, URZ, URZ ;  /* 0x0000003f3f3ff290 */ /* 0x000ff2000fffe03f */
[----:B------:R-:W-:Y:S04]  /*25c60*/  STL.64 [R1+0x430], R16 ;  /* 0x0004301001007387 */ /* 0x000fe80000100a00 */
[----:B------:R1:W-:Y:S04]  /*25c70*/  STL.64 [R1+0x438], R18 ;  /* 0x0004381201007387 */ /* 0x0003e80000100a00 */
[----:B-1----:R-:W3:Y:S04]  /*25c80*/  LDL.LU.64 R18, [R1+0xa698] ;  /* 0x00a6980001127983 */ /* 0x002ee80000300a00 */
[----:B------:R-:W3:Y:S04]  /*25c90*/  LDL.LU.64 R16, [R1+0xa690] ;  /* 0x00a6900001107983 */ /* 0x000ee80000300a00 */
[----:B------:R-:W4:Y:S04]  /*25ca0*/  LDL.LU.64 R14, [R1+0xa688] ;  /* 0x00a68800010e7983 */ /* 0x000f280000300a00 */
[----:B------:R-:W4:Y:S02]  /*25cb0*/  LDL.LU.64 R12, [R1+0xa680] ;  /* 0x00a68000010c7983 */ /* 0x000f240000300a00 */
[----:B----4-:R-:W-:Y:S02]  /*25cc0*/  HMMA.1688.F32.TF32 R8, R8, R24, R12 ;  /* 0x000000180808723c */ /* 0x010fe4000008100c */
[----:B------:R-:W3:Y:S04]  /*25cd0*/  LDL.LU.64 R14, [R1+0xa678] ;  /* 0x00a67800010e7983 */ /* 0x000ee80000300a00 */
[----:B------:R-:W3:Y:S04]  /*25ce0*/  LDL.LU.64 R12, [R1+0xa670] ;  /* 0x00a67000010c7983 */ /* 0x000ee80000300a00 */
[----:B------:R-:W-:Y:S11]  /*25cf0*/  STL.64 [R1+0xa650], R24 ;  /* 0x00a6501801007387 */ /* 0x000ff60000100a00 */
[----:B------:R-:W-:Y:S02]  /*25d00*/  @!UPT UIADD3 URZ, URZ, URZ, URZ ;  /* 0x0000003f3f3ff290 */ /* 0x000fe4000fffe03f */
[----:B------:R1:W-:Y:S04]  /*25d10*/  STL.64 [R1+0x410], R8 ;  /* 0x0004100801007387 */ /* 0x0003e80000100a00 */
[----:B------:R-:W-:Y:S01]  /*25d20*/  STL.64 [R1+0x418], R10 ;  /* 0x0004180a01007387 */ /* 0x000fe20000100a00 */
[----:B-1----:R-:W-:Y:S02]  /*25d30*/  IMAD.MOV.U32 R8, RZ, RZ, R7 ;  /* 0x000000ffff087224 */ /* 0x002fe400078e0007 */
[----:B------:R-:W-:-:S05]  /*25d40*/  IMAD.MOV.U32 R9, RZ, RZ, R6 ;  /* 0x000000ffff097224 */ /* 0x000fca00078e0006 */
[----:B------:R3:W-:Y:S02]  /*25d50*/  STL.64 [R1+0xa658], R8 ;  /* 0x00a6580801007387 */ /* 0x0007e40000100a00 */
[C---:B---3--:R-:W-:Y:S07]  /*25d60*/  HMMA.1688.F32.TF32 R8, R12.reuse, R4, R16 ;  /* 0x000000040c08723c */ /* 0x048fee0000081010 */
[----:B------:R-:W-:Y:S02]  /*25d70*/  IMAD.MOV.U32 R17, RZ, RZ, R4 ;  /* 0x000000ffff117224 */ /* 0x000fe400078e0004 */
[----:B------:R-:W-:Y:S11]  /*25d80*/  IMAD.MOV.U32 R16, RZ, RZ, R5 ;  /* 0x000000ffff107224 */ /* 0x000ff600078e0005 */
[----:B------:R-:W-:Y:S03]  /*25d90*/  @!UPT UIADD3 URZ, URZ, URZ, URZ ;  /* 0x0000003f3f3ff290 */ /* 0x000fe6000fffe03f */
[----:B------:R-:W-:Y:S04]  /*25da0*/  STL.64 [R1+0x580], R8 ;  /* 0x0005800801007387 */ /* 0x000fe80000100a00 */
[----:B------:R-:W-:Y:S04]  /*25db0*/  STL.64 [R1+0x588], R10 ;  /* 0x0005880a01007387 */ /* 0x000fe80000100a00 */
[----:B------:R1:W-:Y:S04]  /*25dc0*/  STL.64 [R1+0xa668], R16 ;  /* 0x00a6681001007387 */ /* 0x0003e80000100a00 */
[----:B-1----:R-:W2:Y:S04]  /*25dd0*/  LDL.LU.64 R16, [R1+0x990] ;  /* 0x0009900001107983 */ /* 0x002ea80000300a00 */
[----:B------:R-:W2:Y:S04]  /*25de0*/  LDL.LU.64 R18, [R1+0x998] ;  /* 0x0009980001127983 */ /* 0x000ea80000300a00 */
[----:B------:R-:W3:Y:S04]  /*25df0*/  LDL.LU.64 R24, [R1+0xa30] ;  /* 0x000a300001187983 */ /* 0x000ee80000300a00 */
[----:B------:R-:W3:Y:S04]  /*25e00*/  LDL.LU.64 R26, [R1+0xa38] ;  /* 0x000a3800011a7983 */ /* 0x000ee80000300a00 */
[----:B------:R-:W4:Y:S04]  /*25e10*/  LDL.LU.64 R8, [R1+0xa20] ;  /* 0x000a200001087983 */ /* 0x000f280000300a00 */
[----:B------:R-:W4:Y:S04]  /*25e20*/  LDL.LU.64 R10, [R1+0xa28] ;  /* 0x000a2800010a7983 */ /* 0x000f280000300a00 */
[----:B------:R-:W5:Y:S04]  /*25e30*/  LDL.LU.64 R4, [R1+0xa70] ;  /* 0x000a700001047983 */ /* 0x000f680000300a00 */
[----:B------:R-:W2:Y:S04]  /*25e40*/  LDL.LU.64 R6, [R1+0xa78] ;  /* 0x000a780001067983 */ /* 0x000ea80000300a00 */
[----:B--2---:R-:W-:Y:S04]  /*25e50*/  STL.64 [R1+0xa5f0], R6 ;  /* 0x00a5f00601007387 */ /* 0x004fe80000100a00 */
[----:B-----5:R1:W-:Y:S04]  /*25e60*/  STL.64 [R1+0xa5e8], R4 ;  /* 0x00a5e80401007387 */ /* 0x0203e80000100a00 */
[----:B-1----:R-:W2:Y:S04]  /*25e70*/  LDL.LU.64 R4, [R1+0x9e0] ;  /* 0x0009e00001047983 */ /* 0x002ea80000300a00 */
[----:B------:R-:W5:Y:S01]  /*25e80*/  LDL.LU.64 R6, [R1+0x9e8] ;  /* 0x0009e80001067983 */ /* 0x000f620000300a00 */
[----:B------:R-:W-:Y:S03]  /*25e90*/  HMMA.1688.F32.TF32 R16, R12, R20, R16 ;  /* 0x000000140c10723c */ /* 0x000fe60000081010 */
[----:B-----5:R1:W-:Y:S04]  /*25ea0*/  STL.64 [R1+0xa600], R6 ;  /* 0x00a6000601007387 */ /* 0x0203e80000100a00 */
[----:B--2---:R-:W-:Y:S11]  /*25eb0*/  STL.64 [R1+0xa5f8], R4 ;  /* 0x00a5f80401007387 */ /* 0x004ff60000100a00 */
[----:B------:R-:W-:Y:S05]  /*25ec0*/  @!UPT UIADD3 URZ, URZ, URZ, URZ ;  /* 0x0000003f3f3ff290 */ /* 0x000fea000fffe03f */
[----:B------:R2:W-:Y:S04]  /*25ed0*/  STL.64 [R1+0x5d0], R16 ;  /* 0x0005d01001007387 */ /* 0x0005e80000100a00 */
[----:B------:R-:W-:Y:S01]  /*25ee0*/  STL.64 [R1+0x5d8], R18 ;  /* 0x0005d81201007387 */ /* 0x000fe20000100a00 */
[----:B-1----:R-:W-:Y:S02]  /*25ef0*/  IMAD.MOV.U32 R7, RZ, RZ, R20 ;  /* 0x000000ffff077224 */ /* 0x002fe400078e0014 */
[----:B------:R-:W-:Y:S01]  /*25f00*/  IMAD.MOV.U32 R6, RZ, RZ, R21 ;  /* 0x000000ffff067224 */ /* 0x000fe200078e0015 */
[----:B--2---:R-:W2:Y:S04]  /*25f10*/  LDL.LU.64 R16, [R1+0xa668] ;  /* 0x00a6680001107983 */ /* 0x004ea80000300a00 */
[----:B------:R-:W4:Y:S01]  /*25f20*/  LDL.LU.64 R20, [R1+0xa660] ;  /* 0x00a6600001147983 */ /* 0x000f220000300a00 */
[----:B------:R-:W-:-:S02]  /*25f30*/  IMAD.MOV.U32 R4, RZ, RZ, R22 ;  /* 0x000000ffff047224 */ /* 0x000fc400078e0016 */
[----:B------:R-:W-:-:S07]  /*25f40*/  IMAD.MOV.U32 R5, RZ, RZ, R3 ;  /* 0x000000ffff057224 */ /* 0x000fce00078e0003 */
[----:B---3--:R-:W-:Y:S11]  /*25f50*/  HMMA.1688.F32.TF32 R24, R12, R4, R24 ;  /* 0x000000040c18723c */ /* 0x008ff60000081018 */
[----:B------:R-:W-:Y:S11]  /*25f60*/  @!UPT UIADD3 URZ, URZ, URZ, URZ ;  /* 0x0000003f3f3ff290 */ /* 0x000ff6000fffe03f */
[----:B------:R-:W-:Y:S01]  /*25f70*/  @!UPT UIADD3 URZ, URZ, URZ, URZ ;  /* 0x0000003f3f3ff290 */ /* 0x000fe2000fffe03f */
[----:B------:R1:W-:Y:S04]  /*25f80*/  STL.64 [R1+0x5c0], R24 ;  /* 0x0005c01801007387 */ /* 0x0003e80000100a00 */
[----:B------:R3:W-:Y:S04]  /*25f90*/  STL [R1+0x5c8], R26 ;  /* 0x0005c81a01007387 */ /* 0x0007e80000100800 */
[----:B------:R5:W-:Y:S01]  /*25fa0*/  STL.64 [R1+0xa610], R4 ;  /* 0x00a6100401007387 */ /* 0x000be20000100a00 */
[----:B------:R-:W-:-:S03]  /*25fb0*/  IMAD.MOV.U32 R3, RZ, RZ, R27 ;  /* 0x000000ffff037224 */ /* 0x000fc600078e001b */
[----:B-1----:R-:W2:Y:S04]  /*25fc0*/  LDL.LU.64 R24, [R1+0xb00] ;  /* 0x000b000001187983 */ /* 0x002ea80000300a00 */
[----:B---3--:R-:W3:Y:S01]  /*25fd0*/  LDL.LU.64 R26, [R1+0xb08] ;  /* 0x000b0800011a7983 */ /* 0x008ee20000300a00 */
[----:B-----5:R-:W-:Y:S02]  /*25fe0*/  IMAD.MOV.U32 R4, RZ, RZ, R7 ;  /* 0x000000ffff047224 */ /* 0x020fe400078e0007 */
[----:B------:R-:W-:-:S05]  /*25ff0*/  IMAD.MOV.U32 R5, RZ, RZ, R6 ;  /* 0x000000ffff057224 */ /* 0x000fca00078e0006 */
[----:B------:R2:W-:Y:S01]  /*26000*/  STL.64 [R1+0xa628], R4 ;  /* 0x00a6280401007387 */ /* 0x0005e20000100a00 */
[C---:B----4-:R-:W-:Y:S01]  /*26010*/  HMMA.1688.F32.TF32 R8, R12.reuse, R20, R8 ;  /* 0x000000140c08723c */ /* 0x050fe20000081008 */
[----:B--2---:R-:W-:Y:S02]  /*26020*/  IMAD.MOV.U32 R4, RZ, RZ, R17 ;  /* 0x000000ffff047224 */ /* 0x004fe400078e0011 */
[----:B------:R-:W-:Y:S02]  /*26030*/  IMAD.MOV.U32 R5, RZ, RZ, R16 ;  /* 0x000000ffff057224 */ /* 0x000fe400078e0010 */
[----:B------:R-:W2:Y:S04]  /*26040*/  LDL.LU.64 R16, [R1+0xaf0] ;  /* 0x000af00001107983 */ /* 0x000ea80000300a00 */
[----:B------:R-:W2:Y:S04]  /*26050*/  LDL.LU.64 R18, [R1+0xaf8] ;  /* 0x000af80001127983 */ /* 0x000ea80000300a00 */
[----:B------:R-:W-:Y:S10]  /*26060*/  STL [R1+0xa02c], R3 ;  /* 0x00a02c0301007387 */ /* 0x000ff40000100800 */
[----:B------:R1:W-:Y:S04]  /*26070*/  STL.64 [R1+0x5b0], R8 ;  /* 0x0005b00801007387 */ /* 0x0003e80000100a00 */
[----:B------:R-:W-:Y:S04]  /*26080*/  STL.64 [R1+0x5b8], R10 ;  /* 0x0005b80a01007387 */ /* 0x000fe80000100a00 */
[----:B-1----:R-:W3:Y:S04]  /*26090*/  LDL.LU.64 R8, [R1+0xa658] ;  /* 0x00a6580001087983 */ /* 0x002ee80000300a00 */
[----:B------:R1:W-:Y:S04]  /*260a0*/  STL.64 [R1+0xa608], R20 ;  /* 0x00a6081401007387 */ /* 0x0003e80000100a00 */
[----:B-1----:R-:W4:Y:S04]  /*260b0*/  LDL.LU.64 R20, [R1+0x9f0] ;  /* 0x0009f00001147983 */ /* 0x002f280000300a00 */
[----:B------:R-:W5:Y:S04]  /*260c0*/  LDL.LU.64 R22, [R1+0x9f8] ;  /* 0x0009f80001167983 */ /* 0x000f680000300a00 */
[----:B-----5:R-:W-:Y:S04]  /*260d0*/  STL.64 [R1+0xa620], R22 ;  /* 0x00a6201601007387 */ /* 0x020fe80000100a00 */
[----:B----4-:R1:W-:Y:S04]  /*260e0*/  STL.64 [R1+0xa618], R20 ;  /* 0x00a6181401007387 */ /* 0x0103e80000100a00 */
[----:B-1----:R-:W4:Y:S04]  /*260f0*/  LDL.LU.64 R20, [R1+0x8b0] ;  /* 0x0008b00001147983 */ /* 0x002f280000300a00 */
[----:B------:R-:W5:Y:S01]  /*26100*/  LDL.LU.64 R22, [R1+0x8b8] ;  /* 0x0008b80001167983 */ /* 0x000f620000300a00 */
[----:B---3--:R-:W-:Y:S03]  /*26110*/  HMMA.1688.F32.TF32 R24, R12, R8, R24 ;  /* 0x000000080c18723c */ /* 0x008fe60000081018 */
[----:B-----5:R-:W-:Y:S04]  /*26120*/  STL.64 [R1+0xa638], R22 ;  /* 0x00a6381601007387 */ /* 0x020fe80000100a00 */
[----:B----4-:R1:W-:Y:S04]  /*26130*/  STL.64 [R1+0xa630], R20 ;  /* 0x00a6301401007387 */ /* 0x0103e80000100a00 */
[----:B-1----:R-:W3:Y:S04]  /*26140*/  LDL.LU.64 R20, [R1+0x670] ;  /* 0x0006700001147983 */ /* 0x002ee80000300a00 */
[----:B------:R-:W3:Y:S08]  /*26150*/  LDL.LU.64 R22, [R1+0x678] ;  /* 0x0006780001167983 */ /* 0x000ef00000300a00 */
[----:B------:R1:W-:Y:S04]  /*26160*/  STL.64 [R1+0x5a0], R24 ;  /* 0x0005a01801007387 */ /* 0x0003e80000100a00 */
[----:B------:R-:W-:Y:S04]  /*26170*/  STL [R1+0x5a8], R26 ;  /* 0x0005a81a01007387 */ /* 0x000fe80000100800 */
[----:B-1----:R-:W2:Y:S01]  /*26180*/  LDL.LU.64 R24, [R1+0xa650] ;  /* 0x00a6500001187983 */ /* 0x002ea20000300a00 */
[----:B------:R-:W-:-:S05]  /*26190*/  MOV R3, R27 ;  /* 0x0000001b00037202 */ /* 0x000fca0000000f00 */
[----:B------:R-:W-:Y:S01]  /*261a0*/  STL [R1+0xa188], R3 ;  /* 0x00a1880301007387 */ /* 0x000fe20000100800 */
[----:B--2---:R-:W-:Y:S03]  /*261b0*/  HMMA.1688.F32.TF32 R12, R12, R24, R16 ;  /* 0x000000180c0c723c */ /* 0x004fe60000081010 */
[----:B------:R-:W3:Y:S04]  /*261c0*/  LDL.LU.64 R18, [R1+0xa648] ;  /* 0x00a6480001127983 */ /* 0x000ee80000300a00 */
[----:B------:R-:W3:Y:S11]  /*261d0*/  LDL.LU.64 R16, [R1+0xa640] ;  /* 0x00a6400001107983 */ /* 0x000ef60000300a00 */
[----:B------:R-:W-:Y:S05]  /*261e0*/  @!UPT UIADD3 URZ, URZ, URZ, URZ ;  /* 0x0000003f3f3ff290 */ /* 0x000fea000fffe03f */
[----:B------:R-:W-:Y:S04]  /*261f0*/  STL.64 [R1+0x9f78], R14 ;  /* 0x009f780e01007387 */ /* 0x000fe80000100a00 */
[----:B------:R1:W-:Y:S04]  /*26200*/  STL.64 [R1+0x9f70], R12 ;  /* 0x009f700c01007387 */ /* 0x0003e80000100a00 */
[----:B-1----:R-:W2:Y:S04]  /*26210*/  LDL.LU.64 R12, [R1+0xa90] ;  /* 0x000a9000010c7983 */ /* 0x002ea80000300a00 */
[----:B------:R-:W2:Y:S01]  /*26220*/  LDL.LU.64 R14, [R1+0xa98] ;  /* 0x000a9800010e7983 */ /* 0x000ea20000300a00 */
[C---:B---3--:R-:W-:Y:S03]  /*26230*/  HMMA.1688.F32.TF32 R4, R16.reuse, R4, R20 ;  /* 0x000000041004723c */ /* 0x048fe60000081014 */
[----:B------:R-:W3:Y:S04]  /*26240*/  LDL.LU.64 R22, [R1+0xa638] ;  /* 0x00a6380001167983 */ /* 0x000ee80000300a00 */
[----:B------:R-:W3:Y:S11]  /*26250*/  LDL.LU.64 R20, [R1+0xa630] ;  /* 0x00a6300001147983 */ /* 0x000ef60000300a00 */
[----:B------:R-:W-:Y:S05]  /*26260*/  @!UPT UIADD3 URZ, URZ, URZ, URZ ;  /* 0x0000003f3f3ff290 */ /* 0x000fea000fffe03f */
        /* <DEDUP_REMOVED lines=8> */
[----:B------:R3:W-:Y:S04]  /*262f0*/  STL.64 [R1+0x6c8], R6 ;  /* 0x0006c80601007387 */ /* 0x0007e80000100a00 */
[----:B-1----:R-:W3:Y:S02]  /*26300*/  LDL.LU.64 R4, [R1+0xa610] ;  /* 0x00a6100001047983 */ /* 0x002ee40000300a00 */
[C---:B---3--:R-:W-:Y:S02]  /*26310*/  HMMA.1688.F32.TF32 R4, R16.reuse, R4, R20 ;  /* 0x000000041004723c */ /* 0x048fe40000081014 */
[----:B------:R-:W3:Y:S11]  /*26320*/  LDL.LU.64 R20, [R1+0xa608] ;  /* 0x00a6080001147983 */ /* 0x000ef60000300a00 */
[----:B------:R-:W-:Y:S10]  /*26330*/  @!UPT UIADD3 URZ, URZ, URZ, URZ ;  /* 0x0000003f3f3ff290 */ /* 0x000ff4000fffe03f */
[----:B------:R-:W-:Y:S04]  /*26340*/  STL.64 [R1+0x6b0], R4 ;  /* 0x0006b00401007387 */ /* 0x000fe80000100a00 */
[----:B------:R1:W-:Y:S04]  /*26350*/  STL.64 [R1+0x6b8], R6 ;  /* 0x0006b80601007387 */ /* 0x0003e80000100a00 */
[----:B-1----:R-:W3:Y:S04]  /*26360*/  LDL.LU.64 R6, [R1+0xa600] ;  /* 0x00a6000001067983 */ /* 0x002ee80000300a00 */
[----:B------:R-:W3:Y:S01]  /*26370*/  LDL.LU.64 R4, [R1+0xa5f8] ;  /* 0x00a5f80001047983 */ /* 0x000ee20000300a00 */
[C---:B--2---:R-:W-:Y:S08]  /*26380*/  HMMA.1688.F32.TF32 R8, R16.reuse, R8, R12 ;  /* 0x000000081008723c */ /* 0x044ff0000008100c */
[C---:B---3--:R-:W-:Y:S01]  /*26390*/  HMMA.1688.F32.TF32 R20, R16.reuse, R20, R4 ;  /* 0x000000141014723c */ /* 0x048fe20000081004 */
[----:B------:R-:W2:Y:S04]  /*263a0*/  LDL.LU.64 R6, [R1+0xa5f0] ;  /* 0x00a5f00001067983 */ /* 0x000ea80000300a00 */
[----:B------:R-:W2:Y:S11]  /*263b0*/  LDL.LU.64 R4, [R1+0xa5e8] ;  /* 0x00a5e80001047983 */ /* 0x000eb60000300a00 */
[----:B------:R-:W-:Y:S07]  /*263c0*/  @!UPT UIADD3 URZ, URZ, URZ, URZ ;  /* 0x0000003f3f3ff290 */ /* 0x000fee000fffe03f */
[----:B------:R-:W-:Y:S04]  /*263d0*/  STL.64 [R1+0x6a0], R20 ;  /* 0x0006a01401007387 */ /* 0x000fe80000100a00 */
[----:B------:R1:W-:Y:S04]  /*263e0*/  STL.64 [R1+0x6a8], R22 ;  /* 0x0006a81601007387 */ /* 0x0003e80000100a00 */
[----:B-1----:R-:W3:Y:S04]  /*263f0*/  LDL.LU.64 R22, [R1+0xa5e0] ;  /* 0x00a5e00001167983 */ /* 0x002ee80000300a00 */
[----:B------:R-:W3:Y:S04]  /*26400*/  LDL.LU.64 R20, [R1+0xa5d8] ;  /* 0x00a5d80001147983 */ /* 0x000ee80000300a00 */
[----:B------:R-:W4:Y:S04]  /*26410*/  LDL.LU.64 R12, [R1+0x980] ;  /* 0x00098000010c7983 */ /* 0x000f280000300a00 */
[----:B------:R-:W-:Y:S04]  /*26420*/  STL.64 [R1+0x690], R8 ;  /* 0x0006900801007387 */ /* 0x000fe80000100a00 */
[----:B------:R-:W-:Y:S04]  /*26430*/  STL.64 [R1+0x698], R10 ;  /* 0x0006980a01007387 */ /* 0x000fe80000100a00 */
[----:B------:R-:W5:Y:S04]  /*26440*/  LDL.LU.64 R14, [R1+0x988] ;  /* 0x00098800010e7983 */ /* 0x000f680000300a00 */
[----:B-----5:R-:W-:Y:S04]  /*26450*/  STL.64 [R1+0xa5c0], R14 ;  /* 0x00a5c00e01007387 */ /* 0x020fe80000100a00 */
[----:B----4-:R1:W-:Y:S04]  /*26460*/  STL.64 [R1+0xa5b8], R12 ;  /* 0x00a5b80c01007387 */ /* 0x0103e80000100a00 */
[----:B-1----:R-:W4:Y:S01]  /*26470*/  LDL.LU.64 R12, [R1+0x60] ;  /* 0x00006000010c7983 */ /* 0x002f220000300a00 */
[----:B--2---:R-:W-:Y:S03]  /*26480*/  HMMA.1688.F32.TF32 R16, R16, R24, R4 ;  /* 0x000000181010723c */ /* 0x004fe60000081004 */
[----:B------:R-:W-:Y:S04]  /*26490*/  LDS R6, [R0+0x6000] ;  /* 0x0060000000067984 */ /* 0x000fe80000000800 */
[----:B------:R-:W1:Y:S04]  /*264a0*/  LDS R7, [R2+0x6000] ;  /* 0x0060000002077984 */ /* 0x000e680000000800 */
[----:B------:R-:W-:Y:S04]  /*264b0*/  LDS R4, [R0+0x4000] ;  /* 0x0040000000047984 */ /* 0x000fe80000000800 */
[----:B------:R-:W2:Y:S04]  /*264c0*/  LDS R5, [R2+0x4000] ;  /* 0x0040000002057984 */ /* 0x000ea80000000800 */
[----:B----4-:R4:W-:Y:S04]  /*264d0*/  STL.64 [R1+0xa5d0], R12 ;  /* 0x00a5d00c01007387 */ /* 0x0109e80000100a00 */
[----:B----4-:R-:W4:Y:S04]  /*264e0*/  LDL.LU.64 R12, [R1+0x70] ;  /* 0x00007000010c7983 */ /* 0x010f280000300a00 */
[----:B------:R5:W-:Y:S04]  /*264f0*/  STL.64 [R1+0xa598], R24 ;  /* 0x00a5981801007387 */ /* 0x000be80000100a00 */
[----:B-----5:R-:W5:Y:S04]  /*26500*/  LDL.LU.64 R24, [R1+0x40] ;  /* 0x0000400001187983 */ /* 0x020f680000300a00 */
[----:B-----5:R5:W-:Y:S04]  /*26510*/  STL.64 [R1+0xa5b0], R24 ;  /* 0x00a5b01801007387 */ /* 0x020be80000100a00 */
[----:B-----5:R-:W5:Y:S04]  /*26520*/  LDL.LU.64 R24, [R1+0x50] ;  /* 0x0000500001187983 */ /* 0x020f680000300a00 */
[----:B-----5:R5:W-:Y:S04]  /*26530*/  STL.64 [R1+0xa5c8], R24 ;  /* 0x00a5c81801007387 */ /* 0x020be80000100a00 */
[----:B-----5:R-:W5:Y:S04]  /*26540*/  LDL.LU.64 R24, [R1+0x790] ;  /* 0x0007900001187983 */ /* 0x020f680000300a00 */
[----:B------:R-:W5:Y:S04]  /*26550*/  LDL.LU.64 R26, [R1+0x798] ;  /* 0x00079800011a7983 */ /* 0x000f680000300a00 */
[----:B------:R-:W2:Y:S04]  /*26560*/  LDL.LU.64 R8, [R1+0x9d0] ;  /* 0x0009d00001087983 */ /* 0x000ea80000300a00 */
[----:B------:R-:W2:Y:S04]  /*26570*/  LDL.LU.64 R10, [R1+0x9d8] ;  /* 0x0009d800010a7983 */ /* 0x000ea80000300a00 */
[----:B--2---:R-:W-:Y:S04]  /*26580*/  STL.64 [R1+0xa5a8], R10 ;  /* 0x00a5a80a01007387 */ /* 0x004fe80000100a00 */
[----:B------:R2:W-:Y:S04]  /*26590*/  STL.64 [R1+0xa5a0], R8 ;  /* 0x00a5a00801007387 */ /* 0x0005e80000100a00 */
[----:B--2---:R-:W2:Y:S04]  /*265a0*/  LDL.LU.64 R8, [R1+0x850] ;  /* 0x0008500001087983 */ /* 0x004ea80000300a00 */
[----:B------:R-:W2:Y:S04]  /*265b0*/  LDL.LU.64 R10, [R1+0x858] ;  /* 0x00085800010a7983 */ /* 0x000ea80000300a00 */
[----:B------:R-:W-:Y:S04]  /*265c0*/  STL.64 [R1+0x9e00], R18 ;  /* 0x009e001201007387 */ /* 0x000fe80000100a00 */
[----:B------:R1:W-:Y:S04]  /*265d0*/  STL.64 [R1+0x9df8], R16 ;  /* 0x009df81001007387 */ /* 0x0003e80000100a00 */
[----:B-1----:R-:W2:Y:S04]  /*265e0*/  LDL.LU.64 R16, [R1+0x30] ;  /* 0x0000300001107983 */ /* 0x002ea80000300a00 */
[----:B------:R-:W2:Y:S04]  /*265f0*/  LDL.LU.64 R18, [R1+0x38] ;  /* 0x0000380001127983 */ /* 0x000ea80000300a00 */
[----:B------:R-:W-:Y:S04]  /*26600*/  STL.64 [R1+0xa518], R6 ;  /* 0x00a5180601007387 */ /* 0x000fe80000100a00 */
[----:B------:R1:W-:Y:S04]  /*26610*/  STL.64 [R1+0xa510], R4 ;  /* 0x00a5100401007387 */ /* 0x0003e80000100a00 */
[----:B-1----:R-:W3:Y:S04]  /*26620*/  LDL.LU.64 R4, [R1+0x840] ;  /* 0x0008400001047983 */ /* 0x002ee80000300a00 */
[----:B------:R-:W3:Y:S01]  /*26630*/  LDL.LU.64 R6, [R1+0x848] ;  /* 0x0008480001067983 */ /* 0x000ee20000300a00 */
[----:B----4-:R-:W-:Y:S01]  /*26640*/  IMAD.MOV.U32 R3, RZ, RZ, R13 ;  /* 0x000000ffff037224 */ /* 0x010fe200078e000d */
[----:B---3--:R-:W-:Y:S11]  /*26650*/  HMMA.1688.F32.TF32 R4, R20, R12, R4 ;  /* 0x0000000c1404723c */ /* 0x008ff60000081004 */
[----:B------:R-:W-:Y:S11]  /*26660*/  @!UPT UIADD3 URZ, URZ, URZ, URZ ;  /* 0x0000003f3f3ff290 */ /* 0x000ff6000fffe03f */
[----:B------:R-:W-:Y:S01]  /*26670*/  @!UPT UIADD3 URZ, URZ, URZ, URZ ;  /* 0x0000003f3f3ff290 */ /* 0x000fe2000fffe03f */
[----:B------:R1:W-:Y:S04]  /*26680*/  STL.64 [R1+0x770], R4 ;  /* 0x0007700401007387 */ /* 0x0003e80000100a00 */
[----:B------:R3:W-:Y:S01]  /*26690*/  STL.64 [R1+0x778], R6 ;  /* 0x0007780601007387 */ /* 0x0007e20000100a00 */
[----:B-1----:R-:W-:-:S03]  /*266a0*/  IMAD.MOV.U32 R4, RZ, RZ, R12 ;  /* 0x000000ffff047224 */ /* 0x002fc600078e000c */
[----:B------:R-:W5:Y:S02]  /*266b0*/  LDL.LU.64 R12, [R1+0xa5d0] ;  /* 0x00a5d000010c7983 */ /* 0x000f640000300a00 */
[C---:B-----5:R-:W-:Y:S01]  /*266c0*/  HMMA.1688.F32.TF32 R24, R20.reuse, R12, R24 ;  /* 0x0000000c1418723c */ /* 0x060fe20000081018 */
[----:B---3--:R-:W-:Y:S02]  /*266d0*/  IMAD.MOV.U32 R6, RZ, RZ, R12 ;  /* 0x000000ffff067224 */ /* 0x008fe400078e000c */
[----:B------:R-:W-:Y:S11]  /*266e0*/  IMAD.MOV.U32 R5, RZ, RZ, R13 ;  /* 0x000000ffff057224 */ /* 0x000ff600078e000d */
[----:B------:R-:W-:Y:S09]  /*266f0*/  @!UPT UIADD3 URZ, URZ, URZ, URZ ;  /* 0x0000003f3f3ff290 */ /* 0x000ff2000fffe03f */
[----:B------:R1:W-:Y:S04]  /*26700*/  STL.64 [R1+0x790], R24 ;  /* 0x0007901801007387 */ /* 0x0003e80000100a00 */
[----:B------:R-:W-:Y:S04]  /*26710*/  STL.64 [R1+0x798], R26 ;  /* 0x0007981a01007387 */ /* 0x000fe80000100a00 */
[----:B-1----:R-:W3:Y:S04]  /*26720*/  LDL.LU.64 R24, [R1+0xa5c8] ;  /* 0x00a5c80001187983 */ /* 0x002ee80000300a00 */
[----:B------:R-:W3:Y:S04]  /*26730*/  LDL.LU.64 R14, [R1+0xa5c0] ;  /* 0x00a5c000010e7983 */ /* 0x000ee80000300a00 */
[----:B------:R-:W3:Y:S02]  /*26740*/  LDL.LU.64 R12, [R1+0xa5b8] ;  /* 0x00a5b800010c7983 */ /* 0x000ee40000300a00 */
[----:B---3--:R-:W-:Y:S01]  /*26750*/  HMMA.1688.F32.TF32 R12, R20, R24, R12 ;  /* 0x00000018140c723c */ /* 0x008fe2000008100c */
[----:B------:R-:W-:Y:S11]  /*26760*/  IMAD.MOV.U32 R7, RZ, RZ, R25 ;  /* 0x000000ffff077224 */ /* 0x000ff600078e0019 */
[----:B------:R-:W-:Y:S11]  /*26770*/  @!UPT UIADD3 URZ, URZ, URZ, URZ ;  /* 0x0000003f3f3ff290 */ /* 0x000ff6000fffe03f */
[----:B------:R1:W-:Y:S04]  /*26780*/  STL.64 [R1+0x7b0], R12 ;  /* 0x0007b00c01007387 */ /* 0x0003e80000100a00 */
[----:B------:R-:W-:Y:S01]  /*26790*/  STL.64 [R1+0x7b8], R14 ;  /* 0x0007b80e01007387 */ /* 0x000fe20000100a00 */
[----:B-1----:R-:W-:-:S03]  /*267a0*/  IMAD.MOV.U32 R12, RZ, RZ, R24 ;  /* 0x000000ffff0c7224 */ /* 0x002fc600078e0018 */
[----:B------:R-:W2:Y:S02]  /*267b0*/  LDL.LU.64 R24, [R1+0xa5b0] ;  /* 0x00a5b00001187983 */ /* 0x000ea40000300a00 */
[----:B--2---:R-:W-:Y:S11]  /*267c0*/  HMMA.1688.F32.TF32 R8, R20, R24, R8 ;  /* 0x000000181408723c */ /* 0x004ff60000081008 */
[----:B------:R-:W-:Y:S11]  /*267d0*/  @!UPT UIADD3 URZ, URZ, URZ, URZ ;  /* 0x0000003f3f3ff290 */ /* 0x000ff6000fffe03f */
[----:B------:R-:W-:Y:S01]  /*267e0*/  @!UPT UIADD3 URZ, URZ, URZ, URZ ;  /* 0x0000003f3f3ff290 */ /* 0x000fe2000fffe03f */
[----:B------:R-:W-:Y:S04]  /*267f0*/  STL.64 [R1+0x7e0], R8 ;  /* 0x0007e00801007387 */ /* 0x000fe80000100a00 */
[----:B------:R1:W-:Y:S04]  /*26800*/  STL.64 [R1+0x7e8], R10 ;  /* 0x0007e80a01007387 */ /* 0x0003e80000100a00 */
[----:B-1----:R-:W2:Y:S04]  /*26810*/  LDL.LU.64 R10, [R1+0xa5a8] ;  /* 0x00a5a800010a7983 */ /* 0x002ea80000300a00 */
[----:B------:R-:W2:Y:S01]  /*26820*/  LDL.LU.64 R8, [R1+0xa5a0] ;  /* 0x00a5a00001087983 */ /* 0x000ea20000300a00 */
[----:B------:R-:W-:-:S02]  /*26830*/  IMAD.MOV.U32 R14, RZ, RZ, R24 ;  /* 0x000000ffff0e7224 */ /* 0x000fc400078e0018 */
[----:B------:R-:W-:Y:S02]  /*26840*/  IMAD.MOV.U32 R13, RZ, RZ, R25 ;  /* 0x000000ffff0d7224 */ /* 0x000fe400078e0019 */
[----:B------:R-:W3:Y:S01]  /*26850*/  LDL.LU.64 R24, [R1+0xa598] ;  /* 0x00a5980001187983 */ /* 0x000ee20000300a00 */
[----:B--2---:R-:W-:Y:S11]  /*26860*/  HMMA.1688.F32.TF32 R8, R20, R16, R8 ;  /* 0x000000101408723c */ /* 0x004ff60000081008 */
[----:B------:R-:W-:Y:S11]  /*26870*/  @!UPT UIADD3 URZ, URZ, URZ, URZ ;  /* 0x0000003f3f3ff290 */ /* 0x000ff6000fffe03f */
[----:B------:R-:W-:Y:S01]  /*26880*/  @!UPT UIADD3 URZ, URZ, URZ, URZ ;  /* 0x0000003f3f3ff290 */ /* 0x000fe2000fffe03f */
[----:B------:R1:W-:Y:S04]  /*26890*/  STL.64 [R1+0x800], R8 ;  /* 0x0008000801007387 */ /* 0x0003e80000100a00 */
[----:B------:R2:W-:Y:S04]  /*268a0*/  STL.64 [R1+0x808], R10 ;  /* 0x0008080a01007387 */ /* 0x0005e80000100a00 */
[----:B-1----:R-:W3:Y:S04]  /*268b0*/  LDL.LU.64 R8, [R1+0x9b0] ;  /* 0x0009b00001087983 */ /* 0x002ee80000300a00 */
[----:B--2---:R-:W3:Y:S04]  /*268c0*/  LDL.LU.64 R10, [R1+0x9b8] ;  /* 0x0009b800010a7983 */ /* 0x004ee80000300a00 */
[----:B------:R-:W-:Y:S04]  /*268d0*/  STL.64 [R1+0xa528], R18 ;  /* 0x00a5281201007387 */ /* 0x000fe80000100a00 */
[----:B------:R1:W-:Y:S02]  /*268e0*/  STL.64 [R1+0xa520], R16 ;  /* 0x00a5201001007387 */ /* 0x0003e40000100a00 */
[----:B-1----:R-:W-:-:S02]  /*268f0*/  IMAD.MOV.U32 R16, RZ, RZ, R14 ;  /* 0x000000ffff107224 */ /* 0x002fc400078e000e */
[----:B------:R-:W-:-:S05]  /*26900*/  IMAD.MOV.U32 R17, RZ, RZ, R13 ;  /* 0x000000ffff117224 */ /* 0x000fca00078e000d */
[----:B------:R1:W-:Y:S02]  /*26910*/  STL.64 [R1+0xa540], R16 ;  /* 0x00a5401001007387 */ /* 0x0003e40000100a00 */
[----:B-1----:R-:W-:Y:S02]  /*26920*/  IMAD.MOV.U32 R16, RZ, RZ, R12 ;  /* 0x000000ffff107224 */ /* 0x002fe400078e000c */
[----:B------:R-:W-:-:S05]  /*26930*/  IMAD.MOV.U32 R17, RZ, RZ, R7 ;  /* 0x000000ffff117224 */ /* 0x000fca00078e0007 */
[----:B------:R1:W-:Y:S02]  /*26940*/  STL.64 [R1+0xa558], R16 ;  /* 0x00a5581001007387 */ /* 0x0003e40000100a00 */
[----:B-1----:R-:W-:Y:S02]  /*26950*/  IMAD.MOV.U32 R16, RZ, RZ, R6 ;  /* 0x000000ffff107224 */ /* 0x002fe400078e0006 */
[----:B------:R-:W-:-:S05]  /*26960*/  IMAD.MOV.U32 R17, RZ, RZ, R5 ;  /* 0x000000ffff117224 */ /* 0x000fca00078e0005 */
[----:B------:R1:W-:Y:S02]  /*26970*/  STL.64 [R1+0xa570], R16 ;  /* 0x00a5701001007387 */ /* 0x0003e40000100a00 */
[----:B-1----:R-:W-:Y:S02]  /*26980*/  IMAD.MOV.U32 R16, RZ, RZ, R4 ;  /* 0x000000ffff107224 */ /* 0x002fe400078e0004 */
[----:B------:R-:W2:Y:S04]  /*26990*/  LDL.LU.64 R4, [R1+0x1a0] ;  /* 0x0001a00001047983 */ /* 0x000ea80000300a00 */
[----:B------:R-:W4:Y:S04]  /*269a0*/  LDL.LU.64 R6, [R1+0x1a8] ;  /* 0x0001a80001067983 */ /* 0x000f280000300a00 */
[----:B----4-:R-:W-:Y:S04]  /*269b0*/  STL.64 [R1+0xa538], R6 ;  /* 0x00a5380601007387 */ /* 0x010fe80000100a00 */
[----:B--2---:R1:W-:Y:S04]  /*269c0*/  STL.64 [R1+0xa530], R4 ;  /* 0x00a5300401007387 */ /* 0x0043e80000100a00 */
[----:B-1----:R-:W2:Y:S04]  /*269d0*/  LDL.LU.64 R4, [R1+0x610] ;  /* 0x0006100001047983 */ /* 0x002ea80000300a00 */
        /* <DEDUP_REMOVED lines=8> */
[----:B------:R-:W4:Y:S01]  /*26a60*/  LDL.LU.64 R6, [R1+0x728] ;  /* 0x0007280001067983 */ /* 0x000f220000300a00 */
[----:B------:R-:W-:Y:S01]  /*26a70*/  IMAD.MOV.U32 R17, RZ, RZ, R3 ;  /* 0x000000ffff117224 */ /* 0x000fe200078e0003 */
[----:B---3--:R-:W-:Y:S01]  /*26a80*/  HMMA.1688.F32.TF32 R20, R20, R24, R8 ;  /* 0x000000181414723c */ /* 0x008fe20000081008 */
[----:B------:R-:W-:-:S02]  /*26a90*/  IMAD.MOV.U32 R12, RZ, RZ, R24 ;  /* 0x000000ffff0c7224 */ /* 0x000fc400078e0018 */
[----:B------:R-:W-:Y:S01]  /*26aa0*/  IMAD.MOV.U32 R3, RZ, RZ, R25 ;  /* 0x000000ffff037224 */ /* 0x000fe200078e0019 */
[----:B----4-:R-:W-:Y:S04]  /*26ab0*/  STL.64 [R1+0xa580], R6 ;  /* 0x00a5800601007387 */ /* 0x010fe80000100a00 */
[----:B--2---:R1:W-:Y:S04]  /*26ac0*/  STL.64 [R1+0xa578], R4 ;  /* 0x00a5780401007387 */ /* 0x0043e80000100a00 */
[----:B-1----:R-:W2:Y:S04]  /*26ad0*/  LDL.LU.64 R4, [R1+0x7d0] ;  /* 0x0007d00001047983 */ /* 0x002ea80000300a00 */
[----:B------:R-:W2:Y:S04]  /*26ae0*/  LDL.LU.64 R6, [R1+0x7d8] ;  /* 0x0007d80001067983 */ /* 0x000ea80000300a00 */
[----:B------:R-:W2:Y:S04]  /*26af0*/  LDL.LU.64 R26, [R1+0xa590] ;  /* 0x00a59000011a7983 */ /* 0x000ea80000300a00 */
[----:B------:R-:W2:Y:S04]  /*26b00*/  LDL.LU.64 R24, [R1+0xa588] ;  /* 0x00a5880001187983 */ /* 0x000ea80000300a00 */
[----:B------:R-:W3:Y:S04]  /*26b10*/  LDL.LU.64 R8, [R1+0x120] ;  /* 0x0001200001087983 */ /* 0x000ee80000300a00 */
[----:B------:R-:W3:Y:S04]  /*26b20*/  LDL.LU.64 R10, [R1+0x128] ;  /* 0x00012800010a7983 */ /* 0x000ee80000300a00 */
[----:B------:R-:W4:Y:S04]  /*26b30*/  LDL.64 R14, [R1+0xd8] ;  /* 0x0000d800010e7983 */ /* 0x000f280000100a00 */
[----:B------:R-:W-:Y:S04]  /*26b40*/  STL [R1+0x9ce4], R20 ;  /* 0x009ce41401007387 */ /* 0x000fe80000100800 */
[----:B------:R-:W-:Y:S04]  /*26b50*/  STL [R1+0x9ce0], R21 ;  /* 0x009ce01501007387 */ /* 0x000fe80000100800 */
[----:B------:R1:W-:Y:S04]  /*26b60*/  STL [R1+0x9cdc], R22 ;  /* 0x009cdc1601007387 */ /* 0x0003e80000100800 */
[----:B------:R-:W-:Y:S04]  /*26b70*/  STL [R1+0x9cd8], R23 ;  /* 0x009cd81701007387 */ /* 0x000fe80000100800 */
[----:B-1----:R-:W5:Y:S01]  /*26b80*/  LDL R22, [R1+0x28] ;  /* 0x0000280001167983 */ /* 0x002f620000100800 */
[C---:B--2---:R-:W-:Y:S03]  /*26b90*/  HMMA.1688.F32.TF32 R16, R24.reuse, R16, R4 ;  /* 0x000000101810723c */ /* 0x044fe60000081004 */
[----:B------:R-:W2:Y:S04]  /*26ba0*/  LDL.LU.64 R6, [R1+0xa580] ;  /* 0x00a5800001067983 */ /* 0x000ea80000300a00 */
[----:B------:R-:W2:Y:S11]  /*26bb0*/  LDL.LU.64 R4, [R1+0xa578] ;  /* 0x00a5780001047983 */ /* 0x000eb60000300a00 */
[----:B------:R-:W-:Y:S05]  /*26bc0*/  @!UPT UIADD3 URZ, URZ, URZ, URZ ;  /* 0x0000003f3f3ff290 */ /* 0x000fea000fffe03f */
[----:B------:R1:W-:Y:S04]  /*26bd0*/  STL.64 [R1+0x8c0], R16 ;  /* 0x0008c01001007387 */ /* 0x0003e80000100a00 */
[----:B------:R2:W-:Y:S04]  /*26be0*/  STL.64 [R1+0x8c8], R18 ;  /* 0x0008c81201007387 */ /* 0x0005e80000100a00 */
[----:B-1----:R-:W2:Y:S02]  /*26bf0*/  LDL.LU.64 R16, [R1+0xa570] ;  /* 0x00a5700001107983 */ /* 0x002ea40000300a00 */
[C---:B--2---:R-:W-:Y:S02]  /*26c00*/  HMMA.1688.F32.TF32 R16, R24.reuse, R16, R4 ;  /* 0x000000101810723c */ /* 0x044fe40000081004 */
[----:B------:R-:W2:Y:S04]  /*26c10*/  LDL.LU.64 R6, [R1+0xa568] ;  /* 0x00a5680001067983 */ /* 0x000ea80000300a00 */
[----:B------:R-:W2:Y:S11]  /*26c20*/  LDL.LU.64 R4, [R1+0xa560] ;  /* 0x00a5600001047983 */ /* 0x000eb60000300a00 */
[----:B------:R-:W-:Y:S06]  /*26c30*/  @!UPT UIADD3 URZ, URZ, URZ, URZ ;  /* 0x0000003f3f3ff290 */ /* 0x000fec000fffe03f */
        /* <DEDUP_REMOVED lines=10> */
[----:B--2---:R-:W-:Y:S02]  /*26ce0*/  HMMA.1688.F32.TF32 R16, R24, R16, R4 ;  /* 0x000000101810723c */ /* 0x004fe40000081004 */
[----:B------:R-:W2:Y:S04]  /*26cf0*/  LDL.LU.64 R6, [R1+0xa538] ;  /* 0x00a5380001067983 */ /* 0x000ea80000300a00 */
[----:B------:R-:W2:Y:S11]  /*26d00*/  LDL.LU.64 R4, [R1+0xa530] ;  /* 0x00a5300001047983 */ /* 0x000eb60000300a00 */
[----:B------:R-:W-:Y:S06]  /*26d10*/  @!UPT UIADD3 URZ, URZ, URZ, URZ ;  /* 0x0000003f3f3ff290 */ /* 0x000fec000fffe03f */
[----:B------:R-:W-:Y:S04]  /*26d20*/  STL.64 [R1+0x930], R16 ;  /* 0x0009301001007387 */ /* 0x000fe80000100a00 */
[----:B------:R1:W-:Y:S04]  /*26d30*/  STL.64 [R1+0x938], R18 ;  /* 0x0009381201007387 */ /* 0x0003e80000100a00 */
[----:B-1----:R-:W2:Y:S04]  /*26d40*/  LDL.LU.64 R18, [R1+0xa528] ;  /* 0x00a5280001127983 */ /* 0x002ea80000300a00 */
[----:B------:R-:W2:Y:S01]  /*26d50*/  LDL.LU.64 R16, [R1+0xa520] ;  /* 0x00a5200001107983 */ /* 0x000ea20000300a00 */
[----:B------:R-:W-:Y:S01]  /*26d60*/  MOV R20, R12 ;  /* 0x0000000c00147202 */ /* 0x000fe20000000f00 */
[----:B------:R-:W-:-:S02]  /*26d70*/  IMAD.MOV.U32 R21, RZ, RZ, R3 ;  /* 0x000000ffff157224 */ /* 0x000fc400078e0003 */
[----:B------:R-:W-:Y:S01]  /*26d80*/  IMAD.MOV.U32 R23, RZ, RZ, R29 ;  /* 0x000000ffff177224 */ /* 0x000fe200078e001d */
[C---:B--2---:R-:W-:Y:S08]  /*26d90*/  HMMA.1688.F32.TF32 R4, R24.reuse, R16, R4 ;  /* 0x000000101804723c */ /* 0x044ff00000081004 */
[----:B---3--:R-:W-:Y:S01]  /*26da0*/  HMMA.1688.F32.TF32 R24, R24, R20, R8 ;  /* 0x000000141818723c */ /* 0x008fe20000081008 */
[----:B------:R-:W1:Y:S04]  /*26db0*/  LDS R8, [R0+0x4100] ;  /* 0x0041000000087984 */ /* 0x000e680000000800 */
[----:B------:R-:W2:Y:S04]  /*26dc0*/  LDS R10, [R0+0x6100] ;  /* 0x00610000000a7984 */ /* 0x000ea80000000800 */
[----:B------:R-:W3:Y:S04]  /*26dd0*/  LDS R9, [R2+0x4100] ;  /* 0x0041000002097984 */ /* 0x000ee80000000800 */
[----:B------:R-:W1:Y:S03]  /*26de0*/  LDS R11, [R2+0x6100] ;  /* 0x00610000020b7984 */ /* 0x000e660000000800 */
[----:B------:R-:W-:Y:S01]  /*26df0*/  IMAD.MOV.U32 R29, RZ, RZ, R6 ;  /* 0x000000ffff1d7224 */ /* 0x000fe200078e0006 */
[----:B------:R4:W-:Y:S01]  /*26e00*/  STL.64 [R1+0x920], R4 ;  /* 0x0009200401007387 */ /* 0x0009e20000100a00 */
[----:B------:R-:W-:-:S03]  /*26e10*/  IMAD.MOV.U32 R28, RZ, RZ, R7 ;  /* 0x000000ffff1c7224 */ /* 0x000fc600078e0007 */
[----:B------:R-:W2:Y:S04]  /*26e20*/  LDL.LU.64 R6, [R1+0xa518] ;  /* 0x00a5180001067983 */ /* 0x000ea80000300a00 */
[----:B----4-:R-:W4:Y:S04]  /*26e30*/  LDL.LU.64 R4, [R1+0xa510] ;  /* 0x00a5100001047983 */ /* 0x010f280000300a00 */
[----:B------:R5:W-:Y:S04]  /*26e40*/  STL.64 [R1+0xa508], R18 ;  /* 0x00a5081201007387 */ /* 0x000be80000100a00 */
[----:B-----5:R-:W5:Y:S04]  /*26e50*/  LDL.64 R18, [R1+0x108] ;  /* 0x0001080001127983 */ /* 0x020f680000100a00 */
[----:B------:R-:W-:Y:S04]  /*26e60*/  STL [R1+0x9cec], R28 ;  /* 0x009cec1c01007387 */ /* 0x000fe80000100800 */
[----:B------:R-:W-:Y:S04]  /*26e70*/  STL [R1+0x9ce8], R29 ;  /* 0x009ce81d01007387 */ /* 0x000fe80000100800 */
[----:B------:R1:W-:Y:S04]  /*26e80*/  STL.64 [R1+0xa460], R22 ;  /* 0x00a4601601007387 */ /* 0x0003e80000100a00 */
[----:B------:R-:W5:Y:S04]  /*26e90*/  LDL.LU R20, [R1+0x3b0] ;  /* 0x0003b00001147983 */ /* 0x000f680000300800 */
[----:B------:R-:W5:Y:S04]  /*26ea0*/  LDL.LU R21, [R1+0x3b4] ;  /* 0x0003b40001157983 */ /* 0x000f680000300800 */
[----:B-1----:R-:W5:Y:S04]  /*26eb0*/  LDL.LU R22, [R1+0x3b8] ;  /* 0x0003b80001167983 */ /* 0x002f680000300800 */
[----:B------:R-:W5:Y:S04]  /*26ec0*/  LDL.LU R23, [R1+0x3bc] ;  /* 0x0003bc0001177983 */ /* 0x000f680000300800 */
[----:B------:R1:W-:Y:S04]  /*26ed0*/  STL.64 [R1+0x9b98], R26 ;  /* 0x009b981a01007387 */ /* 0x0003e80000100a00 */
[----:B------:R-:W-:Y:S04]  /*26ee0*/  STL.64 [R1+0x9b90], R24 ;  /* 0x009b901801007387 */ /* 0x000fe80000100a00 */
[----:B-1----:R-:W2:Y:S04]  /*26ef0*/  LDL.LU R26, [R1+0x48] ;  /* 0x00004800011a7983 */ /* 0x002ea80000300800 */
[----:B------:R-:W2:Y:S04]  /*26f00*/  LDL.LU R27, [R1+0x4c] ;  /* 0x00004c00011b7983 */ /* 0x000ea80000300800 */
[----:B--2---:R1:W-:Y:S04]  /*26f10*/  STL.64 [R1+0xa4b0], R26 ;  /* 0x00a4b01a01007387 */ /* 0x0043e80000100a00 */
[----:B-1----:R-:W4:Y:S04]  /*26f20*/  LDL R26, [R1+0x118] ;  /* 0x00011800011a7983 */ /* 0x002f280000100800 */
[----:B------:R-:W4:Y:S04]  /*26f30*/  LDL R27, [R1+0x11c] ;  /* 0x00011c00011b7983 */ /* 0x000f280000100800 */
[----:B------:R1:W-:Y:S04]  /*26f40*/  STL [R1+0xa3d8], R8 ;  /* 0x00a3d80801007387 */ /* 0x0003e80000100800 */
[----:B------:R-:W-:Y:S04]  /*26f50*/  STL [R1+0xa3e0], R10 ;  /* 0x00a3e00a01007387 */ /* 0x000fe80000100800 */
[----:B------:R-:W-:Y:S04]  /*26f60*/  STL [R1+0xa3dc], R0 ;  /* 0x00a3dc0001007387 */ /* 0x000fe80000100800 */
[----:B---3--:R2:W-:Y:S04]  /*26f70*/  STL [R1+0xa3e4], R9 ;  /* 0x00a3e40901007387 */ /* 0x0085e80000100800 */
[----:B------:R3:W-:Y:S04]  /*26f80*/  STL [R1+0xa3ec], R11 ;  /* 0x00a3ec0b01007387 */ /* 0x0007e80000100800 */
[----:B-1----:R-:W4:Y:S04]  /*26f90*/  LDL.LU R8, [R1+0x3e0] ;  /* 0x0003e00001087983 */ /* 0x002f280000300800 */
[----:B--2---:R-:W4:Y:S04]  /*26fa0*/  LDL.LU R9, [R1+0x3e4] ;  /* 0x0003e40001097983 */ /* 0x004f280000300800 */
[----:B------:R-:W4:Y:S04]  /*26fb0*/  LDL.LU R10, [R1+0x3e8] ;  /* 0x0003e800010a7983 */ /* 0x000f280000300800 */
[----:B---3--:R-:W4:Y:S04]  /*26fc0*/  LDL.LU R11, [R1+0x3ec] ;  /* 0x0003ec00010b7983 */ /* 0x008f280000300800 */
[----:B------:R-:W-:Y:S01]  /*26fd0*/  STL [R1+0xa3e8], R2 ;  /* 0x00a3e80201007387 */ /* 0x000fe20000100800 */
[C---:B----4-:R-:W-:Y:S08]  /*26fe0*/  HMMA.1688.F32.TF32 R24, R4.reuse, R26, R8 ;  /* 0x0000001a0418723c */ /* 0x050ff00000081008 */
[----:B-----5:R-:W-:Y:S11]  /*26ff0*/  HMMA.1688.F32.TF32 R8, R4, R18, R20 ;  /* 0x000000120408723c */ /* 0x020ff60000081014 */
[----:B------:R-:W-:Y:S04]  /*27000*/  @!UPT UIADD3 URZ, URZ, URZ, URZ ;  /* 0x0000003f3f3ff290 */ /* 0x000fe8000fffe03f */
[----:B------:R1:W-:Y:S04]  /*27010*/  STL.64 [R1+0x9c0], R24 ;  /* 0x0009c01801007387 */ /* 0x0003e80000100a00 */
[----:B------:R2:W-:Y:S04]  /*27020*/  STL.64 [R1+0x9c8], R26 ;  /* 0x0009c81a01007387 */ /* 0x0005e80000100a00 */
[----:B------:R-:W-:Y:S04]  /*27030*/  STL.64 [R1+0x9d0], R8 ;  /* 0x0009d00801007387 */ /* 0x000fe80000100a00 */
[----:B------:R-:W-:Y:S04]  /*27040*/  STL.64 [R1+0x9d8], R10 ;  /* 0x0009d80a01007387 */ /* 0x000fe80000100a00 */
[----:B-1----:R-:W3:Y:S04]  /*27050*/  LDL.LU R24, [R1+0x270] ;  /* 0x0002700001187983 */ /* 0x002ee80000300800 */
[----:B------:R-:W3:Y:S04]  /*27060*/  LDL.LU R25, [R1+0x274] ;  /* 0x0002740001197983 */ /* 0x000ee80000300800 */
[----:B--2---:R-:W2:Y:S04]  /*27070*/  LDL.LU R26, [R1+0x278] ;  /* 0x00027800011a7983 */ /* 0x004ea80000300800 */
[----:B------:R-:W2:Y:S01]  /*27080*/  LDL.LU R27, [R1+0x27c] ;  /* 0x00027c00011b7983 */ /* 0x000ea20000300800 */
[----:B------:R-:W-:-:S03]  /*27090*/  IMAD.MOV.U32 R12, RZ, RZ, R18 ;  /* 0x000000ffff0c7224 */ /* 0x000fc600078e0012 */
[----:B------:R-:W4:Y:S01]  /*270a0*/  LDL.LU R16, [R1+0x2b0] ;  /* 0x0002b00001107983 */ /* 0x000f220000300800 */
[----:B------:R-:W-:-:S03]  /*270b0*/  IMAD.MOV.U32 R3, RZ, RZ, R19 ;  /* 0x000000ffff037224 */ /* 0x000fc600078e0013 */
[----:B------:R-:W4:Y:S04]  /*270c0*/  LDL.LU R17, [R1+0x2b4] ;  /* 0x0002b40001117983 */ /* 0x000f280000300800 */
[----:B------:R-:W4:Y:S04]  /*270d0*/  LDL.LU R18, [R1+0x2b8] ;  /* 0x0002b80001127983 */ /* 0x000f280000300800 */
[----:B------:R-:W4:Y:S04]  /*270e0*/  LDL.LU R19, [R1+0x2bc] ;  /* 0x0002bc0001137983 */ /* 0x000f280000300800 */
[----:B--2---:R1:W-:Y:S04]  /*270f0*/  STL.64 [R1+0xa4c0], R26 ;  /* 0x00a4c01a01007387 */ /* 0x0043e80000100a00 */
[----:B---3--:R2:W-:Y:S04]  /*27100*/  STL.64 [R1+0xa4b8], R24 ;  /* 0x00a4b81801007387 */ /* 0x0085e80000100a00 */
[----:B-1----:R-:W3:Y:S04]  /*27110*/  LDL.64 R26, [R1+0xc8] ;  /* 0x0000c800011a7983 */ /* 0x002ee80000100a00 */
[----:B---3--:R1:W-:Y:S04]  /*27120*/  STL.64 [R1+0xa4d8], R26 ;  /* 0x00a4d81a01007387 */ /* 0x0083e80000100a00 */
[----:B--2---:R-:W2:Y:S04]  /*27130*/  LDL.LU R24, [R1+0x290] ;  /* 0x0002900001187983 */ /* 0x004ea80000300800 */
[----:B------:R-:W2:Y:S04]  /*27140*/  LDL.LU R25, [R1+0x294] ;  /* 0x0002940001197983 */ /* 0x000ea80000300800 */
[----:B-1----:R-:W3:Y:S04]  /*27150*/  LDL.LU R26, [R1+0x298] ;  /* 0x00029800011a7983 */ /* 0x002ee80000300800 */
[----:B------:R-:W3:Y:S04]  /*27160*/  LDL.LU R27, [R1+0x29c] ;  /* 0x00029c00011b7983 */ /* 0x000ee80000300800 */
[----:B---3--:R1:W-:Y:S04]  /*27170*/  STL.64 [R1+0xa4e8], R26 ;  /* 0x00a4e81a01007387 */ /* 0x0083e80000100a00 */
[----:B--2---:R-:W-:Y:S04]  /*27180*/  STL.64 [R1+0xa4e0], R24 ;  /* 0x00a4e01801007387 */ /* 0x004fe80000100a00 */
[----:B-1----:R-:W2:Y:S04]  /*27190*/  LDL.64 R26, [R1+0xe8] ;  /* 0x0000e800011a7983 */ /* 0x002ea80000100a00 */
[----:B--2---:R1:W-:Y:S04]  /*271a0*/  STL.64 [R1+0xa500], R26 ;  /* 0x00a5001a01007387 */ /* 0x0043e80000100a00 */
[----:B-1----:R-:W4:Y:S04]  /*271b0*/  LDL.64 R26, [R1+0xf8] ;  /* 0x0000f800011a7983 */ /* 0x002f280000100a00 */
[----:B------:R-:W2:Y:S04]  /*271c0*/  LDL.LU R8, [R1+0x260] ;  /* 0x0002600001087983 */ /* 0x000ea80000300800 */
[----:B------:R-:W2:Y:S04]  /*271d0*/  LDL.LU R9, [R1+0x264] ;  /* 0x0002640001097983 */ /* 0x000ea80000300800 */
[----:B------:R-:W3:Y:S04]  /*271e0*/  LDL.LU R10, [R1+0x268] ;  /* 0x00026800010a7983 */ /* 0x000ee80000300800 */
[----:B------:R-:W3:Y:S04]  /*271f0*/  LDL.LU R11, [R1+0x26c] ;  /* 0x00026c00010b7983 */ /* 0x000ee80000300800 */
[----:B---3--:R-:W-:Y:S04]  /*27200*/  STL.64 [R1+0xa4d0], R10 ;  /* 0x00a4d00a01007387 */ /* 0x008fe80000100a00 */
[----:B--2---:R1:W-:Y:S04]  /*27210*/  STL.64 [R1+0xa4c8], R8 ;  /* 0x00a4c80801007387 */ /* 0x0043e80000100a00 */
[----:B-1----:R-:W2:Y:S04]  /*27220*/  LDL.LU R8, [R1+0x280] ;  /* 0x0002800001087983 */ /* 0x002ea80000300800 */
[----:B------:R-:W2:Y:S04]  /*27230*/  LDL.LU R9, [R1+0x284] ;  /* 0x0002840001097983 */ /* 0x000ea80000300800 */
[----:B------:R-:W3:Y:S04]  /*27240*/  LDL.LU R10, [R1+0x288] ;  /* 0x00028800010a7983 */ /* 0x000ee80000300800 */
[----:B------:R-:W3:Y:S01]  /*27250*/  LDL.LU R11, [R1+0x28c] ;  /* 0x00028c00010b7983 */ /* 0x000ee20000300800 */
[----:B----4-:R-:W-:Y:S01]  /*27260*/  HMMA.1688.F32.TF32 R16, R4, R26, R16 ;  /* 0x0000001a0410723c */ /* 0x010fe20000081010 */
[----:B------:R-:W-:-:S02]  /*27270*/  IMAD.MOV.U32 R13, RZ, RZ, R27 ;  /* 0x000000ffff0d7224 */ /* 0x000fc400078e001b */
[----:B---3--:R-:W-:Y:S04]  /*27280*/  STL.64 [R1+0xa4f8], R10 ;  /* 0x00a4f80a01007387 */ /* 0x008fe80000100a00 */
[----:B--2---:R1:W-:Y:S04]  /*27290*/  STL.64 [R1+0xa4f0], R8 ;  /* 0x00a4f00801007387 */ /* 0x0043e80000100a00 */
[----:B-1----:R-:W2:Y:S04]  /*272a0*/  LDL.LU R8, [R1+0x2a0] ;  /* 0x0002a00001087983 */ /* 0x002ea80000300800 */
[----:B------:R-:W2:Y:S04]  /*272b0*/  LDL.LU R9, [R1+0x2a4] ;  /* 0x0002a40001097983 */ /* 0x000ea80000300800 */
[----:B------:R-:W2:Y:S04]  /*272c0*/  LDL.LU R10, [R1+0x2a8] ;  /* 0x0002a800010a7983 */ /* 0x000ea80000300800 */
[----:B------:R-:W2:Y:S04]  /*272d0*/  LDL.LU R11, [R1+0x2ac] ;  /* 0x0002ac00010b7983 */ /* 0x000ea80000300800 */
[----:B------:R-:W3:Y:S04]  /*272e0*/  LDL.64 R22, [R1+0xa8] ;  /* 0x0000a80001167983 */ /* 0x000ee80000100a00 */
[----:B------:R-:W-:Y:S04]  /*272f0*/  STL [R1+0xa418], R3 ;  /* 0x00a4180301007387 */ /* 0x000fe80000100800 */
[----:B------:R-:W-:Y:S04]  /*27300*/  STL [R1+0xa3f0], R12 ;  /* 0x00a3f00c01007387 */ /* 0x000fe80000100800 */
[----:B------:R1:W-:Y:S04]  /*27310*/  STL.64 [R1+0xa00], R16 ;  /* 0x000a001001007387 */ /* 0x0003e80000100a00 */
[----:B------:R4:W-:Y:S01]  /*27320*/  STL.64 [R1+0xa08], R18 ;  /* 0x000a081201007387 */ /* 0x0009e20000100a00 */
[----:B-1----:R-:W-:-:S03]  /*27330*/  IMAD.MOV.U32 R16, RZ, RZ, R26 ;  /* 0x000000ffff107224 */ /* 0x002fc600078e001a */
[----:B----4-:R-:W4:Y:S04]  /*27340*/  LDL.LU.64 R18, [R1+0xa508] ;  /* 0x00a5080001127983 */ /* 0x010f280000300a00 */
[----:B------:R-:W2:Y:S04]  /*27350*/  LDL.LU.64 R26, [R1+0xa500] ;  /* 0x00a50000011a7983 */ /* 0x000ea80000300a00 */
[----:B------:R-:W-:Y:S01]  /*27360*/  STL [R1+0xa41c], R16 ;  /* 0x00a41c1001007387 */ /* 0x000fe20000100800 */
[----:B--2---:R-:W-:Y:S01]  /*27370*/  HMMA.1688.F32.TF32 R8, R4, R26, R8 ;  /* 0x0000001a0408723c */ /* 0x004fe20000081008 */
[----:B------:R-:W-:-:S02]  /*27380*/  IMAD.MOV.U32 R28, RZ, RZ, R26 ;  /* 0x000000ffff1c7224 */ /* 0x000fc400078e001a */
[----:B------:R-:W-:Y:S11]  /*27390*/  IMAD.MOV.U32 R17, RZ, RZ, R27 ;  /* 0x000000ffff117224 */ /* 0x000ff600078e001b */
[----:B------:R-:W-:Y:S09]  /*273a0*/  @!UPT UIADD3 URZ, URZ, URZ, URZ ;  /* 0x0000003f3f3ff290 */ /* 0x000ff2000fffe03f */
[----:B------:R-:W-:Y:S04]  /*273b0*/  STL.64 [R1+0xa20], R8 ;  /* 0x000a200801007387 */ /* 0x000fe80000100a00 */
[----:B------:R1:W-:Y:S04]  /*273c0*/  STL.64 [R1+0xa28], R10 ;  /* 0x000a280a01007387 */ /* 0x0003e80000100a00 */
[----:B-1----:R-:W2:Y:S04]  /*273d0*/  LDL.LU.64 R10, [R1+0xa4f8] ;  /* 0x00a4f800010a7983 */ /* 0x002ea80000300a00 */
[----:B------:R-:W2:Y:S04]  /*273e0*/  LDL.LU.64 R8, [R1+0xa4f0] ;  /* 0x00a4f00001087983 */ /* 0x000ea80000300a00 */
[----:B------:R-:W5:Y:S04]  /*273f0*/  LDL.LU.64 R26, [R1+0xa4e8] ;  /* 0x00a4e800011a7983 */ /* 0x000f680000300a00 */
[----:B------:R-:W5:Y:S04]  /*27400*/  LDL.LU.64 R24, [R1+0xa4e0] ;  /* 0x00a4e00001187983 */ /* 0x000f680000300a00 */
[----:B----4-:R1:W-:Y:S04]  /*27410*/  STL.64 [R1+0xa448], R18 ;  /* 0x00a4481201007387 */ /* 0x0103e80000100a00 */
[----:B------:R-:W-:Y:S04]  /*27420*/  STL [R1+0xa440], R17 ;  /* 0x00a4401101007387 */ /* 0x000fe80000100800 */
[----:B-1----:R-:W4:Y:S01]  /*27430*/  LDL.64 R18, [R1+0xb8] ;  /* 0x0000b80001127983 */ /* 0x002f220000100a00 */
[C---:B-----5:R-:W-:Y:S11]  /*27440*/  HMMA.1688.F32.TF32 R24, R4.reuse, R14, R24 ;  /* 0x0000000e0418723c */ /* 0x060ff60000081018 */
[----:B------:R-:W-:Y:S11]  /*27450*/  @!UPT UIADD3 URZ, URZ, URZ, URZ ;  /* 0x0000003f3f3ff290 */ /* 0x000ff6000fffe03f */
[----:B------:R-:W-:Y:S01]  /*27460*/  @!UPT UIADD3 URZ, URZ, URZ, URZ ;  /* 0x0000003f3f3ff290 */ /* 0x000fe2000fffe03f */
[----:B------:R-:W-:Y:S04]  /*27470*/  STL.64 [R1+0xa40], R24 ;  /* 0x000a401801007387 */ /* 0x000fe80000100a00 */
[----:B------:R1:W-:Y:S04]  /*27480*/  STL.64 [R1+0xa48], R26 ;  /* 0x000a481a01007387 */ /* 0x0003e80000100a00 */
[----:B-1----:R-:W2:Y:S04]  /*27490*/  LDL.LU.64 R26, [R1+0xa4d8] ;  /* 0x00a4d800011a7983 */ /* 0x002ea80000300a00 */
[----:B------:R1:W-:Y:S01]  /*274a0*/  STL.64 [R1+0xa380], R14 ;  /* 0x00a3800e01007387 */ /* 0x0003e20000100a00 */
[----:B--2---:R-:W-:Y:S01]  /*274b0*/  HMMA.1688.F32.TF32 R8, R4, R26, R8 ;  /* 0x0000001a0408723c */ /* 0x004fe20000081008 */
[----:B-1----:R-:W-:-:S02]  /*274c0*/  IMAD.MOV.U32 R15, RZ, RZ, R26 ;  /* 0x000000ffff0f7224 */ /* 0x002fc400078e001a */
[----:B------:R-:W-:Y:S11]  /*274d0*/  IMAD.MOV.U32 R14, RZ, RZ, R27 ;  /* 0x000000ffff0e7224 */ /* 0x000ff600078e001b */
[----:B------:R-:W-:Y:S09]  /*274e0*/  @!UPT UIADD3 URZ, URZ, URZ, URZ ;  /* 0x0000003f3f3ff290 */ /* 0x000ff2000fffe03f */
[----:B------:R-:W-:Y:S04]  /*274f0*/  STL.64 [R1+0xaa0], R8 ;  /* 0x000aa00801007387 */ /* 0x000fe80000100a00 */
[----:B------:R1:W-:Y:S04]  /*27500*/  STL.64 [R1+0xaa8], R10 ;  /* 0x000aa80a01007387 */ /* 0x0003e80000100a00 */
[----:B-1----:R-:W3:Y:S04]  /*27510*/  LDL.LU.64 R10, [R1+0xa4d0] ;  /* 0x00a4d000010a7983 */ /* 0x002ee80000300a00 */
[----:B------:R-:W3:Y:S04]  /*27520*/  LDL.LU.64 R8, [R1+0xa4c8] ;  /* 0x00a4c80001087983 */ /* 0x000ee80000300a00 */
[----:B------:R-:W4:Y:S04]  /*27530*/  LDL.LU.64 R26, [R1+0xa4c0] ;  /* 0x00a4c000011a7983 */ /* 0x000f280000300a00 */
[----:B------:R-:W4:Y:S04]  /*27540*/  LDL.LU.64 R24, [R1+0xa4b8] ;  /* 0x00a4b80001187983 */ /* 0x000f280000300a00 */
[----:B------:R-:W-:Y:S04]  /*27550*/  STL.64 [R1+0xa480], R14 ;  /* 0x00a4800e01007387 */ /* 0x000fe80000100a00 */
[----:B------:R1:W-:Y:S04]  /*27560*/  STL [R1+0xa478], R13 ;  /* 0x00a4780d01007387 */ /* 0x0003e80000100800 */
[----:B------:R-:W2:Y:S04]  /*27570*/  LDL.LU R12, [R1+0x230] ;  /* 0x00023000010c7983 */ /* 0x000ea80000300800 */
[----:B-1----:R-:W2:Y:S04]  /*27580*/  LDL.LU R13, [R1+0x234] ;  /* 0x00023400010d7983 */ /* 0x002ea80000300800 */
[----:B------:R-:W5:Y:S04]  /*27590*/  LDL.LU R14, [R1+0x238] ;  /* 0x00023800010e7983 */ /* 0x000f680000300800 */
[----:B------:R-:W5:Y:S04]  /*275a0*/  LDL.LU R15, [R1+0x23c] ;  /* 0x00023c00010f7983 */ /* 0x000f680000300800 */
[----:B-----5:R1:W-:Y:S04]  /*275b0*/  STL.64 [R1+0xa490], R14 ;  /* 0x00a4900e01007387 */ /* 0x0203e80000100a00 */
[----:B--2---:R-:W-:Y:S04]  /*275c0*/  STL.64 [R1+0xa488], R12 ;  /* 0x00a4880c01007387 */ /* 0x004fe80000100a00 */
[----:B-1----:R-:W2:Y:S01]  /*275d0*/  LDL.64 R14, [R1+0x88] ;  /* 0x00008800010e7983 */ /* 0x002ea20000100a00 */
[----:B----4-:R-:W-:Y:S03]  /*275e0*/  HMMA.1688.F32.TF32 R24, R4, R18, R24 ;  /* 0x000000120418723c */ /* 0x010fe60000081018 */
[----:B--2---:R1:W-:Y:S04]  /*275f0*/  STL.64 [R1+0xa4a0], R14 ;  /* 0x00a4a00e01007387 */ /* 0x0043e80000100a00 */
[----:B-1----:R-:W2:Y:S11]  /*27600*/  LDL.64 R14, [R1+0x98] ;  /* 0x00009800010e7983 */ /* 0x002eb60000100a00 */
[----:B------:R-:W-:Y:S05]  /*27610*/  @!UPT UIADD3 URZ, URZ, URZ, URZ ;  /* 0x0000003f3f3ff290 */ /* 0x000fea000fffe03f */
[----:B------:R-:W-:Y:S04]  /*27620*/  STL.64 [R1+0xad0], R24 ;  /* 0x000ad01801007387 */ /* 0x000fe80000100a00 */
[----:B------:R1:W-:Y:S04]  /*27630*/  STL.64 [R1+0xad8], R26 ;  /* 0x000ad81a01007387 */ /* 0x0003e80000100a00 */
[----:B-1----:R-:W4:Y:S01]  /*27640*/  LDL.LU.64 R26, [R1+0xa4b0] ;  /* 0x00a4b000011a7983 */ /* 0x002f220000300a00 */
[----:B------:R-:W-:Y:S02]  /*27650*/  IMAD.MOV.U32 R25, RZ, RZ, R18 ;  /* 0x000000ffff197224 */ /* 0x000fe400078e0012 */
[----:B------:R-:W-:-:S02]  /*27660*/  IMAD.MOV.U32 R24, RZ, RZ, R19 ;  /* 0x000000ffff187224 */ /* 0x000fc400078e0013 */
[C---:B---3--:R-:W-:Y:S07]  /*27670*/  HMMA.1688.F32.TF32 R16, R4.reuse, R22, R8 ;  /* 0x000000160410723c */ /* 0x048fee0000081008 */
[----:B------:R-:W-:Y:S02]  /*27680*/  IMAD.MOV.U32 R8, RZ, RZ, R22 ;  /* 0x000000ffff087224 */ /* 0x000fe400078e0016 */
[----:B------:R-:W-:Y:S01]  /*27690*/  IMAD.MOV.U32 R29, RZ, RZ, R23 ;  /* 0x000000ffff1d7224 */ /* 0x000fe200078e0017 */
[----:B----4-:R-:W-:Y:S04]  /*276a0*/  STL.64 [R1+0xa438], R26 ;  /* 0x00a4381a01007387 */ /* 0x010fe80000100a00 */
[----:B------:R-:W-:Y:S09]  /*276b0*/  STL.64 [R1+0xa430], R24 ;  /* 0x00a4301801007387 */ /* 0x000ff20000100a00 */
[----:B------:R-:W-:Y:S04]  /*276c0*/  STL.64 [R1+0xb40], R16 ;  /* 0x000b401001007387 */ /* 0x000fe80000100a00 */
[----:B------:R-:W-:Y:S04]  /*276d0*/  STL.64 [R1+0xb48], R18 ;  /* 0x000b481201007387 */ /* 0x000fe80000100a00 */
[----:B------:R1:W-:Y:S04]  /*276e0*/  STL [R1+0xa4a8], R8 ;  /* 0x00a4a80801007387 */ /* 0x0003e80000100800 */
[----:B-1----:R-:W2:Y:S04]  /*276f0*/  LDL.LU R8, [R1+0x250] ;  /* 0x0002500001087983 */ /* 0x002ea80000300800 */
[----:B------:R-:W2:Y:S04]  /*27700*/  LDL.LU R9, [R1+0x254] ;  /* 0x0002540001097983 */ /* 0x000ea80000300800 */
[----:B------:R-:W2:Y:S04]  /*27710*/  LDL.LU R10, [R1+0x258] ;  /* 0x00025800010a7983 */ /* 0x000ea80000300800 */
[----:B------:R-:W2:Y:S04]  /*27720*/  LDL.LU R11, [R1+0x25c] ;  /* 0x00025c00010b7983 */ /* 0x000ea80000300800 */
[----:B------:R-:W3:Y:S04]  /*27730*/  LDL.LU R16, [R1+0x210] ;  /* 0x0002100001107983 */ /* 0x000ee80000300800 */
[----:B------:R-:W3:Y:S04]  /*27740*/  LDL.LU R17, [R1+0x214] ;  /* 0x0002140001117983 */ /* 0x000ee80000300800 */
[----:B------:R-:W4:Y:S04]  /*27750*/  LDL.LU R18, [R1+0x218] ;  /* 0x0002180001127983 */ /* 0x000f280000300800 */
[----:B------:R-:W4:Y:S04]  /*27760*/  LDL.LU R19, [R1+0x21c] ;  /* 0x00021c0001137983 */ /* 0x000f280000300800 */
[----:B------:R-:W5:Y:S04]  /*27770*/  LDL.LU R20, [R1+0x220] ;  /* 0x0002200001147983 */ /* 0x000f680000300800 */
[----:B------:R-:W5:Y:S04]  /*27780*/  LDL.LU R21, [R1+0x224] ;  /* 0x0002240001157983 */ /* 0x000f680000300800 */
[----:B------:R-:W2:Y:S04]  /*27790*/  LDL.LU R22, [R1+0x228] ;  /* 0x0002280001167983 */ /* 0x000ea80000300800 */
[----:B------:R-:W2:Y:S04]  /*277a0*/  LDL.LU R23, [R1+0x22c] ;  /* 0x00022c0001177983 */ /* 0x000ea80000300800 */
[----:B--2---:R1:W-:Y:S04]  /*277b0*/  STL.64 [R1+0xa470], R22 ;  /* 0x00a4701601007387 */ /* 0x0043e80000100a00 */
[----:B-----5:R2:W-:Y:S04]  /*277c0*/  STL.64 [R1+0xa468], R20 ;  /* 0x00a4681401007387 */ /* 0x0205e80000100a00 */
[----:B-1----:R-:W5:Y:S01]  /*277d0*/  LDL.64 R22, [R1+0x78] ;  /* 0x0000780001167983 */ /* 0x002f620000100a00 */
[----:B------:R-:W-:Y:S01]  /*277e0*/  HMMA.1688.F32.TF32 R8, R4, R14, R8 ;  /* 0x0000000e0408723c */ /* 0x000fe20000081008 */
[----:B------:R-:W-:-:S02]  /*277f0*/  IMAD.MOV.U32 R0, RZ, RZ, R15 ;  /* 0x000000ffff007224 */ /* 0x000fc400078e000f */
[----:B-----5:R1:W-:Y:S04]  /*27800*/  STL.64 [R1+0xa498], R22 ;  /* 0x00a4981601007387 */ /* 0x0203e80000100a00 */
[----:B--2---:R-:W2:Y:S04]  /*27810*/  LDL.LU R20, [R1+0x240] ;  /* 0x0002400001147983 */ /* 0x004ea80000300800 */
[----:B------:R-:W2:Y:S04]  /*27820*/  LDL.LU R21, [R1+0x244] ;  /* 0x0002440001157983 */ /* 0x000ea80000300800 */
[----:B-1----:R-:W2:Y:S04]  /*27830*/  LDL.LU R22, [R1+0x248] ;  /* 0x0002480001167983 */ /* 0x002ea80000300800 */
[----:B------:R-:W2:Y:S04]  /*27840*/  LDL.LU R23, [R1+0x24c] ;  /* 0x00024c0001177983 */ /* 0x000ea80000300800 */
[----:B----4-:R1:W-:Y:S04]  /*27850*/  STL.64 [R1+0xa458], R18 ;  /* 0x00a4581201007387 */ /* 0x0103e80000100a00 */
[----:B---3--:R-:W-:Y:S04]  /*27860*/  STL.64 [R1+0xa450], R16 ;  /* 0x00a4501001007387 */ /* 0x008fe80000100a00 */
[----:B------:R-:W3:Y:S04]  /*27870*/  LDL.64 R26, [R1+0x58] ;  /* 0x00005800011a7983 */ /* 0x000ee80000100a00 */
[----:B-1----:R-:W4:Y:S04]  /*27880*/  LDL.64 R18, [R1+0x68] ;  /* 0x0000680001127983 */ /* 0x002f280000100a00 */
[----:B------:R1:W-:Y:S04]  /*27890*/  STL.64 [R1+0xb70], R8 ;  /* 0x000b700801007387 */ /* 0x0003e80000100a00 */
[----:B------:R5:W-:Y:S04]  /*278a0*/  STL.64 [R1+0xb78], R10 ;  /* 0x000b780a01007387 */ /* 0x000be80000100a00 */
[----:B-1----:R-:W2:Y:S01]  /*278b0*/  LDL.LU R8, [R1+0xa4a8] ;  /* 0x00a4a80001087983 */ /* 0x002ea20000300800 */
[----:B-----5:R-:W-:-:S03]  /*278c0*/  IMAD.MOV.U32 R10, RZ, RZ, R14 ;  /* 0x000000ffff0a7224 */ /* 0x020fc600078e000e */
[----:B------:R-:W2:Y:S02]  /*278d0*/  LDL.LU.64 R14, [R1+0xa4a0] ;  /* 0x00a4a000010e7983 */ /* 0x000ea40000300a00 */
[C---:B--2---:R-:W-:Y:S01]  /*278e0*/  HMMA.1688.F32.TF32 R20, R4.reuse, R14, R20 ;  /* 0x0000000e0414723c */ /* 0x044fe20000081014 */
[----:B------:R-:W-:Y:S01]  /*278f0*/  MOV R2, R14 ;  /* 0x0000000e00027202 */ /* 0x000fe20000000f00 */
[----:B------:R-:W-:Y:S11]  /*27900*/  IMAD.MOV.U32 R9, RZ, RZ, R15 ;  /* 0x000000ffff097224 */ /* 0x000ff600078e000f */
[----:B------:R-:W-:Y:S10]  /*27910*/  @!UPT UIADD3 URZ, URZ, URZ, URZ ;  /* 0x0000003f3f3ff290 */ /* 0x000ff4000fffe03f */
[----:B------:R-:W-:Y:S04]  /*27920*/  STL.64 [R1+0xc00], R20 ;  /* 0x000c001401007387 */ /* 0x000fe80000100a00 */
[----:B------:R1:W-:Y:S04]  /*27930*/  STL.64 [R1+0xc08], R22 ;  /* 0x000c081601007387 */ /* 0x0003e80000100a00 */
[----:B-1----:R-:W2:Y:S04]  /*27940*/  LDL.LU.64 R22, [R1+0xa498] ;  /* 0x00a4980001167983 */ /* 0x002ea80000300a00 */
[----:B------:R-:W2:Y:S04]  /*27950*/  LDL.LU.64 R14, [R1+0xa490] ;  /* 0x00a49000010e7983 */ /* 0x000ea80000300a00 */
[----:B------:R-:W2:Y:S02]  /*27960*/  LDL.LU.64 R12, [R1+0xa488] ;  /* 0x00a48800010c7983 */ /* 0x000ea40000300a00 */
[----:B--2---:R-:W-:Y:S01]  /*27970*/  HMMA.1688.F32.TF32 R12, R4, R22, R12 ;  /* 0x00000016040c723c */ /* 0x004fe2000008100c */
[----:B------:R-:W-:Y:S11]  /*27980*/  IMAD.MOV.U32 R11, RZ, RZ, R23 ;  /* 0x000000ffff0b7224 */ /* 0x000ff600078e0017 */
[----:B------:R-:W-:Y:S11]  /*27990*/  @!UPT UIADD3 URZ, URZ, URZ, URZ ;  /* 0x0000003f3f3ff290 */ /* 0x000ff6000fffe03f */
[----:B------:R1:W-:Y:S04]  /*279a0*/  STL.64 [R1+0xc80], R12 ;  /* 0x000c800c01007387 */ /* 0x0003e80000100a00 */
[----:B------:R2:W-:Y:S01]  /*279b0*/  STL.64 [R1+0xc88], R14 ;  /* 0x000c880e01007387 */ /* 0x0005e20000100a00 */
[----:B-1----:R-:W-:-:S03]  /*279c0*/  IMAD.MOV.U32 R12, RZ, RZ, R22 ;  /* 0x000000ffff0c7224 */ /* 0x002fc600078e0016 */
[----:B--2---:R-:W2:Y:S04]  /*279d0*/  LDL.LU.64 R14, [R1+0xa480] ;  /* 0x00a48000010e7983 */ /* 0x004ea80000300a00 */
[----:B------:R-:W5:Y:S04]  /*279e0*/  LDL.LU R13, [R1+0xa478] ;  /* 0x00a47800010d7983 */ /* 0x000f680000300800 */
[----:B------:R-:W4:Y:S04]  /*279f0*/  LDL.LU.64 R22, [R1+0xa470] ;  /* 0x00a4700001167983 */ /* 0x000f280000300a00 */
[----:B------:R-:W4:Y:S04]  /*27a00*/  LDL.LU.64 R20, [R1+0xa468] ;  /* 0x00a4680001147983 */ /* 0x000f280000300a00 */
[----:B------:R-:W-:Y:S04]  /*27a10*/  STL.64 [R1+0xa410], R10 ;  /* 0x00a4100a01007387 */ /* 0x000fe80000100a00 */
[----:B------:R1:W-:Y:S04]  /*27a20*/  STL.64 [R1+0xa408], R8 ;  /* 0x00a4080801007387 */ /* 0x0003e80000100a00 */
[----:B-1----:R-:W2:Y:S04]  /*27a30*/  LDL.LU R8, [R1+0x1f0] ;  /* 0x0001f00001087983 */ /* 0x002ea80000300800 */
[----:B------:R-:W2:Y:S04]  /*27a40*/  LDL.LU R9, [R1+0x1f4] ;  /* 0x0001f40001097983 */ /* 0x000ea80000300800 */
[----:B------:R-:W2:Y:S04]  /*27a50*/  LDL.LU R10, [R1+0x1f8] ;  /* 0x0001f800010a7983 */ /* 0x000ea80000300800 */
[----:B------:R-:W2:Y:S01]  /*27a60*/  LDL.LU R11, [R1+0x1fc] ;  /* 0x0001fc00010b7983 */ /* 0x000ea20000300800 */
[----:B----4-:R-:W-:Y:S03]  /*27a70*/  HMMA.1688.F32.TF32 R20, R4, R18, R20 ;  /* 0x000000120414723c */ /* 0x010fe60000081014 */
[----:B--2---:R-:W-:Y:S04]  /*27a80*/  STL.64 [R1+0xa428], R10 ;  /* 0x00a4280a01007387 */ /* 0x004fe80000100a00 */
[----:B------:R1:W-:Y:S04]  /*27a90*/  STL.64 [R1+0xa420], R8 ;  /* 0x00a4200801007387 */ /* 0x0003e80000100a00 */
[----:B-1----:R-:W2:Y:S04]  /*27aa0*/  LDL.LU R8, [R1+0x200] ;  /* 0x0002000001087983 */ /* 0x002ea80000300800 */
[----:B------:R-:W2:Y:S04]  /*27ab0*/  LDL.LU R9, [R1+0x204] ;  /* 0x0002040001097983 */ /* 0x000ea80000300800 */
[----:B------:R-:W2:Y:S04]  /*27ac0*/  LDL.LU R10, [R1+0x208] ;  /* 0x00020800010a7983 */ /* 0x000ea80000300800 */
[----:B------:R-:W2:Y:S04]  /*27ad0*/  LDL.LU R11, [R1+0x20c] ;  /* 0x00020c00010b7983 */ /* 0x000ea80000300800 */
[----:B------:R-:W-:Y:S04]  /*27ae0*/  STL.64 [R1+0xa400], R14 ;  /* 0x00a4000e01007387 */ /* 0x000fe80000100a00 */
[----:B-----5:R1:W-:Y:S04]  /*27af0*/  STL.64 [R1+0xa3f8], R12 ;  /* 0x00a3f80c01007387 */ /* 0x0203e80000100a00 */
[----:B-1----:R-:W4:Y:S04]  /*27b00*/  LDL.LU R12, [R1+0x130] ;  /* 0x00013000010c7983 */ /* 0x002f280000300800 */
[----:B------:R-:W4:Y:S04]  /*27b10*/  LDL.LU R13, [R1+0x134] ;  /* 0x00013400010d7983 */ /* 0x000f280000300800 */
[----:B------:R-:W4:Y:S04]  /*27b20*/  LDL.LU R14, [R1+0x138] ;  /* 0x00013800010e7983 */ /* 0x000f280000300800 */
[----:B------:R-:W4:Y:S04]  /*27b30*/  LDL.LU R15, [R1+0x13c] ;  /* 0x00013c00010f7983 */ /* 0x000f280000300800 */
[----:B------:R1:W-:Y:S04]  /*27b40*/  STL.64 [R1+0xd10], R20 ;  /* 0x000d101401007387 */ /* 0x0003e80000100a00 */
[----:B------:R5:W-:Y:S01]  /*27b50*/  STL.64 [R1+0xd18], R22 ;  /* 0x000d181601007387 */ /* 0x000be20000100a00 */
[----:B-1----:R-:W-:-:S02]  /*27b60*/  IMAD.MOV.U32 R21, RZ, RZ, R18 ;  /* 0x000000ffff157224 */ /* 0x002fc400078e0012 */
[----:B------:R-:W-:Y:S01]  /*27b70*/  IMAD.MOV.U32 R20, RZ, RZ, R19 ;  /* 0x000000ffff147224 */ /* 0x000fe200078e0013 */
[----:B-----5:R-:W4:Y:S04]  /*27b80*/  LDL.LU.64 R22, [R1+0xa460] ;  /* 0x00a4600001167983 */ /* 0x020f280000300a00 */
[----:B------:R-:W5:Y:S04]  /*27b90*/  LDL.LU.64 R18, [R1+0xa458] ;  /* 0x00a4580001127983 */ /* 0x000f680000300a00 */
[----:B------:R-:W5:Y:S01]  /*27ba0*/  LDL.LU.64 R16, [R1+0xa450] ;  /* 0x00a4500001107983 */ /* 0x000f620000300a00 */
[----:B---3--:R-:W-:Y:S01]  /*27bb0*/  IMAD.MOV.U32 R3, RZ, RZ, R27 ;  /* 0x000000ffff037224 */ /* 0x008fe200078e001b */
[----:B-----5:R-:W-:Y:S11]  /*27bc0*/  HMMA.1688.F32.TF32 R16, R4, R26, R16 ;  /* 0x0000001a0410723c */ /* 0x020ff60000081010 */
[----:B------:R-:W-:Y:S11]  /*27bd0*/  @!UPT UIADD3 URZ, URZ, URZ, URZ ;  /* 0x0000003f3f3ff290 */ /* 0x000ff6000fffe03f */
[----:B------:R-:W-:Y:S01]  /*27be0*/  @!UPT UIADD3 URZ, URZ, URZ, URZ ;  /* 0x0000003f3f3ff290 */ /* 0x000fe2000fffe03f */
[----:B------:R1:W-:Y:S04]  /*27bf0*/  STL.64 [R1+0xd00], R16 ;  /* 0x000d001001007387 */ /* 0x0003e80000100a00 */
[----:B------:R3:W-:Y:S01]  /*27c00*/  STL.64 [R1+0xd08], R18 ;  /* 0x000d081201007387 */ /* 0x0007e20000100a00 */
[----:B-1----:R-:W-:-:S03]  /*27c10*/  IMAD.MOV.U32 R16, RZ, RZ, R26 ;  /* 0x000000ffff107224 */ /* 0x002fc600078e001a */
[----:B---3--:R-:W3:Y:S04]  /*27c20*/  LDL.LU.64 R18, [R1+0xa448] ;  /* 0x00a4480001127983 */ /* 0x008ee80000300a00 */
[----:B------:R-:W5:Y:S04]  /*27c30*/  LDL.LU R17, [R1+0xa440] ;  /* 0x00a4400001117983 */ /* 0x000f680000300800 */
[----:B------:R-:W2:Y:S04]  /*27c40*/  LDL.LU.64 R26, [R1+0xa438] ;  /* 0x00a43800011a7983 */ /* 0x000ea80000300a00 */
[----:B------:R-:W3:Y:S01]  /*27c50*/  LDL.LU.64 R24, [R1+0xa430] ;  /* 0x00a4300001187983 */ /* 0x000ee20000300a00 */
[----:B--2---:R-:W-:Y:S11]  /*27c60*/  HMMA.1688.F32.TF32 R8, R4, R26, R8 ;  /* 0x0000001a0408723c */ /* 0x004ff60000081008 */
[----:B------:R-:W-:Y:S11]  /*27c70*/  @!UPT UIADD3 URZ, URZ, URZ, URZ ;  /* 0x0000003f3f3ff290 */ /* 0x000ff6000fffe03f */
[----:B------:R-:W-:Y:S01]  /*27c80*/  @!UPT UIADD3 URZ, URZ, URZ, URZ ;  /* 0x0000003f3f3ff290 */ /* 0x000fe2000fffe03f */
[----:B------:R-:W-:Y:S04]  /*27c90*/  STL.64 [R1+0xcf0], R8 ;  /* 0x000cf00801007387 */ /* 0x000fe80000100a00 */
[----:B------:R1:W-:Y:S04]  /*27ca0*/  STL.64 [R1+0xcf8], R10 ;  /* 0x000cf80a01007387 */ /* 0x0003e80000100a00 */
[----:B-1----:R-:W3:Y:S04]  /*27cb0*/  LDL.LU.64 R10, [R1+0xa428] ;  /* 0x00a42800010a7983 */ /* 0x002ee80000300a00 */
[----:B------:R-:W3:Y:S04]  /*27cc0*/  LDL.LU.64 R8, [R1+0xa420] ;  /* 0x00a4200001087983 */ /* 0x000ee80000300a00 */
[----:B------:R1:W-:Y:S02]  /*27cd0*/  STL.64 [R1+0xa2b8], R26 ;  /* 0x00a2b81a01007387 */ /* 0x0003e40000100a00 */
[----:B-1----:R-:W-:-:S02]  /*27ce0*/  IMAD.MOV.U32 R26, RZ, RZ, R16 ;  /* 0x000000ffff1a7224 */ /* 0x002fc400078e0010 */
[----:B------:R-:W-:Y:S01]  /*27cf0*/  IMAD.MOV.U32 R27, RZ, RZ, R3 ;  /* 0x000000ffff1b7224 */ /* 0x000fe200078e0003 */
[----:B------:R-:W2:Y:S04]  /*27d00*/  LDL.LU R16, [R1+0xa41c] ;  /* 0x00a41c0001107983 */ /* 0x000ea80000300800 */
[----:B------:R-:W2:Y:S04]  /*27d10*/  LDL.LU R3, [R1+0xa418] ;  /* 0x00a4180001037983 */ /* 0x000ea80000300800 */
[----:B------:R1:W-:Y:S02]  /*27d20*/  STL.64 [R1+0xa2d0], R26 ;  /* 0x00a2d01a01007387 */ /* 0x0003e40000100a00 */
[----:B-1----:R-:W-:-:S02]  /*27d30*/  IMAD.MOV.U32 R26, RZ, RZ, R21 ;  /* 0x000000ffff1a7224 */ /* 0x002fc400078e0015 */
[----:B------:R-:W-:Y:S01]  /*27d40*/  IMAD.MOV.U32 R27, RZ, RZ, R20 ;  /* 0x000000ffff1b7224 */ /* 0x000fe200078e0014 */
[C---:B---3--:R-:W-:Y:S08]  /*27d50*/  HMMA.1688.F32.TF32 R8, R4.reuse, R18, R8 ;  /* 0x000000120408723c */ /* 0x048ff00000081008 */
[----:B----4-:R-:W-:Y:S11]  /*27d60*/  HMMA.1688.F32.TF32 R4, R4, R22, R12 ;  /* 0x000000160404723c */ /* 0x010ff6000008100c */
[----:B------:R-:W-:Y:S04]  /*27d70*/  @!UPT UIADD3 URZ, URZ, URZ, URZ ;  /* 0x0000003f3f3ff290 */ /* 0x000fe8000fffe03f */
[----:B------:R-:W-:Y:S04]  /*27d80*/  STL.64 [R1+0xce0], R8 ;  /* 0x000ce00801007387 */ /* 0x000fe80000100a00 */
[----:B------:R1:W-:Y:S04]  /*27d90*/  STL.64 [R1+0xce8], R10 ;  /* 0x000ce80a01007387 */ /* 0x0003e80000100a00 */
[----:B-1----:R-:W3:Y:S04]  /*27da0*/  LDL.LU.64 R10, [R1+0xa410] ;  /* 0x00a41000010a7983 */ /* 0x002ee80000300a00 */
[----:B------:R-:W4:Y:S04]  /*27db0*/  LDL.LU.64 R8, [R1+0xa408] ;  /* 0x00a4080001087983 */ /* 0x000f280000300a00 */
[----:B------:R-:W-:Y:S04]  /*27dc0*/  STL.64 [R1+0xa3d0], R18 ;  /* 0x00a3d01201007387 */ /* 0x000fe80000100a00 */
[----:B------:R-:W2:Y:S04]  /*27dd0*/  LDL.LU.64 R14, [R1+0xa400] ;  /* 0x00a40000010e7983 */ /* 0x000ea80000300a00 */
[----:B------:R-:W2:Y:S04]  /*27de0*/  LDL.LU.64 R12, [R1+0xa3f8] ;  /* 0x00a3f800010c7983 */ /* 0x000ea80000300a00 */
[----:B------:R-:W-:Y:S04]  /*27df0*/  STL.64 [R1+0xcd0], R4 ;  /* 0x000cd00401007387 */ /* 0x000fe80000100a00 */
[----:B------:R-:W-:Y:S04]  /*27e00*/  STL.64 [R1+0xcd8], R6 ;  /* 0x000cd80601007387 */ /* 0x000fe80000100a00 */
[----:B------:R-:W-:Y:S04]  /*27e10*/  STL.64 [R1+0xa2e8], R26 ;  /* 0x00a2e81a01007387 */ /* 0x000fe80000100a00 */
[----:B------:R1:W-:Y:S04]  /*27e20*/  STL.64 [R1+0xa2b0], R22 ;  /* 0x00a2b01601007387 */ /* 0x0003e80000100a00 */
[----:B------:R-:W4:Y:S04]  /*27e30*/  LDL.LU R20, [R1+0x1b0] ;  /* 0x0001b00001147983 */ /* 0x000f280000300800 */
[----:B------:R-:W4:Y:S04]  /*27e40*/  LDL.LU R21, [R1+0x1b4] ;  /* 0x0001b40001157983 */ /* 0x000f280000300800 */
[----:B-1----:R-:W4:Y:S04]  /*27e50*/  LDL.LU R22, [R1+0x1b8] ;  /* 0x0001b80001167983 */ /* 0x002f280000300800 */
[----:B------:R-:W4:Y:S01]  /*27e60*/  LDL.LU R23, [R1+0x1bc] ;  /* 0x0001bc0001177983 */ /* 0x000f220000300800 */
[----:B---3--:R-:W-:-:S02]  /*27e70*/  IMAD.MOV.U32 R27, RZ, RZ, R11 ;  /* 0x000000ffff1b7224 */ /* 0x008fc400078e000b */
[----:B--2---:R-:W-:Y:S02]  /*27e80*/  IMAD.MOV.U32 R26, RZ, RZ, R12 ;  /* 0x000000ffff1a7224 */ /* 0x004fe400078e000c */
[----:B------:R-:W2:Y:S04]  /*27e90*/  LDL.LU R12, [R1+0xa3f0] ;  /* 0x00a3f000010c7983 */ /* 0x000ea80000300800 */
[----:B------:R-:W3:Y:S04]  /*27ea0*/  LDL.LU R11, [R1+0xa3ec] ;  /* 0x00a3ec00010b7983 */ /* 0x000ee80000300800 */
[----:B------:R-:W-:Y:S04]  /*27eb0*/  STL.64 [R1+0xa300], R26 ;  /* 0x00a3001a01007387 */ /* 0x000fe80000100a00 */
[----:B----4-:R-:W-:Y:S04]  /*27ec0*/  STL.64 [R1+0xa2c8], R22 ;  /* 0x00a2c81601007387 */ /* 0x010fe80000100a00 */
[----:B------:R1:W-:Y:S04]  /*27ed0*/  STL.64 [R1+0xa2c0], R20 ;  /* 0x00a2c01401007387 */ /* 0x0003e80000100a00 */
[----:B-1----:R-:W4:Y:S04]  /*27ee0*/  LDL.LU R20, [R1+0x1c0] ;  /* 0x0001c00001147983 */ /* 0x002f280000300800 */
[----:B------:R-:W4:Y:S04]  /*27ef0*/  LDL.LU R21, [R1+0x1c4] ;  /* 0x0001c40001157983 */ /* 0x000f280000300800 */
[----:B------:R-:W2:Y:S04]  /*27f00*/  LDL.LU R22, [R1+0x1c8] ;  /* 0x0001c80001167983 */ /* 0x000ea80000300800 */
[----:B------:R-:W2:Y:S01]  /*27f10*/  LDL.LU R23, [R1+0x1cc] ;  /* 0x0001cc0001177983 */ /* 0x000ea20000300800 */
[----:B------:R-:W-:-:S02]  /*27f20*/  IMAD.MOV.U32 R26, RZ, RZ, R2 ;  /* 0x000000ffff1a7224 */ /* 0x000fc400078e0002 */
[----:B------:R-:W-:Y:S01]  /*27f30*/  IMAD.MOV.U32 R27, RZ, RZ, R9 ;  /* 0x000000ffff1b7224 */ /* 0x000fe200078e0009 */
[----:B------:R-:W3:Y:S04]  /*27f40*/  LDL.LU R2, [R1+0xa3e8] ;  /* 0x00a3e80001027983 */ /* 0x000ee80000300800 */
[----:B------:R-:W3:Y:S04]  /*27f50*/  LDL.LU R9, [R1+0xa3e4] ;  /* 0x00a3e40001097983 */ /* 0x000ee80000300800 */
[----:B------:R-:W-:Y:S04]  /*27f60*/  STL.64 [R1+0xa318], R26 ;  /* 0x00a3181a01007387 */ /* 0x000fe80000100a00 */
[----:B--2---:R-:W-:Y:S04]  /*27f70*/  STL.64 [R1+0xa2e0], R22 ;  /* 0x00a2e01601007387 */ /* 0x004fe80000100a00 */
[----:B----4-:R1:W-:Y:S04]  /*27f80*/  STL.64 [R1+0xa2d8], R20 ;  /* 0x00a2d81401007387 */ /* 0x0103e80000100a00 */
[----:B---3--:R-:W-:Y:S04]  /*27f90*/  LDS R5, [R2+0x4200] ;  /* 0x0042000002057984 */ /* 0x008fe80000000800 */
[----:B------:R-:W-:Y:S04]  /*27fa0*/  LDS R7, [R2+0x6200] ;  /* 0x0062000002077984 */ /* 0x000fe80000000800 */
[----:B-1----:R-:W2:Y:S04]  /*27fb0*/  LDL.LU R20, [R1+0x1d0] ;  /* 0x0001d00001147983 */ /* 0x002ea80000300800 */
[----:B------:R-:W2:Y:S04]  /*27fc0*/  LDL.LU R21, [R1+0x1d4] ;  /* 0x0001d40001157983 */ /* 0x000ea80000300800 */
[----:B------:R-:W3:Y:S04]  /*27fd0*/  LDL.LU R22, [R1+0x1d8] ;  /* 0x0001d80001167983 */ /* 0x000ee80000300800 */
[----:B------:R-:W3:Y:S01]  /*27fe0*/  LDL.LU R23, [R1+0x1dc] ;  /* 0x0001dc0001177983 */ /* 0x000ee20000300800 */
[----:B------:R-:W-:-:S02]  /*27ff0*/  IMAD.MOV.U32 R26, RZ, RZ, R10 ;  /* 0x000000ffff1a7224 */ /* 0x000fc400078e000a */
[----:B------:R-:W-:Y:S01]  /*28000*/  IMAD.MOV.U32 R27, RZ, RZ, R0 ;  /* 0x000000ffff1b7224 */ /* 0x000fe200078e0000 */
[----:B------:R-:W4:Y:S04]  /*28010*/  LDL.LU R10, [R1+0xa3e0] ;  /* 0x00a3e000010a7983 */ /* 0x000f280000300800 */
[----:B------:R-:W4:Y:S04]  /*28020*/  LDL.LU R0, [R1+0xa3dc] ;  /* 0x00a3dc0001007983 */ /* 0x000f280000300800 */
[----:B------:R-:W-:Y:S04]  /*28030*/  STL.64 [R1+0xa330], R26 ;  /* 0x00a3301a01007387 */ /* 0x000fe80000100a00 */
[----:B---3--:R-:W-:Y:S04]  /*28040*/  STL.64 [R1+0xa2f8], R22 ;  /* 0x00a2f81601007387 */ /* 0x008fe80000100a00 */
[----:B--2---:R1:W-:Y:S04]  /*28050*/  STL.64 [R1+0xa2f0], R20 ;  /* 0x00a2f01401007387 */ /* 0x0043e80000100a00 */
[----:B----4-:R-:W-:Y:S04]  /*28060*/  LDS R4, [R0+0x4200] ;  /* 0x0042000000047984 */ /* 0x010fe80000000800 */
[----:B------:R-:W-:Y:S04]  /*28070*/  LDS R6, [R0+0x6200] ;  /* 0x0062000000067984 */ /* 0x000fe80000000800 */
[----:B-1----:R-:W2:Y:S04]  /*28080*/  LDL.LU R20, [R1+0x1e0] ;  /* 0x0001e00001147983 */ /* 0x002ea80000300800 */
[----:B------:R-:W2:Y:S04]  /*28090*/  LDL.LU R21, [R1+0x1e4] ;  /* 0x0001e40001157983 */ /* 0x000ea80000300800 */
[----:B------:R-:W3:Y:S04]  /*280a0*/  LDL.LU R22, [R1+0x1e8] ;  /* 0x0001e80001167983 */ /* 0x000ee80000300800 */
[----:B------:R-:W3:Y:S01]  /*280b0*/  LDL.LU R23, [R1+0x1ec] ;  /* 0x0001ec0001177983 */ /* 0x000ee20000300800 */
[----:B------:R-:W-:Y:S01]  /*280c0*/  IMAD.MOV.U32 R26, RZ, RZ, R8 ;  /* 0x000000ffff1a7224 */ /* 0x000fe200078e0008 */
[----:B------:R-:W-:-:S02]  /*280d0*/  MOV R27, R29 ;  /* 0x0000001d001b7202 */ /* 0x000fc40000000f00 */
[----:B------:R-:W4:Y:S04]  /*280e0*/  LDL.LU R8, [R1+0xa3d8] ;  /* 0x00a3d80001087983 */ /* 0x000f280000300800 */
[----:B------:R1:W-:Y:S02]  /*280f0*/  STL.64 [R1+0xa348], R26 ;  /* 0x00a3481a01007387 */ /* 0x0003e40000100a00 */
[----:B-1----:R-:W-:Y:S02]  /*28100*/  IMAD.MOV.U32 R26, RZ, RZ, R25 ;  /* 0x000000ffff1a7224 */ /* 0x002fe400078e0019 */
[----:B------:R-:W-:-:S05]  /*28110*/  IMAD.MOV.U32 R27, RZ, RZ, R24 ;  /* 0x000000ffff1b7224 */ /* 0x000fca00078e0018 */
[----:B------:R1:W-:Y:S02]  /*28120*/  STL.64 [R1+0xa360], R26 ;  /* 0x00a3601a01007387 */ /* 0x0003e40000100a00 */
[----:B-1----:R-:W-:Y:S02]  /*28130*/  IMAD.MOV.U32 R26, RZ, RZ, R15 ;  /* 0x000000ffff1a7224 */ /* 0x002fe400078e000f */
[----:B------:R-:W-:Y:S01]  /*28140*/  IMAD.MOV.U32 R27, RZ, RZ, R14 ;  /* 0x000000ffff1b7224 */ /* 0x000fe200078e000e */
[----:B---3--:R-:W-:Y:S04]  /*28150*/  STL.64 [R1+0xa310], R22 ;  /* 0x00a3101601007387 */ /* 0x008fe80000100a00 */
[----:B--2---:R1:W-:Y:S04]  /*28160*/  STL.64 [R1+0xa308], R20 ;  /* 0x00a3081401007387 */ /* 0x0043e80000100a00 */
[----:B-1----:R-:W2:Y:S04]  /*28170*/  LDL.LU R20, [R1+0x2c0] ;  /* 0x0002c00001147983 */ /* 0x002ea80000300800 */
[----:B------:R-:W2:Y:S04]  /*28180*/  LDL.LU R21, [R1+0x2c4] ;  /* 0x0002c40001157983 */ /* 0x000ea80000300800 */
[----:B------:R-:W3:Y:S04]  /*28190*/  LDL.LU R22, [R1+0x2c8] ;  /* 0x0002c80001167983 */ /* 0x000ee80000300800 */
[----:B------:R-:W3:Y:S04]  /*281a0*/  LDL.LU R23, [R1+0x2cc] ;  /* 0x0002cc0001177983 */ /* 0x000ee80000300800 */
[----:B------:R1:W-:Y:S04]  /*281b0*/  STL.64 [R1+0xa378], R26 ;  /* 0x00a3781a01007387 */ /* 0x0003e80000100a00 */
[----:B------:R-:W2:Y:S04]  /*281c0*/  LDL.LU R24, [R1+0x310] ;  /* 0x0003100001187983 */ /* 0x000ea80000300800 */
[----:B------:R-:W2:Y:S04]  /*281d0*/  LDL.LU R25, [R1+0x314] ;  /* 0x0003140001197983 */ /* 0x000ea80000300800 */
[----:B-1----:R-:W2:Y:S04]  /*281e0*/  LDL.LU R26, [R1+0x318] ;  /* 0x00031800011a7983 */ /* 0x002ea80000300800 */
[----:B------:R-:W2:Y:S01]  /*281f0*/  LDL.LU R27, [R1+0x31c] ;  /* 0x00031c00011b7983 */ /* 0x000ea20000300800 */
[----:B------:R-:W-:-:S02]  /*28200*/  IMAD.MOV.U32 R14, RZ, RZ, R28 ;  /* 0x000000ffff0e7224 */ /* 0x000fc400078e001c */
[----:B-----5:R-:W-:Y:S01]  /*28210*/  IMAD.MOV.U32 R15, RZ, RZ, R17 ;  /* 0x000000ffff0f7224 */ /* 0x020fe200078e0011 */
[----:B--2---:R-:W-:Y:S04]  /*28220*/  STL.64 [R1+0xa390], R26 ;  /* 0x00a3901a01007387 */ /* 0x004fe80000100a00 */
[----:B------:R1:W-:Y:S04]  /*28230*/  STL.64 [R1+0xa388], R24 ;  /* 0x00a3881801007387 */ /* 0x0003e80000100a00 */
[----:B------:R2:W-:Y:S04]  /*28240*/  STL.64 [R1+0xa398], R14 ;  /* 0x00a3980e01007387 */ /* 0x0005e80000100a00 */
[----:B-1----:R-:W5:Y:S04]  /*28250*/  LDL.LU R24, [R1+0x320] ;  /* 0x0003200001187983 */ /* 0x002f680000300800 */
[----:B------:R-:W5:Y:S04]  /*28260*/  LDL.LU R25, [R1+0x324] ;  /* 0x0003240001197983 */ /* 0x000f680000300800 */
[----:B------:R-:W3:Y:S04]  /*28270*/  LDL.LU R26, [R1+0x328] ;  /* 0x00032800011a7983 */ /* 0x000ee80000300800 */
[----:B------:R-:W3:Y:S01]  /*28280*/  LDL.LU R27, [R1+0x32c] ;  /* 0x00032c00011b7983 */ /* 0x000ee20000300800 */
[----:B--2---:R-:W-:-:S02]  /*28290*/  IMAD.MOV.U32 R14, RZ, RZ, R16 ;  /* 0x000000ffff0e7224 */ /* 0x004fc400078e0010 */
[----:B------:R-:W-:Y:S01]  /*282a0*/  IMAD.MOV.U32 R15, RZ, RZ, R13 ;  /* 0x000000ffff0f7224 */ /* 0x000fe200078e000d */
[----:B---3--:R-:W-:Y:S04]  /*282b0*/  STL.64 [R1+0xa3a8], R26 ;  /* 0x00a3a81a01007387 */ /* 0x008fe80000100a00 */
[----:B-----5:R1:W-:Y:S04]  /*282c0*/  STL.64 [R1+0xa3a0], R24 ;  /* 0x00a3a01801007387 */ /* 0x0203e80000100a00 */
[----:B------:R2:W-:Y:S04]  /*282d0*/  STL.64 [R1+0xa3b0], R14 ;  /* 0x00a3b00e01007387 */ /* 0x0005e80000100a00 */
[----:B-1----:R-:W3:Y:S04]  /*282e0*/  LDL.LU R24, [R1+0x3a0] ;  /* 0x0003a00001187983 */ /* 0x002ee80000300800 */
[----:B------:R-:W3:Y:S04]  /*282f0*/  LDL.LU R25, [R1+0x3a4] ;  /* 0x0003a40001197983 */ /* 0x000ee80000300800 */
[----:B------:R-:W5:Y:S04]  /*28300*/  LDL.LU R26, [R1+0x3a8] ;  /* 0x0003a800011a7983 */ /* 0x000f680000300800 */
[----:B------:R-:W5:Y:S01]  /*28310*/  LDL.LU R27, [R1+0x3ac] ;  /* 0x0003ac00011b7983 */ /* 0x000f620000300800 */
[----:B--2---:R-:W-:-:S02]  /*28320*/  IMAD.MOV.U32 R14, RZ, RZ, R12 ;  /* 0x000000ffff0e7224 */ /* 0x004fc400078e000c */
[----:B------:R-:W-:Y:S01]  /*28330*/  IMAD.MOV.U32 R15, RZ, RZ, R3 ;  /* 0x000000ffff0f7224 */ /* 0x000fe200078e0003 */
[----:B-----5:R-:W-:Y:S04]  /*28340*/  STL.64 [R1+0xa3c0], R26 ;  /* 0x00a3c01a01007387 */ /* 0x020fe80000100a00 */
[----:B---3--:R-:W-:Y:S04]  /*28350*/  STL.64 [R1+0xa3b8], R24 ;  /* 0x00a3b81801007387 */ /* 0x008fe80000100a00 */
[----:B------:R-:W4:Y:S04]  /*28360*/  LDL.LU R16, [R1+0x400] ;  /* 0x0004000001107983 */ /* 0x000f280000300800 */
[----:B------:R-:W4:Y:S04]  /*28370*/  LDL.LU R17, [R1+0x404] ;  /* 0x0004040001117983 */ /* 0x000f280000300800 */
[----:B------:R-:W4:Y:S04]  /*28380*/  LDL.LU R18, [R1+0x408] ;  /* 0x0004080001127983 */ /* 0x000f280000300800 */
[----:B------:R-:W4:Y:S04]  /*28390*/  LDL.LU R19, [R1+0x40c] ;  /* 0x00040c0001137983 */ /* 0x000f280000300800 */
[----:B------:R1:W-:Y:S04]  /*283a0*/  STL.64 [R1+0xa3c8], R14 ;  /* 0x00a3c80e01007387 */ /* 0x0003e80000100a00 */
[----:B-1----:R-:W4:Y:S04]  /*283b0*/  LDL.64 R14, [R1+0x118] ;  /* 0x00011800010e7983 */ /* 0x002f280000100a00 */
[----:B------:R-:W2:Y:S04]  /*283c0*/  LDL.LU R24, [R1+0x3d0] ;  /* 0x0003d00001187983 */ /* 0x000ea80000300800 */
[----:B------:R-:W2:Y:S04]  /*283d0*/  LDL.LU R25, [R1+0x3d4] ;  /* 0x0003d40001197983 */ /* 0x000ea80000300800 */
[----:B------:R-:W2:Y:S04]  /*283e0*/  LDL.LU R26, [R1+0x3d8] ;  /* 0x0003d800011a7983 */ /* 0x000ea80000300800 */
[----:B------:R-:W2:Y:S04]  /*283f0*/  LDL.LU R27, [R1+0x3dc] ;  /* 0x0003dc00011b7983 */ /* 0x000ea80000300800 */
[----:B------:R-:W-:Y:S04]  /*28400*/  STL.64 [R1+0xa328], R22 ;  /* 0x00a3281601007387 */ /* 0x000fe80000100a00 */
[----:B------:R1:W-:Y:S04]  /*28410*/  STL.64 [R1+0xa320], R20 ;  /* 0x00a3201401007387 */ /* 0x0003e80000100a00 */
[----:B-1----:R-:W3:Y:S04]  /*28420*/  LDL.LU R20, [R1+0x2d0] ;  /* 0x0002d00001147983 */ /* 0x002ee80000300800 */
[----:B------:R-:W3:Y:S04]  /*28430*/  LDL.LU R21, [R1+0x2d4] ;  /* 0x0002d40001157983 */ /* 0x000ee80000300800 */
[----:B------:R-:W5:Y:S04]  /*28440*/  LDL.LU R22, [R1+0x2d8] ;  /* 0x0002d80001167983 */ /* 0x000f680000300800 */
[----:B------:R-:W5:Y:S04]  /*28450*/  LDL.LU R23, [R1+0x2dc] ;  /* 0x0002dc0001177983 */ /* 0x000f680000300800 */
[----:B-----5:R-:W-:Y:S04]  /*28460*/  STL.64 [R1+0xa340], R22 ;  /* 0x00a3401601007387 */ /* 0x020fe80000100a00 */
[----:B---3--:R1:W-:Y:S04]  /*28470*/  STL.64 [R1+0xa338], R20 ;  /* 0x00a3381401007387 */ /* 0x0083e80000100a00 */
[----:B-1----:R-:W3:Y:S04]  /*28480*/  LDL.LU R20, [R1+0x2e0] ;  /* 0x0002e00001147983 */ /* 0x002ee80000300800 */
[----:B------:R-:W3:Y:S04]  /*28490*/  LDL.LU R21, [R1+0x2e4] ;  /* 0x0002e40001157983 */ /* 0x000ee80000300800 */
[----:B------:R-:W5:Y:S04]  /*284a0*/  LDL.LU R22, [R1+0x2e8] ;  /* 0x0002e80001167983 */ /* 0x000f680000300800 */
[----:B------:R-:W5:Y:S01]  /*284b0*/  LDL.LU R23, [R1+0x2ec] ;  /* 0x0002ec0001177983 */ /* 0x000f620000300800 */
[----:B----4-:R-:W-:Y:S03]  /*284c0*/  HMMA.1688.F32.TF32 R16, R8, R14, R16 ;  /* 0x0000000e0810723c */ /* 0x010fe60000081010 */
[----:B-----5:R-:W-:Y:S04]  /*284d0*/  STL.64 [R1+0xa358], R22 ;  /* 0x00a3581601007387 */ /* 0x020fe80000100a00 */
[----:B---3--:R1:W-:Y:S04]  /*284e0*/  STL.64 [R1+0xa350], R20 ;  /* 0x00a3501401007387 */ /* 0x0083e80000100a00 */
[----:B-1----:R-:W3:Y:S04]  /*284f0*/  LDL.LU R20, [R1+0x2f0] ;  /* 0x0002f00001147983 */ /* 0x002ee80000300800 */
[----:B------:R-:W3:Y:S04]  /*28500*/  LDL.LU R21, [R1+0x2f4] ;  /* 0x0002f40001157983 */ /* 0x000ee80000300800 */
[----:B------:R-:W4:Y:S04]  /*28510*/  LDL.LU R22, [R1+0x2f8] ;  /* 0x0002f80001167983 */ /* 0x000f280000300800 */
[----:B------:R-:W4:Y:S01]  /*28520*/  LDL.LU R23, [R1+0x2fc] ;  /* 0x0002fc0001177983 */ /* 0x000f220000300800 */
[----:B------:R-:W-:-:S03]  /*28530*/  IMAD.MOV.U32 R3, RZ, RZ, R15 ;  /* 0x000000ffff037224 */ /* 0x000fc600078e000f */
[----:B----4-:R-:W-:Y:S04]  /*28540*/  STL.64 [R1+0xa370], R22 ;  /* 0x00a3701601007387 */ /* 0x010fe80000100a00 */
[----:B---3--:R1:W-:Y:S04]  /*28550*/  STL.64 [R1+0xa368], R20 ;  /* 0x00a3681401007387 */ /* 0x0083e80000100a00 */
[----:B-1----:R-:W3:Y:S04]  /*28560*/  LDL.LU R20, [R1+0x300] ;  /* 0x0003000001147983 */ /* 0x002ee80000300800 */
[----:B------:R-:W3:Y:S04]  /*28570*/  LDL.LU R21, [R1+0x304] ;  /* 0x0003040001157983 */ /* 0x000ee80000300800 */
[----:B------:R-:W3:Y:S04]  /*28580*/  LDL.LU R22, [R1+0x308] ;  /* 0x0003080001167983 */ /* 0x000ee80000300800 */
[----:B------:R-:W3:Y:S04]  /*28590*/  LDL.LU R23, [R1+0x30c] ;  /* 0x00030c0001177983 */ /* 0x000ee80000300800 */
[----:B------:R1:W-:Y:S04]  /*285a0*/  STL.64 [R1+0x870], R16 ;  /* 0x0008701001007387 */ /* 0x0003e80000100a00 */
[----:B------:R4:W-:Y:S01]  /*285b0*/  STL.64 [R1+0x878], R18 ;  /* 0x0008781201007387 */ /* 0x0009e20000100a00 */
[----:B-1----:R-:W-:-:S03]  /*285c0*/  IMAD.MOV.U32 R16, RZ, RZ, R14 ;  /* 0x000000ffff107224 */ /* 0x002fc600078e000e */
[----:B----4-:R-:W4:Y:S04]  /*285d0*/  LDL.LU.64 R18, [R1+0xa3d0] ;  /* 0x00a3d00001127983 */ /* 0x010f280000300a00 */
[----:B------:R-:W2:Y:S02]  /*285e0*/  LDL.LU.64 R14, [R1+0xa3c8] ;  /* 0x00a3c800010e7983 */ /* 0x000ea40000300a00 */
[C---:B--2---:R-:W-:Y:S02]  /*285f0*/  HMMA.1688.F32.TF32 R12, R8.reuse, R14, R24 ;  /* 0x0000000e080c723c */ /* 0x044fe40000081018 */
[----:B------:R-:W2:Y:S04]  /*28600*/  LDL.LU.64 R26, [R1+0xa3c0] ;  /* 0x00a3c000011a7983 */ /* 0x000ea80000300a00 */
[----:B------:R-:W2:Y:S11]  /*28610*/  LDL.LU.64 R24, [R1+0xa3b8] ;  /* 0x00a3b80001187983 */ /* 0x000eb60000300a00 */
[----:B------:R-:W-:Y:S06]  /*28620*/  @!UPT UIADD3 URZ, URZ, URZ, URZ ;  /* 0x0000003f3f3ff290 */ /* 0x000fec000fffe03f */
[----:B------:R-:W-:Y:S04]  /*28630*/  STL.64 [R1+0x3d0], R12 ;  /* 0x0003d00c01007387 */ /* 0x000fe80000100a00 */
[----:B------:R1:W-:Y:S04]  /*28640*/  STL.64 [R1+0x3d8], R14 ;  /* 0x0003d80e01007387 */ /* 0x0003e80000100a00 */
[----:B-1----:R-:W2:Y:S02]  /*28650*/  LDL.LU.64 R14, [R1+0xa3b0] ;  /* 0x00a3b000010e7983 */ /* 0x002ea40000300a00 */
        /* <DEDUP_REMOVED lines=14> */
[C---:B--2---:R-:W-:Y:S11]  /*28740*/  HMMA.1688.F32.TF32 R24, R8.reuse, R14, R24 ;  /* 0x0000000e0818723c */ /* 0x044ff60000081018 */
[----:B------:R-:W-:Y:S11]  /*28750*/  @!UPT UIADD3 URZ, URZ, URZ, URZ ;  /* 0x0000003f3f3ff290 */ /* 0x000ff6000fffe03f */
[----:B------:R-:W-:Y:S01]  /*28760*/  @!UPT UIADD3 URZ, URZ, URZ, URZ ;  /* 0x0000003f3f3ff290 */ /* 0x000fe2000fffe03f */
[----:B------:R-:W-:Y:S04]  /*28770*/  STL.64 [R1+0x9b0], R24 ;  /* 0x0009b01801007387 */ /* 0x000fe80000100a00 */
[----:B------:R1:W-:Y:S04]  /*28780*/  STL.64 [R1+0x9b8], R26 ;  /* 0x0009b81a01007387 */ /* 0x0003e80000100a00 */
[----:B-1----:R-:W3:Y:S04]  /*28790*/  LDL.LU.64 R26, [R1+0xa378] ;  /* 0x00a37800011a7983 */ /* 0x002ee80000300a00 */
[----:B------:R1:W-:Y:S04]  /*287a0*/  STL.64 [R1+0xa290], R14 ;  /* 0x00a2900e01007387 */ /* 0x0003e80000100a00 */
[----:B------:R-:W2:Y:S04]  /*287b0*/  LDL.LU R12, [R1+0x10] ;  /* 0x00001000010c7983 */ /* 0x000ea80000300800 */
[----:B------:R-:W2:Y:S04]  /*287c0*/  LDL.LU R13, [R1+0x14] ;  /* 0x00001400010d7983 */ /* 0x000ea80000300800 */
[----:B-1----:R-:W2:Y:S04]  /*287d0*/  LDL.LU R14, [R1+0x18] ;  /* 0x00001800010e7983 */ /* 0x002ea80000300800 */
[----:B------:R-:W2:Y:S01]  /*287e0*/  LDL.LU R15, [R1+0x1c] ;  /* 0x00001c00010f7983 */ /* 0x000ea20000300800 */
[C---:B---3--:R-:W-:Y:S03]  /*287f0*/  HMMA.1688.F32.TF32 R24, R8.reuse, R26, R20 ;  /* 0x0000001a0818723c */ /* 0x048fe60000081014 */
[----:B------:R-:W3:Y:S04]  /*28800*/  LDL.LU.64 R22, [R1+0xa370] ;  /* 0x00a3700001167983 */ /* 0x000ee80000300a00 */
[----:B------:R-:W3:Y:S11]  /*28810*/  LDL.LU.64 R20, [R1+0xa368] ;  /* 0x00a3680001147983 */ /* 0x000ef60000300a00 */
[----:B------:R-:W-:Y:S05]  /*28820*/  @!UPT UIADD3 URZ, URZ, URZ, URZ ;  /* 0x0000003f3f3ff290 */ /* 0x000fea000fffe03f */
[----:B------:R-:W-:Y:S04]  /*28830*/  STL.64 [R1+0x9e0], R24 ;  /* 0x0009e01801007387 */ /* 0x000fe80000100a00 */
[----:B------:R1:W-:Y:S04]  /*28840*/  STL.64 [R1+0x9e8], R26 ;  /* 0x0009e81a01007387 */ /* 0x0003e80000100a00 */
[----:B-1----:R-:W3:Y:S02]  /*28850*/  LDL.LU.64 R26, [R1+0xa360] ;  /* 0x00a36000011a7983 */ /* 0x002ee40000300a00 */
[C---:B---3--:R-:W-:Y:S02]  /*28860*/  HMMA.1688.F32.TF32 R24, R8.reuse, R26, R20 ;  /* 0x0000001a0818723c */ /* 0x048fe40000081014 */
[----:B------:R-:W3:Y:S04]  /*28870*/  LDL.LU.64 R22, [R1+0xa358] ;  /* 0x00a3580001167983 */ /* 0x000ee80000300a00 */
[----:B------:R-:W3:Y:S11]  /*28880*/  LDL.LU.64 R20, [R1+0xa350] ;  /* 0x00a3500001147983 */ /* 0x000ef60000300a00 */
[----:B------:R-:W-:Y:S06]  /*28890*/  @!UPT UIADD3 URZ, URZ, URZ, URZ ;  /* 0x0000003f3f3ff290 */ /* 0x000fec000fffe03f */
        /* <DEDUP_REMOVED lines=45> */
[C---:B---3--:R-:W-:Y:S11]  /*28b70*/  HMMA.1688.F32.TF32 R20, R8.reuse, R26, R20 ;  /* 0x0000001a0814723c */ /* 0x048ff60000081014 */
[----:B------:R-:W-:Y:S11]  /*28b80*/  @!UPT UIADD3 URZ, URZ, URZ, URZ ;  /* 0x0000003f3f3ff290 */ /* 0x000ff6000fffe03f */
[----:B------:R-:W-:Y:S01]  /*28b90*/  @!UPT UIADD3 URZ, URZ, URZ, URZ ;  /* 0x0000003f3f3ff290 */ /* 0x000fe2000fffe03f */
[----:B------:R-:W-:Y:S04]  /*28ba0*/  STL.64 [R1+0xc50], R20 ;  /* 0x000c501401007387 */ /* 0x000fe80000100a00 */
[----:B------:R1:W-:Y:S04]  /*28bb0*/  STL.64 [R1+0xc58], R22 ;  /* 0x000c581601007387 */ /* 0x0003e80000100a00 */
[----:B-1----:R-:W2:Y:S04]  /*28bc0*/  LDL.LU.64 R22, [R1+0xa2b0] ;  /* 0x00a2b00001167983 */ /* 0x002ea80000300a00 */
[----:B------:R1:W-:Y:S04]  /*28bd0*/  STL.64 [R1+0xa260], R26 ;  /* 0x00a2601a01007387 */ /* 0x0003e80000100a00 */
[----:B------:R-:W3:Y:S04]  /*28be0*/  LDL.LU R24, [R1+0x190] ;  /* 0x0001900001187983 */ /* 0x000ee80000300800 */
[----:B------:R-:W3:Y:S04]  /*28bf0*/  LDL.LU R25, [R1+0x194] ;  /* 0x0001940001197983 */ /* 0x000ee80000300800 */
[----:B-1----:R-:W3:Y:S04]  /*28c00*/  LDL.LU R26, [R1+0x198] ;  /* 0x00019800011a7983 */ /* 0x002ee80000300800 */
[----:B------:R-:W3:Y:S04]  /*28c10*/  LDL.LU R27, [R1+0x19c] ;  /* 0x00019c00011b7983 */ /* 0x000ee80000300800 */
[----:B----4-:R-:W-:Y:S01]  /*28c20*/  STL.64 [R1+0xa288], R18 ;  /* 0x00a2881201007387 */ /* 0x010fe20000100a00 */
[C---:B---3--:R-:W-:Y:S08]  /*28c30*/  HMMA.1688.F32.TF32 R24, R8.reuse, R18, R24 ;  /* 0x000000120818723c */ /* 0x048ff00000081018 */
[----:B--2---:R-:W-:Y:S11]  /*28c40*/  HMMA.1688.F32.TF32 R8, R8, R22, R12 ;  /* 0x000000160808723c */ /* 0x004ff6000008100c */
[----:B------:R-:W-:Y:S04]  /*28c50*/  @!UPT UIADD3 URZ, URZ, URZ, URZ ;  /* 0x0000003f3f3ff290 */ /* 0x000fe8000fffe03f */
[----:B------:R-:W-:Y:S04]  /*28c60*/  STL.64 [R1+0xc40], R24 ;  /* 0x000c401801007387 */ /* 0x000fe80000100a00 */
[----:B------:R1:W-:Y:S04]  /*28c70*/  STL.64 [R1+0xc48], R26 ;  /* 0x000c481a01007387 */ /* 0x0003e80000100a00 */
[----:B------:R-:W2:Y:S04]  /*28c80*/  LDL.LU R12, [R1+0x3f0] ;  /* 0x0003f000010c7983 */ /* 0x000ea80000300800 */
[----:B------:R-:W-:Y:S04]  /*28c90*/  STL.64 [R1+0xc30], R8 ;  /* 0x000c300801007387 */ /* 0x000fe80000100a00 */
[----:B------:R-:W-:Y:S04]  /*28ca0*/  STL.64 [R1+0xc38], R10 ;  /* 0x000c380a01007387 */ /* 0x000fe80000100a00 */
[----:B------:R-:W2:Y:S04]  /*28cb0*/  LDL.LU R13, [R1+0x3f4] ;  /* 0x0003f400010d7983 */ /* 0x000ea80000300800 */
[----:B------:R-:W3:Y:S04]  /*28cc0*/  LDL.LU R14, [R1+0x3f8] ;  /* 0x0003f800010e7983 */ /* 0x000ee80000300800 */
[----:B------:R-:W3:Y:S04]  /*28cd0*/  LDL.LU R15, [R1+0x3fc] ;  /* 0x0003fc00010f7983 */ /* 0x000ee80000300800 */
[----:B------:R-:W4:Y:S04]  /*28ce0*/  LDS R8, [R0+0x4300] ;  /* 0x0043000000087984 */ /* 0x000f280000000800 */
[----:B------:R-:W5:Y:S04]  /*28cf0*/  LDS R10, [R0+0x6300] ;  /* 0x00630000000a7984 */ /* 0x000f680000000800 */
[----:B------:R-:W1:Y:S04]  /*28d00*/  LDS R9, [R2+0x4300] ;  /* 0x0043000002097984 */ /* 0x000e680000000800 */
[----:B------:R-:W1:Y:S04]  /*28d10*/  LDS R11, [R2+0x6300] ;  /* 0x00630000020b7984 */ /* 0x000e680000000800 */
[----:B---3--:R3:W-:Y:S04]  /*28d20*/  STL.64 [R1+0xa2a0], R14 ;  /* 0x00a2a00e01007387 */ /* 0x0087e80000100a00 */
[----:B--2---:R-:W-:Y:S04]  /*28d30*/  STL.64 [R1+0xa298], R12 ;  /* 0x00a2980c01007387 */ /* 0x004fe80000100a00 */
[----:B-1----:R-:W2:Y:S01]  /*28d40*/  LDL.64 R26, [R1+0x108] ;  /* 0x00010800011a7983 */ /* 0x002ea20000100a00 */
[----:B---3--:R-:W-:-:S03]  /*28d50*/  IMAD.MOV.U32 R14, RZ, RZ, R16 ;  /* 0x000000ffff0e7224 */ /* 0x008fc600078e0010 */
[----:B--2---:R1:W-:Y:S04]  /*28d60*/  STL.64 [R1+0xa2a8], R26 ;  /* 0x00a2a81a01007387 */ /* 0x0043e80000100a00 */
[----:B------:R-:W2:Y:S04]  /*28d70*/  LDL.LU R24, [R1+0x420] ;  /* 0x0004200001187983 */ /* 0x000ea80000300800 */
[----:B------:R-:W2:Y:S04]  /*28d80*/  LDL.LU R25, [R1+0x424] ;  /* 0x0004240001197983 */ /* 0x000ea80000300800 */
[----:B-1----:R-:W2:Y:S04]  /*28d90*/  LDL.LU R26, [R1+0x428] ;  /* 0x00042800011a7983 */ /* 0x002ea80000300800 */
[----:B------:R-:W2:Y:S04]  /*28da0*/  LDL.LU R27, [R1+0x42c] ;  /* 0x00042c00011b7983 */ /* 0x000ea80000300800 */
[----:B------:R-:W3:Y:S04]  /*28db0*/  LDL.LU R16, [R1+0x3c0] ;  /* 0x0003c00001107983 */ /* 0x000ee80000300800 */
[----:B------:R-:W3:Y:S04]  /*28dc0*/  LDL.LU R17, [R1+0x3c4] ;  /* 0x0003c40001117983 */ /* 0x000ee80000300800 */
[----:B------:R-:W3:Y:S04]  /*28dd0*/  LDL.LU R18, [R1+0x3c8] ;  /* 0x0003c80001127983 */ /* 0x000ee80000300800 */
[----:B------:R-:W3:Y:S04]  /*28de0*/  LDL.LU R19, [R1+0x3cc] ;  /* 0x0003cc0001137983 */ /* 0x000ee80000300800 */
[----:B------:R1:W-:Y:S04]  /*28df0*/  STL.64 [R1+0xa228], R22 ;  /* 0x00a2281601007387 */ /* 0x0003e80000100a00 */
[----:B-1----:R-:W2:Y:S04]  /*28e00*/  LDL.64 R22, [R1+0xc8] ;  /* 0x0000c80001167983 */ /* 0x002ea80000100a00 */
[----:B--2---:R1:W-:Y:S04]  /*28e10*/  STL.64 [R1+0xa268], R22 ;  /* 0x00a2681601007387 */ /* 0x0043e80000100a00 */
[----:B-1----:R-:W2:Y:S01]  /*28e20*/  LDL.64 R22, [R1+0xe8] ;  /* 0x0000e80001167983 */ /* 0x002ea20000100a00 */
[----:B------:R-:W-:-:S03]  /*28e30*/  IMAD.MOV.U32 R15, RZ, RZ, R3 ;  /* 0x000000ffff0f7224 */ /* 0x000fc600078e0003 */
[----:B--2---:R1:W-:Y:S04]  /*28e40*/  STL.64 [R1+0xa280], R22 ;  /* 0x00a2801601007387 */ /* 0x0043e80000100a00 */
[----:B-1----:R-:W3:Y:S04]  /*28e50*/  LDL.64 R22, [R1+0xf8] ;  /* 0x0000f80001167983 */ /* 0x002ee80000100a00 */
[----:B----4-:R1:W-:Y:S04]  /*28e60*/  STL [R1+0xa18c], R8 ;  /* 0x00a18c0801007387 */ /* 0x0103e80000100800 */
[----:B-----5:R-:W-:Y:S04]  /*28e70*/  STL [R1+0xa194], R10 ;  /* 0x00a1940a01007387 */ /* 0x020fe80000100800 */
[----:B------:R-:W-:Y:S04]  /*28e80*/  STL [R1+0xa190], R0 ;  /* 0x00a1900001007387 */ /* 0x000fe80000100800 */
[----:B------:R2:W-:Y:S04]  /*28e90*/  STL [R1+0xa198], R9 ;  /* 0x00a1980901007387 */ /* 0x0005e80000100800 */
[----:B------:R4:W-:Y:S04]  /*28ea0*/  STL [R1+0xa1a0], R11 ;  /* 0x00a1a00b01007387 */ /* 0x0009e80000100800 */
[----:B-1----:R-:W5:Y:S04]  /*28eb0*/  LDL.LU R8, [R1+0x370] ;  /* 0x0003700001087983 */ /* 0x002f680000300800 */
[----:B--2---:R-:W5:Y:S04]  /*28ec0*/  LDL.LU R9, [R1+0x374] ;  /* 0x0003740001097983 */ /* 0x004f680000300800 */
[----:B------:R-:W2:Y:S04]  /*28ed0*/  LDL.LU R10, [R1+0x378] ;  /* 0x00037800010a7983 */ /* 0x000ea80000300800 */
[----:B----4-:R-:W2:Y:S01]  /*28ee0*/  LDL.LU R11, [R1+0x37c] ;  /* 0x00037c00010b7983 */ /* 0x010ea20000300800 */
[C---:B------:R-:W-:Y:S03]  /*28ef0*/  HMMA.1688.F32.TF32 R12, R4.reuse, R14, R24 ;  /* 0x0000000e040c723c */ /* 0x040fe60000081018 */
[----:B--2---:R-:W-:Y:S04]  /*28f00*/  STL.64 [R1+0xa278], R10 ;  /* 0x00a2780a01007387 */ /* 0x004fe80000100a00 */
[----:B-----5:R1:W-:Y:S04]  /*28f10*/  STL.64 [R1+0xa270], R8 ;  /* 0x00a2700801007387 */ /* 0x0203e80000100a00 */
[----:B-1----:R-:W2:Y:S04]  /*28f20*/  LDL.LU R8, [R1+0x390] ;  /* 0x0003900001087983 */ /* 0x002ea80000300800 */
[----:B------:R-:W2:Y:S04]  /*28f30*/  LDL.LU R9, [R1+0x394] ;  /* 0x0003940001097983 */ /* 0x000ea80000300800 */
[----:B------:R-:W2:Y:S04]  /*28f40*/  LDL.LU R10, [R1+0x398] ;  /* 0x00039800010a7983 */ /* 0x000ea80000300800 */
[----:B------:R-:W2:Y:S04]  /*28f50*/  LDL.LU R11, [R1+0x39c] ;  /* 0x00039c00010b7983 */ /* 0x000ea80000300800 */
[----:B------:R-:W-:Y:S04]  /*28f60*/  STL [R1+0xa19c], R2 ;  /* 0x00a19c0201007387 */ /* 0x000fe80000100800 */
[----:B------:R-:W4:Y:S04]  /*28f70*/  LDL.LU.64 R26, [R1+0xa2a8] ;  /* 0x00a2a800011a7983 */ /* 0x000f280000300a00 */
[----:B------:R-:W-:Y:S04]  /*28f80*/  STL.64 [R1+0x2e0], R12 ;  /* 0x0002e00c01007387 */ /* 0x000fe80000100a00 */
[----:B------:R1:W-:Y:S04]  /*28f90*/  STL.64 [R1+0x2e8], R14 ;  /* 0x0002e80e01007387 */ /* 0x0003e80000100a00 */
[----:B-1----:R-:W4:Y:S04]  /*28fa0*/  LDL.LU.64 R14, [R1+0xa2a0] ;  /* 0x00a2a000010e7983 */ /* 0x002f280000300a00 */
[----:B------:R-:W4:Y:S01]  /*28fb0*/  LDL.LU.64 R12, [R1+0xa298] ;  /* 0x00a29800010c7983 */ /* 0x000f220000300a00 */
[C---:B---3--:R-:W-:Y:S08]  /*28fc0*/  HMMA.1688.F32.TF32 R16, R4.reuse, R22, R16 ;  /* 0x000000160410723c */ /* 0x048ff00000081010 */
[----:B----4-:R-:W-:Y:S11]  /*28fd0*/  HMMA.1688.F32.TF32 R12, R4, R26, R12 ;  /* 0x0000001a040c723c */ /* 0x010ff6000008100c */
[----:B------:R-:W-:Y:S11]  /*28fe0*/  @!UPT UIADD3 URZ, URZ, URZ, URZ ;  /* 0x0000003f3f3ff290 */ /* 0x000ff6000fffe03f */
[----:B------:R-:W-:Y:S01]  /*28ff0*/  @!UPT UIADD3 URZ, URZ, URZ, URZ ;  /* 0x0000003f3f3ff290 */ /* 0x000fe2000fffe03f */
[----:B------:R1:W-:Y:S04]  /*29000*/  STL.64 [R1+0x2f0], R12 ;  /* 0x0002f00c01007387 */ /* 0x0003e80000100a00 */
[----:B------:R3:W-:Y:S01]  /*29010*/  STL.64 [R1+0x2f8], R14 ;  /* 0x0002f80e01007387 */ /* 0x0007e20000100a00 */
[----:B-1----:R-:W-:Y:S02]  /*29020*/  IMAD.MOV.U32 R12, RZ, RZ, R27 ;  /* 0x000000ffff0c7224 */ /* 0x002fe400078e001b */
[----:B------:R-:W-:Y:S01]  /*29030*/  IMAD.MOV.U32 R13, RZ, RZ, R26 ;  /* 0x000000ffff0d7224 */ /* 0x000fe200078e001a */
[----:B---3--:R-:W3:Y:S04]  /*29040*/  LDL.LU.64 R14, [R1+0xa290] ;  /* 0x00a29000010e7983 */ /* 0x008ee80000300a00 */
[----:B------:R-:W4:Y:S04]  /*29050*/  LDL.LU R24, [R1+0x360] ;  /* 0x0003600001187983 */ /* 0x000f280000300800 */
[----:B------:R-:W4:Y:S04]  /*29060*/  LDL.LU R25, [R1+0x364] ;  /* 0x0003640001197983 */ /* 0x000f280000300800 */
[----:B------:R-:W4:Y:S04]  /*29070*/  LDL.LU R26, [R1+0x368] ;  /* 0x00036800011a7983 */ /* 0x000f280000300800 */
[----:B------:R-:W4:Y:S04]  /*29080*/  LDL.LU R27, [R1+0x36c] ;  /* 0x00036c00011b7983 */ /* 0x000f280000300800 */
[----:B------:R-:W-:Y:S04]  /*29090*/  STL [R1+0xa1a8], R12 ;  /* 0x00a1a80c01007387 */ /* 0x000fe80000100800 */
[----:B------:R-:W-:Y:S04]  /*290a0*/  STL [R1+0xa1a4], R13 ;  /* 0x00a1a40d01007387 */ /* 0x000fe80000100800 */
[----:B------:R1:W-:Y:S04]  /*290b0*/  STL.64 [R1+0x300], R16 ;  /* 0x0003001001007387 */ /* 0x0003e80000100a00 */
[----:B------:R5:W-:Y:S01]  /*290c0*/  STL.64 [R1+0x308], R18 ;  /* 0x0003081201007387 */ /* 0x000be20000100a00 */
[----:B-1----:R-:W-:-:S02]  /*290d0*/  IMAD.MOV.U32 R17, RZ, RZ, R22 ;  /* 0x000000ffff117224 */ /* 0x002fc400078e0016 */
[----:B------:R-:W-:Y:S01]  /*290e0*/  IMAD.MOV.U32 R16, RZ, RZ, R23 ;  /* 0x000000ffff107224 */ /* 0x000fe200078e0017 */
[----:B-----5:R-:W5:Y:S04]  /*290f0*/  LDL.LU.64 R18, [R1+0xa288] ;  /* 0x00a2880001127983 */ /* 0x020f680000300a00 */
[----:B------:R-:W2:Y:S04]  /*29100*/  LDL.LU.64 R22, [R1+0xa280] ;  /* 0x00a2800001167983 */ /* 0x000ea80000300a00 */
[----:B------:R-:W-:Y:S01]  /*29110*/  STL [R1+0xa1ac], R17 ;  /* 0x00a1ac1101007387 */ /* 0x000fe20000100800 */
[----:B--2---:R-:W-:Y:S03]  /*29120*/  HMMA.1688.F32.TF32 R8, R4, R22, R8 ;  /* 0x000000160408723c */ /* 0x004fe60000081008 */
[----:B-----5:R-:W-:Y:S04]  /*29130*/  STL.64 [R1+0xa1f8], R18 ;  /* 0x00a1f81201007387 */ /* 0x020fe80000100a00 */
[----:B------:R1:W-:Y:S01]  /*29140*/  STL [R1+0xa1f0], R16 ;  /* 0x00a1f01001007387 */ /* 0x0003e20000100800 */
[----:B------:R-:W-:Y:S01]  /*29150*/  MOV R29, R22 ;  /* 0x00000016001d7202 */ /* 0x000fe20000000f00 */
[----:B------:R-:W-:-:S02]  /*29160*/  IMAD.MOV.U32 R28, RZ, RZ, R23 ;  /* 0x000000ffff1c7224 */ /* 0x000fc400078e0017 */
[----:B-1----:R-:W2:Y:S04]  /*29170*/  LDL.LU R16, [R1+0x380] ;  /* 0x0003800001107983 */ /* 0x002ea80000300800 */
[----:B------:R-:W2:Y:S04]  /*29180*/  LDL.LU R17, [R1+0x384] ;  /* 0x0003840001117983 */ /* 0x000ea80000300800 */
[----:B------:R-:W2:Y:S04]  /*29190*/  LDL.LU R18, [R1+0x388] ;  /* 0x0003880001127983 */ /* 0x000ea80000300800 */
[----:B------:R-:W2:Y:S04]  /*291a0*/  LDL.LU R19, [R1+0x38c] ;  /* 0x00038c0001137983 */ /* 0x000ea80000300800 */
[----:B------:R-:W-:Y:S04]  /*291b0*/  STL.64 [R1+0x7d0], R8 ;  /* 0x0007d00801007387 */ /* 0x000fe80000100a00 */
[----:B------:R1:W-:Y:S04]  /*291c0*/  STL.64 [R1+0x7d8], R10 ;  /* 0x0007d80a01007387 */ /* 0x0003e80000100a00 */
[----:B-1----:R-:W5:Y:S04]  /*291d0*/  LDL.LU.64 R10, [R1+0xa278] ;  /* 0x00a27800010a7983 */ /* 0x002f680000300a00 */
[----:B------:R-:W5:Y:S04]  /*291e0*/  LDL.LU.64 R8, [R1+0xa270] ;  /* 0x00a2700001087983 */ /* 0x000f680000300a00 */
[----:B------:R-:W5:Y:S04]  /*291f0*/  LDL.LU.64 R22, [R1+0xa268] ;  /* 0x00a2680001167983 */ /* 0x000f680000300a00 */
[----:B---3--:R1:W-:Y:S01]  /*29200*/  STL.64 [R1+0xa130], R14 ;  /* 0x00a1300e01007387 */ /* 0x0083e20000100a00 */
[C---:B--2---:R-:W-:Y:S08]  /*29210*/  HMMA.1688.F32.TF32 R16, R4.reuse, R14, R16 ;  /* 0x0000000e0410723c */ /* 0x044ff00000081010 */
[C---:B-----5:R-:W-:Y:S11]  /*29220*/  HMMA.1688.F32.TF32 R8, R4.reuse, R22, R8 ;  /* 0x000000160408723c */ /* 0x060ff60000081008 */
[----:B------:R-:W-:Y:S04]  /*29230*/  @!UPT UIADD3 URZ, URZ, URZ, URZ ;  /* 0x0000003f3f3ff290 */ /* 0x000fe8000fffe03f */
[----:B------:R-:W-:Y:S04]  /*29240*/  STL.64 [R1+0x820], R16 ;  /* 0x0008201001007387 */ /* 0x000fe80000100a00 */
[----:B------:R-:W-:Y:S01]  /*29250*/  STL.64 [R1+0x828], R18 ;  /* 0x0008281201007387 */ /* 0x000fe20000100a00 */
[----:B-1----:R-:W-:Y:S02]  /*29260*/  IMAD.MOV.U32 R15, RZ, RZ, R22 ;  /* 0x000000ffff0f7224 */ /* 0x002fe400078e0016 */
[----:B------:R-:W-:Y:S01]  /*29270*/  IMAD.MOV.U32 R14, RZ, RZ, R23 ;  /* 0x000000ffff0e7224 */ /* 0x000fe200078e0017 */
[----:B------:R1:W-:Y:S04]  /*29280*/  STL.64 [R1+0x850], R8 ;  /* 0x0008500801007387 */ /* 0x0003e80000100a00 */
[----:B------:R2:W-:Y:S04]  /*29290*/  STL.64 [R1+0x858], R10 ;  /* 0x0008580a01007387 */ /* 0x0005e80000100a00 */
[----:B-1----:R-:W3:Y:S04]  /*292a0*/  LDL.LU R8, [R1+0x350] ;  /* 0x0003500001087983 */ /* 0x002ee80000300800 */
[----:B------:R-:W3:Y:S04]  /*292b0*/  LDL.LU R9, [R1+0x354] ;  /* 0x0003540001097983 */ /* 0x000ee80000300800 */
[----:B--2---:R-:W3:Y:S04]  /*292c0*/  LDL.LU R10, [R1+0x358] ;  /* 0x00035800010a7983 */ /* 0x004ee80000300800 */
[----:B------:R-:W3:Y:S04]  /*292d0*/  LDL.LU R11, [R1+0x35c] ;  /* 0x00035c00010b7983 */ /* 0x000ee80000300800 */
[----:B------:R-:W2:Y:S04]  /*292e0*/  LDL.64 R18, [R1+0xa8] ;  /* 0x0000a80001127983 */ /* 0x000ea80000100a00 */
[----:B------:R-:W5:Y:S04]  /*292f0*/  LDL.LU R20, [R1+0x180] ;  /* 0x0001800001147983 */ /* 0x000f680000300800 */
[----:B------:R-:W5:Y:S04]  /*29300*/  LDL.LU R21, [R1+0x184] ;  /* 0x0001840001157983 */ /* 0x000f680000300800 */
[----:B------:R-:W2:Y:S04]  /*29310*/  LDL.LU R22, [R1+0x188] ;  /* 0x0001880001167983 */ /* 0x000ea80000300800 */
[----:B------:R-:W2:Y:S04]  /*29320*/  LDL.LU R23, [R1+0x18c] ;  /* 0x00018c0001177983 */ /* 0x000ea80000300800 */
[----:B--2---:R1:W-:Y:S04]  /*29330*/  STL.64 [R1+0xa238], R22 ;  /* 0x00a2381601007387 */ /* 0x0043e80000100a00 */
[----:B-----5:R-:W-:Y:S04]  /*29340*/  STL.64 [R1+0xa230], R20 ;  /* 0x00a2301401007387 */ /* 0x020fe80000100a00 */
[----:B-1----:R-:W2:Y:S04]  /*29350*/  LDL.64 R22, [R1+0x88] ;  /* 0x0000880001167983 */ /* 0x002ea80000100a00 */
[----:B--2---:R1:W-:Y:S04]  /*29360*/  STL.64 [R1+0xa248], R22 ;  /* 0x00a2481601007387 */ /* 0x0043e80000100a00 */
[----:B-1----:R-:W2:Y:S04]  /*29370*/  LDL.64 R22, [R1+0x98] ;  /* 0x0000980001167983 */ /* 0x002ea80000100a00 */
[----:B------:R1:W-:Y:S04]  /*29380*/  STL.64 [R1+0xa210], R14 ;  /* 0x00a2100e01007387 */ /* 0x0003e80000100a00 */
[----:B-1----:R-:W4:Y:S02]  /*29390*/  LDL.64 R14, [R1+0xb8] ;  /* 0x0000b800010e7983 */ /* 0x002f240000100a00 */
[----:B----4-:R-:W-:Y:S11]  /*293a0*/  HMMA.1688.F32.TF32 R24, R4, R14, R24 ;  /* 0x0000000e0418723c */ /* 0x010ff60000081018 */
[----:B------:R-:W-:Y:S11]  /*293b0*/  @!UPT UIADD3 URZ, URZ, URZ, URZ ;  /* 0x0000003f3f3ff290 */ /* 0x000ff6000fffe03f */
[----:B------:R-:W-:Y:S01]  /*293c0*/  @!UPT UIADD3 URZ, URZ, URZ, URZ ;  /* 0x0000003f3f3ff290 */ /* 0x000fe2000fffe03f */
[----:B------:R1:W-:Y:S04]  /*293d0*/  STL.64 [R1+0x860], R24 ;  /* 0x0008601801007387 */ /* 0x0003e80000100a00 */
[----:B------:R4:W-:Y:S01]  /*293e0*/  STL.64 [R1+0x868], R26 ;  /* 0x0008681a01007387 */ /* 0x0009e20000100a00 */
[----:B-1----:R-:W-:-:S03]  /*293f0*/  IMAD.MOV.U32 R25, RZ, RZ, R14 ;  /* 0x000000ffff197224 */ /* 0x002fc600078e000e */
[----:B----4-:R-:W4:Y:S01]  /*29400*/  LDL.LU.64 R26, [R1+0xa260] ;  /* 0x00a26000011a7983 */ /* 0x010f220000300a00 */
[----:B------:R-:W-:-:S03]  /*29410*/  IMAD.MOV.U32 R24, RZ, RZ, R15 ;  /* 0x000000ffff187224 */ /* 0x000fc600078e000f */
[----:B------:R-:W5:Y:S04]  /*29420*/  LDL.LU R12, [R1+0x170] ;  /* 0x00017000010c7983 */ /* 0x000f680000300800 */
[----:B------:R-:W5:Y:S04]  /*29430*/  LDL.LU R13, [R1+0x174] ;  /* 0x00017400010d7983 */ /* 0x000f680000300800 */
[----:B------:R-:W2:Y:S04]  /*29440*/  LDL.LU R14, [R1+0x178] ;  /* 0x00017800010e7983 */ /* 0x000ea80000300800 */
[----:B------:R-:W2:Y:S04]  /*29450*/  LDL.LU R15, [R1+0x17c] ;  /* 0x00017c00010f7983 */ /* 0x000ea80000300800 */
[----:B--2---:R1:W-:Y:S04]  /*29460*/  STL.64 [R1+0xa220], R14 ;  /* 0x00a2200e01007387 */ /* 0x0043e80000100a00 */
[----:B-----5:R2:W-:Y:S04]  /*29470*/  STL.64 [R1+0xa218], R12 ;  /* 0x00a2180c01007387 */ /* 0x0205e80000100a00 */
[----:B-1----:R-:W5:Y:S04]  /*29480*/  LDL.64 R14, [R1+0x78] ;  /* 0x00007800010e7983 */ /* 0x002f680000100a00 */
[----:B-----5:R1:W-:Y:S04]  /*29490*/  STL.64 [R1+0xa240], R14 ;  /* 0x00a2400e01007387 */ /* 0x0203e80000100a00 */
[----:B--2---:R-:W2:Y:S04]  /*294a0*/  LDL.LU R12, [R1+0x330] ;  /* 0x00033000010c7983 */ /* 0x004ea80000300800 */
[----:B------:R-:W2:Y:S04]  /*294b0*/  LDL.LU R13, [R1+0x334] ;  /* 0x00033400010d7983 */ /* 0x000ea80000300800 */
[----:B-1----:R-:W5:Y:S04]  /*294c0*/  LDL.LU R14, [R1+0x338] ;  /* 0x00033800010e7983 */ /* 0x002f680000300800 */
[----:B------:R-:W5:Y:S01]  /*294d0*/  LDL.LU R15, [R1+0x33c] ;  /* 0x00033c00010f7983 */ /* 0x000f620000300800 */
[----:B------:R-:W-:-:S03]  /*294e0*/  IMAD.MOV.U32 R3, RZ, RZ, R19 ;  /* 0x000000ffff037224 */ /* 0x000fc600078e0013 */
[----:B-----5:R-:W-:Y:S04]  /*294f0*/  STL.64 [R1+0xa258], R14 ;  /* 0x00a2580e01007387 */ /* 0x020fe80000100a00 */
[----:B--2---:R1:W-:Y:S04]  /*29500*/  STL.64 [R1+0xa250], R12 ;  /* 0x00a2500c01007387 */ /* 0x0043e80000100a00 */
[----:B-1----:R-:W2:Y:S04]  /*29510*/  LDL.LU R12, [R1+0x340] ;  /* 0x00034000010c7983 */ /* 0x002ea80000300800 */
[----:B------:R-:W2:Y:S04]  /*29520*/  LDL.LU R13, [R1+0x344] ;  /* 0x00034400010d7983 */ /* 0x000ea80000300800 */
[----:B------:R-:W2:Y:S04]  /*29530*/  LDL.LU R14, [R1+0x348] ;  /* 0x00034800010e7983 */ /* 0x000ea80000300800 */
[----:B------:R-:W2:Y:S04]  /*29540*/  LDL.LU R15, [R1+0x34c] ;  /* 0x00034c00010f7983 */ /* 0x000ea80000300800 */
[----:B----4-:R-:W-:Y:S04]  /*29550*/  STL.64 [R1+0xa1e8], R26 ;  /* 0x00a1e81a01007387 */ /* 0x010fe80000100a00 */
[----:B------:R3:W-:Y:S02]  /*29560*/  STL.64 [R1+0xa1e0], R24 ;  /* 0x00a1e01801007387 */ /* 0x0007e40000100a00 */
[----:B---3--:R-:W-:Y:S07]  /*29570*/  HMMA.1688.F32.TF32 R24, R4, R18, R8 ;  /* 0x000000120418723c */ /* 0x008fee0000081008 */
[----:B------:R-:W-:Y:S11]  /*29580*/  IMAD.MOV.U32 R8, RZ, RZ, R18 ;  /* 0x000000ffff087224 */ /* 0x000ff600078e0012 */
[----:B------:R-:W-:Y:S05]  /*29590*/  @!UPT UIADD3 URZ, URZ, URZ, URZ ;  /* 0x0000003f3f3ff290 */ /* 0x000fea000fffe03f */
[----:B------:R-:W-:Y:S04]  /*295a0*/  STL.64 [R1+0x9a0], R24 ;  /* 0x0009a01801007387 */ /* 0x000fe80000100a00 */
[----:B------:R1:W-:Y:S04]  /*295b0*/  STL.64 [R1+0x9a8], R26 ;  /* 0x0009a81a01007387 */ /* 0x0003e80000100a00 */
[----:B------:R-:W3:Y:S04]  /*295c0*/  LDL.LU R16, [R1+0x160] ;  /* 0x0001600001107983 */ /* 0x000ee80000300800 */
[----:B------:R-:W3:Y:S04]  /*295d0*/  LDL.LU R17, [R1+0x164] ;  /* 0x0001640001117983 */ /* 0x000ee80000300800 */
[----:B------:R-:W4:Y:S04]  /*295e0*/  LDL.LU R18, [R1+0x168] ;  /* 0x0001680001127983 */ /* 0x000f280000300800 */
[----:B------:R-:W4:Y:S01]  /*295f0*/  LDL.LU R19, [R1+0x16c] ;  /* 0x00016c0001137983 */ /* 0x000f220000300800 */
[----:B------:R-:W-:-:S02]  /*29600*/  IMAD.MOV.U32 R10, RZ, RZ, R22 ;  /* 0x000000ffff0a7224 */ /* 0x000fc400078e0016 */
[----:B------:R-:W-:Y:S01]  /*29610*/  IMAD.MOV.U32 R0, RZ, RZ, R23 ;  /* 0x000000ffff007224 */ /* 0x000fe200078e0017 */
[C---:B--2---:R-:W-:Y:S01]  /*29620*/  HMMA.1688.F32.TF32 R12, R4.reuse, R22, R12 ;  /* 0x00000016040c723c */ /* 0x044fe2000008100c */
[----:B----4-:R2:W-:Y:S04]  /*29630*/  STL.64 [R1+0xa208], R18 ;  /* 0x00a2081201007387 */ /* 0x0105e80000100a00 */
[----:B---3--:R-:W-:Y:S04]  /*29640*/  STL.64 [R1+0xa200], R16 ;  /* 0x00a2001001007387 */ /* 0x008fe80000100a00 */
[----:B-1----:R-:W3:Y:S04]  /*29650*/  LDL.64 R26, [R1+0x58] ;  /* 0x00005800011a7983 */ /* 0x002ee80000100a00 */
[----:B--2---:R-:W2:Y:S10]  /*29660*/  LDL.64 R18, [R1+0x68] ;  /* 0x0000680001127983 */ /* 0x004eb40000100a00 */
[----:B------:R-:W-:Y:S04]  /*29670*/  STL.64 [R1+0x9f0], R12 ;  /* 0x0009f00c01007387 */ /* 0x000fe80000100a00 */
[----:B------:R1:W-:Y:S04]  /*29680*/  STL.64 [R1+0x9f8], R14 ;  /* 0x0009f80e01007387 */ /* 0x0003e80000100a00 */
[----:B-1----:R-:W4:Y:S04]  /*29690*/  LDL.LU.64 R14, [R1+0xa258] ;  /* 0x00a25800010e7983 */ /* 0x002f280000300a00 */
[----:B------:R-:W4:Y:S04]  /*296a0*/  LDL.LU.64 R12, [R1+0xa250] ;  /* 0x00a25000010c7983 */ /* 0x000f280000300a00 */
[----:B------:R-:W4:Y:S02]  /*296b0*/  LDL.LU.64 R22, [R1+0xa248] ;  /* 0x00a2480001167983 */ /* 0x000f240000300a00 */
[----:B----4-:R-:W-:Y:S01]  /*296c0*/  HMMA.1688.F32.TF32 R12, R4, R22, R12 ;  /* 0x00000016040c723c */ /* 0x010fe2000008100c */
[----:B------:R-:W-:-:S02]  /*296d0*/  IMAD.MOV.U32 R2, RZ, RZ, R22 ;  /* 0x000000ffff027224 */ /* 0x000fc400078e0016 */
[----:B------:R-:W-:Y:S11]  /*296e0*/  IMAD.MOV.U32 R9, RZ, RZ, R23 ;  /* 0x000000ffff097224 */ /* 0x000ff600078e0017 */
[----:B------:R-:W-:Y:S09]  /*296f0*/  @!UPT UIADD3 URZ, URZ, URZ, URZ ;  /* 0x0000003f3f3ff290 */ /* 0x000ff2000fffe03f */
[----:B------:R-:W-:Y:S04]  /*29700*/  STL.64 [R1+0xa30], R12 ;  /* 0x000a300c01007387 */ /* 0x000fe80000100a00 */
[----:B------:R1:W-:Y:S04]  /*29710*/  STL.64 [R1+0xa38], R14 ;  /* 0x000a380e01007387 */ /* 0x0003e80000100a00 */
[----:B-1----:R-:W4:Y:S04]  /*29720*/  LDL.LU.64 R14, [R1+0xa240] ;  /* 0x00a24000010e7983 */ /* 0x002f280000300a00 */
[----:B------:R-:W4:Y:S04]  /*29730*/  LDL.LU.64 R22, [R1+0xa238] ;  /* 0x00a2380001167983 */ /* 0x000f280000300a00 */
[----:B------:R-:W4:Y:S02]  /*29740*/  LDL.LU.64 R20, [R1+0xa230] ;  /* 0x00a2300001147983 */ /* 0x000f240000300a00 */
[----:B----4-:R-:W-:Y:S11]  /*29750*/  HMMA.1688.F32.TF32 R20, R4, R14, R20 ;  /* 0x0000000e0414723c */ /* 0x010ff60000081014 */
[----:B------:R-:W-:Y:S11]  /*29760*/  @!UPT UIADD3 URZ, URZ, URZ, URZ ;  /* 0x0000003f3f3ff290 */ /* 0x000ff6000fffe03f */
[----:B------:R-:W-:Y:S01]  /*29770*/  @!UPT UIADD3 URZ, URZ, URZ, URZ ;  /* 0x0000003f3f3ff290 */ /* 0x000fe2000fffe03f */
[----:B------:R-:W-:Y:S04]  /*29780*/  STL.64 [R1+0xab0], R20 ;  /* 0x000ab01401007387 */ /* 0x000fe80000100a00 */
[----:B------:R1:W-:Y:S04]  /*29790*/  STL.64 [R1+0xab8], R22 ;  /* 0x000ab81601007387 */ /* 0x0003e80000100a00 */
[----:B-1----:R-:W4:Y:S01]  /*297a0*/  LDL.LU.64 R22, [R1+0xa228] ;  /* 0x00a2280001167983 */ /* 0x002f220000300a00 */
[----:B------:R-:W-:Y:S02]  /*297b0*/  IMAD.MOV.U32 R21, RZ, RZ, R14 ;  /* 0x000000ffff157224 */ /* 0x000fe400078e000e */
[----:B------:R-:W-:-:S02]  /*297c0*/  IMAD.MOV.U32 R20, RZ, RZ, R15 ;  /* 0x000000ffff147224 */ /* 0x000fc400078e000f */
[----:B------:R-:W2:Y:S04]  /*297d0*/  LDL.LU.64 R14, [R1+0xa220] ;  /* 0x00a22000010e7983 */ /* 0x000ea80000300a00 */
[----:B------:R-:W2:Y:S04]  /*297e0*/  LDL.LU.64 R12, [R1+0xa218] ;  /* 0x00a21800010c7983 */ /* 0x000ea80000300a00 */
[----:B----4-:R-:W-:Y:S04]  /*297f0*/  STL.64 [R1+0xa1c8], R22 ;  /* 0x00a1c81601007387 */ /* 0x010fe80000100a00 */
[----:B------:R1:W-:Y:S04]  /*29800*/  STL.64 [R1+0xa1c0], R20 ;  /* 0x00a1c01401007387 */ /* 0x0003e80000100a00 */
[----:B-1----:R-:W4:Y:S04]  /*29810*/  LDL.LU R20, [R1+0x140] ;  /* 0x0001400001147983 */ /* 0x002f280000300800 */
[----:B------:R-:W4:Y:S04]  /*29820*/  LDL.LU R21, [R1+0x144] ;  /* 0x0001440001157983 */ /* 0x000f280000300800 */
[----:B------:R-:W5:Y:S04]  /*29830*/  LDL.LU R22, [R1+0x148] ;  /* 0x0001480001167983 */ /* 0x000f680000300800 */
[----:B------:R-:W5:Y:S01]  /*29840*/  LDL.LU R23, [R1+0x14c] ;  /* 0x00014c0001177983 */ /* 0x000f620000300800 */
[----:B--2---:R-:W-:Y:S01]  /*29850*/  HMMA.1688.F32.TF32 R12, R4, R18, R12 ;  /* 0x00000012040c723c */ /* 0x004fe2000008100c */
[----:B------:R-:W-:-:S02]  /*29860*/  IMAD.MOV.U32 R11, RZ, RZ, R19 ;  /* 0x000000ffff0b7224 */ /* 0x000fc400078e0013 */
[----:B-----5:R-:W-:Y:S04]  /*29870*/  STL.64 [R1+0xa1d8], R22 ;  /* 0x00a1d81601007387 */ /* 0x020fe80000100a00 */
[----:B----4-:R1:W-:Y:S04]  /*29880*/  STL.64 [R1+0xa1d0], R20 ;  /* 0x00a1d01401007387 */ /* 0x0103e80000100a00 */
[----:B-1----:R-:W2:Y:S04]  /*29890*/  LDL.LU R20, [R1+0x150] ;  /* 0x0001500001147983 */ /* 0x002ea80000300800 */
[----:B------:R-:W2:Y:S04]  /*298a0*/  LDL.LU R21, [R1+0x154] ;  /* 0x0001540001157983 */ /* 0x000ea80000300800 */
[----:B------:R-:W2:Y:S04]  /*298b0*/  LDL.LU R22, [R1+0x158] ;  /* 0x0001580001167983 */ /* 0x000ea80000300800 */
[----:B------:R-:W2:Y:S04]  /*298c0*/  LDL.LU R23, [R1+0x15c] ;  /* 0x00015c0001177983 */ /* 0x000ea80000300800 */
[----:B------:R1:W-:Y:S04]  /*298d0*/  STL.64 [R1+0xbd0], R12 ;  /* 0x000bd00c01007387 */ /* 0x0003e80000100a00 */
[----:B------:R4:W-:Y:S01]  /*298e0*/  STL.64 [R1+0xbd8], R14 ;  /* 0x000bd80e01007387 */ /* 0x0009e20000100a00 */
[----:B-1----:R-:W-:-:S03]  /*298f0*/  IMAD.MOV.U32 R13, RZ, RZ, R18 ;  /* 0x000000ffff0d7224 */ /* 0x002fc600078e0012 */
[----:B----4-:R-:W4:Y:S04]  /*29900*/  LDL.LU.64 R14, [R1+0xa210] ;  /* 0x00a21000010e7983 */ /* 0x010f280000300a00 */
[----:B------:R-:W5:Y:S04]  /*29910*/  LDL.LU.64 R18, [R1+0xa208] ;  /* 0x00a2080001127983 */ /* 0x000f680000300a00 */
[----:B------:R-:W5:Y:S04]  /*29920*/  LDL.LU.64 R16, [R1+0xa200] ;  /* 0x00a2000001107983 */ /* 0x000f680000300a00 */
[----:B------:R-:W-:Y:S04]  /*29930*/  STL.64 [R1+0xa1b8], R10 ;  /* 0x00a1b80a01007387 */ /* 0x000fe80000100a00 */
[----:B------:R1:W-:Y:S01]  /*29940*/  STL.64 [R1+0xa1b0], R8 ;  /* 0x00a1b00801007387 */ /* 0x0003e20000100a00 */
[----:B---3--:R-:W-:-:S03]  /*29950*/  IMAD.MOV.U32 R12, RZ, RZ, R27 ;  /* 0x000000ffff0c7224 */ /* 0x008fc600078e001b */
[----:B-1----:R-:W3:Y:S04]  /*29960*/  LDL.LU R8, [R1] ;  /* 0x0000000001087983 */ /* 0x002ee80000300800 */
[----:B------:R-:W3:Y:S04]  /*29970*/  LDL.LU R9, [R1+0x4] ;  /* 0x0000040001097983 */ /* 0x000ee80000300800 */
[----:B------:R-:W3:Y:S04]  /*29980*/  LDL.LU R10, [R1+0x8] ;  /* 0x00000800010a7983 */ /* 0x000ee80000300800 */
[----:B------:R-:W3:Y:S01]  /*29990*/  LDL.LU R11, [R1+0xc] ;  /* 0x00000c00010b7983 */ /* 0x000ee20000300800 */
[----:B-----5:R-:W-:Y:S11]  /*299a0*/  HMMA.1688.F32.TF32 R16, R4, R26, R16 ;  /* 0x0000001a0410723c */ /* 0x020ff60000081010 */
[----:B------:R-:W-:Y:S11]  /*299b0*/  @!UPT UIADD3 URZ, URZ, URZ, URZ ;  /* 0x0000003f3f3ff290 */ /* 0x000ff6000fffe03f */
[----:B------:R-:W-:Y:S01]  /*299c0*/  @!UPT UIADD3 URZ, URZ, URZ, URZ ;  /* 0x0000003f3f3ff290 */ /* 0x000fe2000fffe03f */
[----:B------:R1:W-:Y:S04]  /*299d0*/  STL.64 [R1+0xbc0], R16 ;  /* 0x000bc01001007387 */ /* 0x0003e80000100a00 */
[----:B------:R5:W-:Y:S01]  /*299e0*/  STL.64 [R1+0xbc8], R18 ;  /* 0x000bc81201007387 */ /* 0x000be20000100a00 */
[----:B-1----:R-:W-:-:S03]  /*299f0*/  IMAD.MOV.U32 R17, RZ, RZ, R26 ;  /* 0x000000ffff117224 */ /* 0x002fc600078e001a */
[----:B-----5:R-:W5:Y:S04]  /*29a00*/  LDL.LU.64 R18, [R1+0xa1f8] ;  /* 0x00a1f80001127983 */ /* 0x020f680000300a00 */
[----:B------:R-:W2:Y:S04]  /*29a10*/  LDL.LU R16, [R1+0xa1f0] ;  /* 0x00a1f00001107983 */ /* 0x000ea80000300800 */
[----:B------:R-:W2:Y:S04]  /*29a20*/  LDL.LU.64 R26, [R1+0xa1e8] ;  /* 0x00a1e800011a7983 */ /* 0x000ea80000300a00 */
[----:B------:R-:W3:Y:S01]  /*29a30*/  LDL.LU.64 R24, [R1+0xa1e0] ;  /* 0x00a1e00001187983 */ /* 0x000ee20000300a00 */
[C---:B--2---:R-:W-:Y:S11]  /*29a40*/  HMMA.1688.F32.TF32 R20, R4.reuse, R26, R20 ;  /* 0x0000001a0414723c */ /* 0x044ff60000081014 */
[----:B------:R-:W-:Y:S11]  /*29a50*/  @!UPT UIADD3 URZ, URZ, URZ, URZ ;  /* 0x0000003f3f3ff290 */ /* 0x000ff6000fffe03f */
[----:B------:R-:W-:Y:S01]  /*29a60*/  @!UPT UIADD3 URZ, URZ, URZ, URZ ;  /* 0x0000003f3f3ff290 */ /* 0x000fe2000fffe03f */
[----:B------:R-:W-:Y:S04]  /*29a70*/  STL.64 [R1+0xbb0], R20 ;  /* 0x000bb01401007387 */ /* 0x000fe80000100a00 */
[----:B------:R1:W-:Y:S04]  /*29a80*/  STL.64 [R1+0xbb8], R22 ;  /* 0x000bb81601007387 */ /* 0x0003e80000100a00 */
[----:B-1----:R-:W5:Y:S04]  /*29a90*/  LDL.LU.64 R22, [R1+0xa1d8] ;  /* 0x00a1d80001167983 */ /* 0x002f680000300a00 */
[----:B------:R-:W5:Y:S04]  /*29aa0*/  LDL.LU.64 R20, [R1+0xa1d0] ;  /* 0x00a1d00001147983 */ /* 0x000f680000300a00 */
[----:B------:R-:W-:Y:S01]  /*29ab0*/  STL.64 [R1+0xa088], R26 ;  /* 0x00a0881a01007387 */ /* 0x000fe20000100a00 */
[C---:B-----5:R-:W-:Y:S11]  /*29ac0*/  HMMA.1688.F32.TF32 R20, R4.reuse, R18, R20 ;  /* 0x000000120414723c */ /* 0x060ff60000081014 */
[----:B------:R-:W-:Y:S11]  /*29ad0*/  @!UPT UIADD3 URZ, URZ, URZ, URZ ;  /* 0x0000003f3f3ff290 */ /* 0x000ff6000fffe03f */
[----:B------:R-:W-:Y:S01]  /*29ae0*/  @!UPT UIADD3 URZ, URZ, URZ, URZ ;  /* 0x0000003f3f3ff290 */ /* 0x000fe2000fffe03f */
[----:B------:R-:W-:Y:S04]  /*29af0*/  STL.64 [R1+0xba0], R20 ;  /* 0x000ba01401007387 */ /* 0x000fe80000100a00 */
[----:B------:R1:W-:Y:S04]  /*29b00*/  STL.64 [R1+0xba8], R22 ;  /* 0x000ba81601007387 */ /* 0x0003e80000100a00 */
[----:B-1----:R-:W3:Y:S04]  /*29b10*/  LDL.LU.64 R22, [R1+0xa1c8] ;  /* 0x00a1c80001167983 */ /* 0x002ee80000300a00 */
[----:B------:R-:W2:Y:S04]  /*29b20*/  LDL.LU.64 R20, [R1+0xa1c0] ;  /* 0x00a1c00001147983 */ /* 0x000ea80000300a00 */
[----:B------:R-:W-:Y:S01]  /*29b30*/  STL.64 [R1+0xa180], R18 ;  /* 0x00a1801201007387 */ /* 0x000fe20000100a00 */
[----:B---3--:R-:W-:Y:S03]  /*29b40*/  HMMA.1688.F32.TF32 R4, R4, R22, R8 ;  /* 0x000000160404723c */ /* 0x008fe60000081008 */
[----:B------:R-:W3:Y:S01]  /*29b50*/  LDL.LU.64 R10, [R1+0xa1b8] ;  /* 0x00a1b800010a7983 */ /* 0x000ee20000300a00 */
[----:B------:R-:W-:Y:S01]  /*29b60*/  IMAD.MOV.U32 R26, RZ, RZ, R17 ;  /* 0x000000ffff1a7224 */ /* 0x000fe200078e0011 */
[----:B------:R-:W-:-:S02]  /*29b70*/  MOV R27, R12 ;  /* 0x0000000c001b7202 */ /* 0x000fc40000000f00 */
[----:B------:R-:W5:Y:S04]  /*29b80*/  LDL.LU.64 R8, [R1+0xa1b0] ;  /* 0x00a1b00001087983 */ /* 0x000f680000300a00 */
[----:B------:R-:W4:Y:S11]  /*29b90*/  LDL.LU R17, [R1+0xa1ac] ;  /* 0x00a1ac0001117983 */ /* 0x000f360000300800 */
[----:B------:R-:W-:Y:S01]  /*29ba0*/  @!UPT UIADD3 URZ, URZ, URZ, URZ ;  /* 0x0000003f3f3ff290 */ /* 0x000fe2000fffe03f */
[----:B------:R-:W-:Y:S04]  /*29bb0*/  STL.64 [R1+0xb90], R4 ;  /* 0x000b900401007387 */ /* 0x000fe80000100a00 */
[----:B------:R-:W-:Y:S04]  /*29bc0*/  STL.64 [R1+0xb98], R6 ;  /* 0x000b980601007387 */ /* 0x000fe80000100a00 */
[----:B------:R-:W4:Y:S04]  /*29bd0*/  LDL.LU R12, [R1+0xa1a8] ;  /* 0x00a1a800010c7983 */ /* 0x000f280000300800 */
[----:B------:R2:W-:Y:S04]  /*29be0*/  STL.64 [R1+0xa0a0], R26 ;  /* 0x00a0a01a01007387 */ /* 0x0005e80000100a00 */
[----:B------:R1:W-:Y:S01]  /*29bf0*/  STL.64 [R1+0xa080], R22 ;  /* 0x00a0801601007387 */ /* 0x0003e20000100a00 */
[----:B--2---:R-:W-:-:S02]  /*29c00*/  IMAD.MOV.U32 R26, RZ, RZ, R21 ;  /* 0x000000ffff1a7224 */ /* 0x004fc400078e0015 */
[----:B------:R-:W-:Y:S02]  /*29c10*/  IMAD.MOV.U32 R27, RZ, RZ, R20 ;  /* 0x000000ffff1b7224 */ /* 0x000fe400078e0014 */
[----:B-1----:R-:W-:Y:S02]  /*29c20*/  IMAD.MOV.U32 R22, RZ, RZ, R13 ;  /* 0x000000ffff167224 */ /* 0x002fe400078e000d */
[----:B------:R-:W2:Y:S01]  /*29c30*/  LDL.LU R13, [R1+0xa1a4] ;  /* 0x00a1a400010d7983 */ /* 0x000ea20000300800 */
[----:B---3--:R-:W-:-:S03]  /*29c40*/  IMAD.MOV.U32 R23, RZ, RZ, R11 ;  /* 0x000000ffff177224 */ /* 0x008fc600078e000b */
[----:B------:R-:W3:Y:S04]  /*29c50*/  LDL.LU R11, [R1+0xa1a0] ;  /* 0x00a1a000010b7983 */ /* 0x000ee80000300800 */
[----:B------:R1:W-:Y:S04]  /*29c60*/  STL.64 [R1+0xa0a8], R22 ;  /* 0x00a0a81601007387 */ /* 0x0003e80000100a00 */
        /* <DEDUP_REMOVED lines=9> */
[----:B------:R-:W2:Y:S04]  /*29d00*/  LDL.LU R2, [R1+0xa19c] ;  /* 0x00a19c0001027983 */ /* 0x000ea80000300800 */
[----:B------:R-:W3:Y:S04]  /*29d10*/  LDL.LU R9, [R1+0xa198] ;  /* 0x00a1980001097983 */ /* 0x000ee80000300800 */
[----:B------:R5:W-:Y:S04]  /*29d20*/  STL.64 [R1+0xa0c8], R26 ;  /* 0x00a0c81a01007387 */ /* 0x000be80000100a00 */
[----:B-1----:R-:W3:Y:S04]  /*29d30*/  LDL.LU R20, [R1+0x4e0] ;  /* 0x0004e00001147983 */ /* 0x002ee80000300800 */
[----:B------:R-:W3:Y:S04]  /*29d40*/  LDL.LU R21, [R1+0x4e4] ;  /* 0x0004e40001157983 */ /* 0x000ee80000300800 */
[----:B------:R-:W3:Y:S04]  /*29d50*/  LDL.LU R22, [R1+0x4e8] ;  /* 0x0004e80001167983 */ /* 0x000ee80000300800 */
[----:B------:R-:W3:Y:S01]  /*29d60*/  LDL.LU R23, [R1+0x4ec] ;  /* 0x0004ec0001177983 */ /* 0x000ee20000300800 */
[----:B-----5:R-:W-:-:S02]  /*29d70*/  IMAD.MOV.U32 R26, RZ, RZ, R10 ;  /* 0x000000ffff1a7224 */ /* 0x020fc400078e000a */
[----:B------:R-:W-:Y:S01]  /*29d80*/  IMAD.MOV.U32 R27, RZ, RZ, R0 ;  /* 0x000000ffff1b7224 */ /* 0x000fe200078e0000 */
[----:B--2---:R-:W-:Y:S04]  /*29d90*/  LDS R7, [R2+0x6400] ;  /* 0x0064000002077984 */ /* 0x004fe80000000800 */
[----:B------:R-:W-:Y:S04]  /*29da0*/  LDS R5, [R2+0x4400] ;  /* 0x0044000002057984 */ /* 0x000fe80000000800 */
[----:B---3--:R-:W-:Y:S04]  /*29db0*/  STL.64 [R1+0xa0d8], R22 ;  /* 0x00a0d81601007387 */ /* 0x008fe80000100a00 */
[----:B------:R1:W-:Y:S04]  /*29dc0*/  STL.64 [R1+0xa0d0], R20 ;  /* 0x00a0d01401007387 */ /* 0x0003e80000100a00 */
[----:B------:R-:W2:Y:S04]  /*29dd0*/  LDL.LU R10, [R1+0xa194] ;  /* 0x00a19400010a7983 */ /* 0x000ea80000300800 */
[----:B------:R-:W3:Y:S04]  /*29de0*/  LDL.LU R0, [R1+0xa190] ;  /* 0x00a1900001007983 */ /* 0x000ee80000300800 */
[----:B------:R5:W-:Y:S04]  /*29df0*/  STL.64 [R1+0xa0e0], R26 ;  /* 0x00a0e01a01007387 */ /* 0x000be80000100a00 */
[----:B-1----:R-:W2:Y:S04]  /*29e00*/  LDL.LU R20, [R1+0x4f0] ;  /* 0x0004f00001147983 */ /* 0x002ea80000300800 */
[----:B------:R-:W2:Y:S04]  /*29e10*/  LDL.LU R21, [R1+0x4f4] ;  /* 0x0004f40001157983 */ /* 0x000ea80000300800 */
[----:B------:R-:W2:Y:S04]  /*29e20*/  LDL.LU R22, [R1+0x4f8] ;  /* 0x0004f80001167983 */ /* 0x000ea80000300800 */
[----:B------:R-:W2:Y:S01]  /*29e30*/  LDL.LU R23, [R1+0x4fc] ;  /* 0x0004fc0001177983 */ /* 0x000ea20000300800 */
[----:B-----5:R-:W-:-:S02]  /*29e40*/  IMAD.MOV.U32 R26, RZ, RZ, R8 ;  /* 0x000000ffff1a7224 */ /* 0x020fc400078e0008 */
[----:B------:R-:W-:Y:S01]  /*29e50*/  IMAD.MOV.U32 R27, RZ, RZ, R3 ;  /* 0x000000ffff1b7224 */ /* 0x000fe200078e0003 */
[----:B---3--:R-:W1:Y:S04]  /*29e60*/  LDS R6, [R0+0x6400] ;  /* 0x0064000000067984 */ /* 0x008e680000000800 */
[----:B------:R-:W3:Y:S04]  /*29e70*/  LDS R4, [R0+0x4400] ;  /* 0x0044000000047984 */ /* 0x000ee80000000800 */
[----:B--2---:R-:W-:Y:S04]  /*29e80*/  STL.64 [R1+0xa0f0], R22 ;  /* 0x00a0f01601007387 */ /* 0x004fe80000100a00 */
[----:B------:R-:W-:Y:S04]  /*29e90*/  STL.64 [R1+0xa0e8], R20 ;  /* 0x00a0e81401007387 */ /* 0x000fe80000100a00 */
[----:B------:R-:W2:Y:S04]  /*29ea0*/  LDL.LU R8, [R1+0xa18c] ;  /* 0x00a18c0001087983 */ /* 0x000ea80000300800 */
[----:B------:R-:W5:Y:S04]  /*29eb0*/  LDL.LU R3, [R1+0xa188] ;  /* 0x00a1880001037983 */ /* 0x000f680000300800 */
[----:B------:R1:W-:Y:S02]  /*29ec0*/  STL.64 [R1+0xa0f8], R26 ;  /* 0x00a0f81a01007387 */ /* 0x0003e40000100a00 */
[----:B-1----:R-:W-:-:S02]  /*29ed0*/  IMAD.MOV.U32 R26, RZ, RZ, R25 ;  /* 0x000000ffff1a7224 */ /* 0x002fc400078e0019 */
[----:B------:R-:W-:-:S05]  /*29ee0*/  IMAD.MOV.U32 R27, RZ, RZ, R24 ;  /* 0x000000ffff1b7224 */ /* 0x000fca00078e0018 */
[----:B------:R4:W-:Y:S04]  /*29ef0*/  STL.64 [R1+0xa110], R26 ;  /* 0x00a1101a01007387 */ /* 0x0009e80000100a00 */
[----:B------:R-:W2:Y:S04]  /*29f00*/  LDL.LU R20, [R1+0x500] ;  /* 0x0005000001147983 */ /* 0x000ea80000300800 */
[----:B------:R-:W2:Y:S01]  /*29f10*/  LDL.LU R21, [R1+0x504] ;  /* 0x0005040001157983 */ /* 0x000ea20000300800 */
[----:B----4-:R-:W-:-:S03]  /*29f20*/  IMAD.MOV.U32 R26, RZ, RZ, R15 ;  /* 0x000000ffff1a7224 */ /* 0x010fc600078e000f */
[----:B------:R-:W4:Y:S01]  /*29f30*/  LDL.LU R22, [R1+0x508] ;  /* 0x0005080001167983 */ /* 0x000f220000300800 */
[----:B------:R-:W-:-:S03]  /*29f40*/  IMAD.MOV.U32 R27, RZ, RZ, R14 ;  /* 0x000000ffff1b7224 */ /* 0x000fc600078e000e */
[----:B------:R-:W4:Y:S04]  /*29f50*/  LDL.LU R23, [R1+0x50c] ;  /* 0x00050c0001177983 */ /* 0x000f280000300800 */
[----:B------:R1:W-:Y:S04]  /*29f60*/  STL.64 [R1+0xa128], R26 ;  /* 0x00a1281a01007387 */ /* 0x0003e80000100a00 */
[----:B------:R-:W2:Y:S04]  /*29f70*/  LDL.LU R24, [R1+0x4c0] ;  /* 0x0004c00001187983 */ /* 0x000ea80000300800 */
[----:B------:R-:W2:Y:S04]  /*29f80*/  LDL.LU R25, [R1+0x4c4] ;  /* 0x0004c40001197983 */ /* 0x000ea80000300800 */
[----:B-1----:R-:W2:Y:S04]  /*29f90*/  LDL.LU R26, [R1+0x4c8] ;  /* 0x0004c800011a7983 */ /* 0x002ea80000300800 */
[----:B------:R-:W2:Y:S01]  /*29fa0*/  LDL.LU R27, [R1+0x4cc] ;  /* 0x0004cc00011b7983 */ /* 0x000ea20000300800 */
[----:B------:R-:W-:-:S02]  /*29fb0*/  IMAD.MOV.U32 R14, RZ, RZ, R29 ;  /* 0x000000ffff0e7224 */ /* 0x000fc400078e001d */
[----:B------:R-:W-:Y:S01]  /*29fc0*/  IMAD.MOV.U32 R15, RZ, RZ, R28 ;  /* 0x000000ffff0f7224 */ /* 0x000fe200078e001c */
[----:B--2---:R-:W-:Y:S04]  /*29fd0*/  STL.64 [R1+0xa140], R26 ;  /* 0x00a1401a01007387 */ /* 0x004fe80000100a00 */
[----:B------:R1:W-:Y:S04]  /*29fe0*/  STL.64 [R1+0xa138], R24 ;  /* 0x00a1381801007387 */ /* 0x0003e80000100a00 */
[----:B------:R2:W-:Y:S04]  /*29ff0*/  STL.64 [R1+0xa148], R14 ;  /* 0x00a1480e01007387 */ /* 0x0005e80000100a00 */
[----:B-1----:R-:W3:Y:S04]  /*2a000*/  LDL.LU R24, [R1+0x480] ;  /* 0x0004800001187983 */ /* 0x002ee80000300800 */
[----:B------:R-:W3:Y:S04]  /*2a010*/  LDL.LU R25, [R1+0x484] ;  /* 0x0004840001197983 */ /* 0x000ee80000300800 */
[----:B------:R-:W3:Y:S04]  /*2a020*/  LDL.LU R26, [R1+0x488] ;  /* 0x00048800011a7983 */ /* 0x000ee80000300800 */
[----:B------:R-:W3:Y:S01]  /*2a030*/  LDL.LU R27, [R1+0x48c] ;  /* 0x00048c00011b7983 */ /* 0x000ee20000300800 */
[----:B--2---:R-:W-:-:S02]  /*2a040*/  IMAD.MOV.U32 R14, RZ, RZ, R17 ;  /* 0x000000ffff0e7224 */ /* 0x004fc400078e0011 */
[----:B------:R-:W-:Y:S01]  /*2a050*/  IMAD.MOV.U32 R15, RZ, RZ, R16 ;  /* 0x000000ffff0f7224 */ /* 0x000fe200078e0010 */
[----:B---3--:R-:W-:Y:S04]  /*2a060*/  STL.64 [R1+0xa158], R26 ;  /* 0x00a1581a01007387 */ /* 0x008fe80000100a00 */
[----:B------:R1:W-:Y:S04]  /*2a070*/  STL.64 [R1+0xa150], R24 ;  /* 0x00a1501801007387 */ /* 0x0003e80000100a00 */
[----:B------:R2:W-:Y:S04]  /*2a080*/  STL.64 [R1+0xa160], R14 ;  /* 0x00a1600e01007387 */ /* 0x0005e80000100a00 */
[----:B-1----:R-:W3:Y:S04]  /*2a090*/  LDL.LU R24, [R1+0x490] ;  /* 0x0004900001187983 */ /* 0x002ee80000300800 */
[----:B------:R-:W3:Y:S04]  /*2a0a0*/  LDL.LU R25, [R1+0x494] ;  /* 0x0004940001197983 */ /* 0x000ee80000300800 */
[----:B------:R-:W3:Y:S04]  /*2a0b0*/  LDL.LU R26, [R1+0x498] ;  /* 0x00049800011a7983 */ /* 0x000ee80000300800 */
[----:B------:R-:W3:Y:S01]  /*2a0c0*/  LDL.LU R27, [R1+0x49c] ;  /* 0x00049c00011b7983 */ /* 0x000ee20000300800 */
[----:B--2---:R-:W-:Y:S01]  /*2a0d0*/  MOV R14, R13 ;  /* 0x0000000d000e7202 */ /* 0x004fe20000000f00 */
[----:B------:R-:W-:-:S02]  /*2a0e0*/  IMAD.MOV.U32 R15, RZ, RZ, R12 ;  /* 0x000000ffff0f7224 */ /* 0x000fc400078e000c */
[----:B------:R-:W2:Y:S04]  /*2a0f0*/  LDL.LU R16, [R1+0x4b0] ;  /* 0x0004b00001107983 */ /* 0x000ea80000300800 */
[----:B------:R-:W2:Y:S04]  /*2a100*/  LDL.LU R17, [R1+0x4b4] ;  /* 0x0004b40001117983 */ /* 0x000ea80000300800 */
[----:B------:R-:W2:Y:S04]  /*2a110*/  LDL.LU R18, [R1+0x4b8] ;  /* 0x0004b80001127983 */ /* 0x000ea80000300800 */
[----:B------:R-:W2:Y:S04]  /*2a120*/  LDL.LU R19, [R1+0x4bc] ;  /* 0x0004bc0001137983 */ /* 0x000ea80000300800 */
[----:B---3--:R-:W-:Y:S04]  /*2a130*/  STL.64 [R1+0xa170], R26 ;  /* 0x00a1701a01007387 */ /* 0x008fe80000100a00 */
[----:B------:R-:W-:Y:S04]  /*2a140*/  STL.64 [R1+0xa168], R24 ;  /* 0x00a1681801007387 */ /* 0x000fe80000100a00 */
[----:B------:R1:W-:Y:S04]  /*2a150*/  STL.64 [R1+0xa178], R14 ;  /* 0x00a1780e01007387 */ /* 0x0003e80000100a00 */
[----:B-1----:R-:W2:Y:S04]  /*2a160*/  LDL.64 R14, [R1+0x118] ;  /* 0x00011800010e7983 */ /* 0x002ea80000100a00 */
[----:B------:R-:W3:Y:S04]  /*2a170*/  LDL.LU R24, [R1+0x4a0] ;  /* 0x0004a00001187983 */ /* 0x000ee80000300800 */
[----:B------:R-:W3:Y:S04]  /*2a180*/  LDL.LU R25, [R1+0x4a4] ;  /* 0x0004a40001197983 */ /* 0x000ee80000300800 */
[----:B------:R-:W3:Y:S04]  /*2a190*/  LDL.LU R26, [R1+0x4a8] ;  /* 0x0004a800011a7983 */ /* 0x000ee80000300800 */
[----:B------:R-:W3:Y:S04]  /*2a1a0*/  LDL.LU R27, [R1+0x4ac] ;  /* 0x0004ac00011b7983 */ /* 0x000ee80000300800 */
[----:B----4-:R-:W-:Y:S04]  /*2a1b0*/  STL.64 [R1+0xa108], R22 ;  /* 0x00a1081601007387 */ /* 0x010fe80000100a00 */
[----:B------:R1:W-:Y:S04]  /*2a1c0*/  STL.64 [R1+0xa100], R20 ;  /* 0x00a1001401007387 */ /* 0x0003e80000100a00 */
[----:B-1----:R-:W4:Y:S04]  /*2a1d0*/  LDL.LU R20, [R1+0x510] ;  /* 0x0005100001147983 */ /* 0x002f280000300800 */
[----:B------:R-:W4:Y:S04]  /*2a1e0*/  LDL.LU R21, [R1+0x514] ;  /* 0x0005140001157983 */ /* 0x000f280000300800 */
[----:B------:R-:W3:Y:S04]  /*2a1f0*/  LDL.LU R22, [R1+0x518] ;  /* 0x0005180001167983 */ /* 0x000ee80000300800 */
[----:B------:R-:W3:Y:S01]  /*2a200*/  LDL.LU R23, [R1+0x51c] ;  /* 0x00051c0001177983 */ /* 0x000ee20000300800 */
[----:B--2---:R-:W-:Y:S03]  /*2a210*/  HMMA.1688.F32.TF32 R16, R8, R14, R16 ;  /* 0x0000000e0810723c */ /* 0x004fe60000081010 */
[----:B---3--:R-:W-:Y:S04]  /*2a220*/  STL.64 [R1+0xa120], R22 ;  /* 0x00a1201601007387 */ /* 0x008fe80000100a00 */
[----:B----4-:R1:W-:Y:S04]  /*2a230*/  STL.64 [R1+0xa118], R20 ;  /* 0x00a1181401007387 */ /* 0x0103e80000100a00 */
[----:B-1----:R-:W2:Y:S04]  /*2a240*/  LDL.LU R20, [R1+0x4d0] ;  /* 0x0004d00001147983 */ /* 0x002ea80000300800 */
[----:B------:R-:W2:Y:S04]  /*2a250*/  LDL.LU R21, [R1+0x4d4] ;  /* 0x0004d40001157983 */ /* 0x000ea80000300800 */
[----:B------:R-:W2:Y:S04]  /*2a260*/  LDL.LU R22, [R1+0x4d8] ;  /* 0x0004d80001167983 */ /* 0x000ea80000300800 */
[----:B------:R-:W2:Y:S04]  /*2a270*/  LDL.LU R23, [R1+0x4dc] ;  /* 0x0004dc0001177983 */ /* 0x000ea80000300800 */
[----:B------:R-:W-:Y:S04]  /*2a280*/  STL.64 [R1+0xa078], R6 ;  /* 0x00a0780601007387 */ /* 0x000fe80000100a00 */
[----:B------:R1:W-:Y:S04]  /*2a290*/  STL.64 [R1+0xa070], R4 ;  /* 0x00a0700401007387 */ /* 0x0003e80000100a00 */
[----:B-1----:R-:W3:Y:S04]  /*2a2a0*/  LDL.LU R4, [R1+0x460] ;  /* 0x0004600001047983 */ /* 0x002ee80000300800 */
[----:B------:R-:W3:Y:S04]  /*2a2b0*/  LDL.LU R5, [R1+0x464] ;  /* 0x0004640001057983 */ /* 0x000ee80000300800 */
[----:B------:R-:W3:Y:S04]  /*2a2c0*/  LDL.LU R6, [R1+0x468] ;  /* 0x0004680001067983 */ /* 0x000ee80000300800 */
[----:B------:R-:W3:Y:S04]  /*2a2d0*/  LDL.LU R7, [R1+0x46c] ;  /* 0x00046c0001077983 */ /* 0x000ee80000300800 */
[----:B------:R1:W-:Y:S04]  /*2a2e0*/  STL.64 [R1+0x240], R16 ;  /* 0x0002401001007387 */ /* 0x0003e80000100a00 */
[----:B------:R4:W-:Y:S01]  /*2a2f0*/  STL.64 [R1+0x248], R18 ;  /* 0x0002481201007387 */ /* 0x0009e20000100a00 */
[----:B-1----:R-:W-:-:S02]  /*2a300*/  IMAD.MOV.U32 R17, RZ, RZ, R14 ;  /* 0x000000ffff117224 */ /* 0x002fc400078e000e */
[----:B------:R-:W-:Y:S01]  /*2a310*/  IMAD.MOV.U32 R16, RZ, RZ, R15 ;  /* 0x000000ffff107224 */ /* 0x000fe200078e000f */
[----:B----4-:R-:W4:Y:S04]  /*2a320*/  LDL.LU.64 R18, [R1+0xa180] ;  /* 0x00a1800001127983 */ /* 0x010f280000300a00 */
[----:B------:R-:W2:Y:S02]  /*2a330*/  LDL.LU.64 R14, [R1+0xa178] ;  /* 0x00a17800010e7983 */ /* 0x000ea40000300a00 */
[C---:B--2---:R-:W-:Y:S02]  /*2a340*/  HMMA.1688.F32.TF32 R12, R8.reuse, R14, R24 ;  /* 0x0000000e080c723c */ /* 0x044fe40000081018 */
[----:B----4-:R-:W-:Y:S04]  /*2a350*/  STL.64 [R1+0xa098], R18 ;  /* 0x00a0981201007387 */ /* 0x010fe80000100a00 */
[----:B------:R1:W-:Y:S04]  /*2a360*/  STL.64 [R1+0xa090], R16 ;  /* 0x00a0901001007387 */ /* 0x0003e80000100a00 */
[----:B-1----:R-:W2:Y:S04]  /*2a370*/  LDL.LU R16, [R1+0x450] ;  /* 0x0004500001107983 */ /* 0x002ea80000300800 */
[----:B------:R-:W2:Y:S04]  /*2a380*/  LDL.LU R17, [R1+0x454] ;  /* 0x0004540001117983 */ /* 0x000ea80000300800 */
[----:B------:R-:W2:Y:S04]  /*2a390*/  LDL.LU R18, [R1+0x458] ;  /* 0x0004580001127983 */ /* 0x000ea80000300800 */
[----:B------:R-:W2:Y:S04]  /*2a3a0*/  LDL.LU R19, [R1+0x45c] ;  /* 0x00045c0001137983 */ /* 0x000ea80000300800 */
[----:B------:R-:W4:Y:S04]  /*2a3b0*/  LDL.LU.64 R26, [R1+0xa170] ;  /* 0x00a17000011a7983 */ /* 0x000f280000300a00 */
[----:B------:R-:W4:Y:S04]  /*2a3c0*/  LDL.LU.64 R24, [R1+0xa168] ;  /* 0x00a1680001187983 */ /* 0x000f280000300a00 */
[----:B------:R-:W-:Y:S04]  /*2a3d0*/  STL.64 [R1+0x230], R12 ;  /* 0x0002300c01007387 */ /* 0x000fe80000100a00 */
[----:B------:R1:W-:Y:S04]  /*2a3e0*/  STL.64 [R1+0x238], R14 ;  /* 0x0002380e01007387 */ /* 0x0003e80000100a00 */
[----:B-1----:R-:W4:Y:S02]  /*2a3f0*/  LDL.LU.64 R14, [R1+0xa160] ;  /* 0x00a16000010e7983 */ /* 0x002f240000300a00 */
[C---:B----4-:R-:W-:Y:S02]  /*2a400*/  HMMA.1688.F32.TF32 R12, R8.reuse, R14, R24 ;  /* 0x0000000e080c723c */ /* 0x050fe40000081018 */
[----:B------:R-:W4:Y:S04]  /*2a410*/  LDL.LU.64 R26, [R1+0xa158] ;  /* 0x00a15800011a7983 */ /* 0x000f280000300a00 */
[----:B------:R-:W4:Y:S11]  /*2a420*/  LDL.LU.64 R24, [R1+0xa150] ;  /* 0x00a1500001187983 */ /* 0x000f360000300a00 */
[----:B------:R-:W-:Y:S06]  /*2a430*/  @!UPT UIADD3 URZ, URZ, URZ, URZ ;  /* 0x0000003f3f3ff290 */ /* 0x000fec000fffe03f */
        /* <DEDUP_REMOVED lines=10> */
[C---:B----4-:R-:W-:Y:S11]  /*2a4e0*/  HMMA.1688.F32.TF32 R24, R8.reuse, R14, R24 ;  /* 0x0000000e0818723c */ /* 0x050ff60000081018 */
[----:B------:R-:W-:Y:S11]  /*2a4f0*/  @!UPT UIADD3 URZ, URZ, URZ, URZ ;  /* 0x0000003f3f3ff290 */ /* 0x000ff6000fffe03f */
[----:B------:R-:W-:Y:S01]  /*2a500*/  @!UPT UIADD3 URZ, URZ, URZ, URZ ;  /* 0x0000003f3f3ff290 */ /* 0x000fe2000fffe03f */
[----:B------:R-:W-:Y:S04]  /*2a510*/  STL.64 [R1+0x2c0], R24 ;  /* 0x0002c01801007387 */ /* 0x000fe80000100a00 */
[----:B------:R1:W-:Y:S04]  /*2a520*/  STL.64 [R1+0x2c8], R26 ;  /* 0x0002c81a01007387 */ /* 0x0003e80000100a00 */
[----:B-1----:R-:W4:Y:S04]  /*2a530*/  LDL.LU.64 R26, [R1+0xa128] ;  /* 0x00a12800011a7983 */ /* 0x002f280000300a00 */
[----:B------:R1:W-:Y:S04]  /*2a540*/  STL.64 [R1+0xa030], R14 ;  /* 0x00a0300e01007387 */ /* 0x0003e80000100a00 */
[----:B------:R-:W2:Y:S04]  /*2a550*/  LDL.LU R12, [R1+0x440] ;  /* 0x00044000010c7983 */ /* 0x000ea80000300800 */
[----:B------:R-:W2:Y:S04]  /*2a560*/  LDL.LU R13, [R1+0x444] ;  /* 0x00044400010d7983 */ /* 0x000ea80000300800 */
[----:B-1----:R-:W2:Y:S04]  /*2a570*/  LDL.LU R14, [R1+0x448] ;  /* 0x00044800010e7983 */ /* 0x002ea80000300800 */
[----:B------:R-:W2:Y:S01]  /*2a580*/  LDL.LU R15, [R1+0x44c] ;  /* 0x00044c00010f7983 */ /* 0x000ea20000300800 */
[C---:B----4-:R-:W-:Y:S03]  /*2a590*/  HMMA.1688.F32.TF32 R24, R8.reuse, R26, R20 ;  /* 0x0000001a0818723c */ /* 0x050fe60000081014 */
[----:B------:R-:W4:Y:S04]  /*2a5a0*/  LDL.LU.64 R22, [R1+0xa120] ;  /* 0x00a1200001167983 */ /* 0x000f280000300a00 */
[----:B------:R-:W4:Y:S11]  /*2a5b0*/  LDL.LU.64 R20, [R1+0xa118] ;  /* 0x00a1180001147983 */ /* 0x000f360000300a00 */
[----:B------:R-:W-:Y:S05]  /*2a5c0*/  @!UPT UIADD3 URZ, URZ, URZ, URZ ;  /* 0x0000003f3f3ff290 */ /* 0x000fea000fffe03f */
        /* <DEDUP_REMOVED lines=32> */
[----:B------:R-:W3:Y:S11]  /*2a7d0*/  LDL.LU.64 R22, [R1+0xa0a8] ;  /* 0x00a0a80001167983 */ /* 0x000ef60000300a00 */
[----:B------:R-:W-:Y:S10]  /*2a7e0*/  @!UPT UIADD3 URZ, URZ, URZ, URZ ;  /* 0x0000003f3f3ff290 */ /* 0x000ff4000fffe03f */
[----:B------:R-:W-:Y:S04]  /*2a7f0*/  STL.64 [R1+0x980], R24 ;  /* 0x0009801801007387 */ /* 0x000fe80000100a00 */
[----:B------:R1:W-:Y:S04]  /*2a800*/  STL.64 [R1+0x988], R26 ;  /* 0x0009881a01007387 */ /* 0x0003e80000100a00 */
[----:B-1----:R-:W2:Y:S04]  /*2a810*/  LDL.LU.64 R26, [R1+0xa0a0] ;  /* 0x00a0a000011a7983 */ /* 0x002ea80000300a00 */
[----:B------:R-:W4:Y:S01]  /*2a820*/  LDL.LU R20, [R1+0x430] ;  /* 0x0004300001147983 */ /* 0x000f220000300800 */
[C---:B---3--:R-:W-:Y:S11]  /*2a830*/  HMMA.1688.F32.TF32 R4, R8.reuse, R22, R4 ;  /* 0x000000160804723c */ /* 0x048ff60000081004 */
[----:B------:R-:W-:Y:S11]  /*2a840*/  @!UPT UIADD3 URZ, URZ, URZ, URZ ;  /* 0x0000003f3f3ff290 */ /* 0x000ff6000fffe03f */
[----:B------:R-:W-:Y:S01]  /*2a850*/  @!UPT UIADD3 URZ, URZ, URZ, URZ ;  /* 0x0000003f3f3ff290 */ /* 0x000fe2000fffe03f */
[----:B------:R1:W-:Y:S01]  /*2a860*/  STL.64 [R1+0xb20], R4 ;  /* 0x000b200401007387 */ /* 0x0003e20000100a00 */
[C---:B--2---:R-:W-:Y:S03]  /*2a870*/  HMMA.1688.F32.TF32 R24, R8.reuse, R26, R16 ;  /* 0x0000001a0818723c */ /* 0x044fe60000081010 */
[----:B------:R2:W-:Y:S04]  /*2a880*/  STL.64 [R1+0xb28], R6 ;  /* 0x000b280601007387 */ /* 0x0005e80000100a00 */
[----:B------:R-:W4:Y:S04]  /*2a890*/  LDL.LU R21, [R1+0x434] ;  /* 0x0004340001157983 */ /* 0x000f280000300800 */
[----:B------:R-:W4:Y:S04]  /*2a8a0*/  LDL.LU R22, [R1+0x438] ;  /* 0x0004380001167983 */ /* 0x000f280000300800 */
[----:B------:R-:W4:Y:S04]  /*2a8b0*/  LDL.LU R23, [R1+0x43c] ;  /* 0x00043c0001177983 */ /* 0x000f280000300800 */
[----:B-1----:R-:W3:Y:S04]  /*2a8c0*/  LDL.LU R4, [R1+0x410] ;  /* 0x0004100001047983 */ /* 0x002ee80000300800 */
[----:B------:R-:W3:Y:S04]  /*2a8d0*/  LDL.LU R5, [R1+0x414] ;  /* 0x0004140001057983 */ /* 0x000ee80000300800 */
[----:B--2---:R-:W3:Y:S04]  /*2a8e0*/  LDL.LU R6, [R1+0x418] ;  /* 0x0004180001067983 */ /* 0x004ee80000300800 */
[----:B------:R-:W3:Y:S04]  /*2a8f0*/  LDL.LU R7, [R1+0x41c] ;  /* 0x00041c0001077983 */ /* 0x000ee80000300800 */
[----:B------:R-:W4:Y:S04]  /*2a900*/  LDL.LU.64 R18, [R1+0xa098] ;  /* 0x00a0980001127983 */ /* 0x000f280000300a00 */
[----:B------:R-:W2:Y:S04]  /*2a910*/  LDL.LU.64 R16, [R1+0xa090] ;  /* 0x00a0900001107983 */ /* 0x000ea80000300a00 */
[----:B------:R-:W-:Y:S04]  /*2a920*/  STL.64 [R1+0xb10], R24 ;  /* 0x000b101801007387 */ /* 0x000fe80000100a00 */
[----:B------:R1:W-:Y:S04]  /*2a930*/  STL.64 [R1+0xb18], R26 ;  /* 0x000b181a01007387 */ /* 0x0003e80000100a00 */
[----:B-1----:R-:W2:Y:S02]  /*2a940*/  LDL.LU.64 R26, [R1+0xa088] ;  /* 0x00a08800011a7983 */ /* 0x002ea40000300a00 */
[C---:B--2---:R-:W-:Y:S11]  /*2a950*/  HMMA.1688.F32.TF32 R12, R8.reuse, R26, R12 ;  /* 0x0000001a080c723c */ /* 0x044ff6000008100c */
[----:B------:R-:W-:Y:S11]  /*2a960*/  @!UPT UIADD3 URZ, URZ, URZ, URZ ;  /* 0x0000003f3f3ff290 */ /* 0x000ff6000fffe03f */
[----:B------:R-:W-:Y:S01]  /*2a970*/  @!UPT UIADD3 URZ, URZ, URZ, URZ ;  /* 0x0000003f3f3ff290 */ /* 0x000fe2000fffe03f */
[----:B------:R1:W-:Y:S04]  /*2a980*/  STL.64 [R1+0xb00], R12 ;  /* 0x000b000c01007387 */ /* 0x0003e80000100a00 */
[----:B------:R2:W-:Y:S04]  /*2a990*/  STL.64 [R1+0xb08], R14 ;  /* 0x000b080e01007387 */ /* 0x0005e80000100a00 */
[----:B-1----:R-:W3:Y:S04]  /*2a9a0*/  LDL.LU R12, [R1+0x530] ;  /* 0x00053000010c7983 */ /* 0x002ee80000300800 */
[----:B------:R-:W3:Y:S04]  /*2a9b0*/  LDL.LU R13, [R1+0x534] ;  /* 0x00053400010d7983 */ /* 0x000ee80000300800 */
[----:B--2---:R-:W2:Y:S04]  /*2a9c0*/  LDL.LU R14, [R1+0x538] ;  /* 0x00053800010e7983 */ /* 0x004ea80000300800 */
[----:B------:R-:W2:Y:S04]  /*2a9d0*/  LDL.LU R15, [R1+0x53c] ;  /* 0x00053c00010f7983 */ /* 0x000ea80000300800 */
[----:B--2---:R1:W-:Y:S04]  /*2a9e0*/  STL.64 [R1+0xa040], R14 ;  /* 0x00a0400e01007387 */ /* 0x0043e80000100a00 */
[----:B---3--:R-:W-:Y:S04]  /*2a9f0*/  STL.64 [R1+0xa038], R12 ;  /* 0x00a0380c01007387 */ /* 0x008fe80000100a00 */
[----:B-1----:R-:W2:Y:S04]  /*2aa00*/  LDL.64 R14, [R1+0x108] ;  /* 0x00010800010e7983 */ /* 0x002ea80000100a00 */
[----:B--2---:R-:W-:Y:S04]  /*2aa10*/  STL.64 [R1+0xa058], R14 ;  /* 0x00a0580e01007387 */ /* 0x004fe80000100a00 */
[----:B------:R1:W-:Y:S04]  /*2aa20*/  STL.64 [R1+0x9fb0], R26 ;  /* 0x009fb01a01007387 */ /* 0x0003e80000100a00 */
[----:B------:R-:W2:Y:S04]  /*2aa30*/  LDL.LU R24, [R1+0x560] ;  /* 0x0005600001187983 */ /* 0x000ea80000300800 */
[----:B------:R-:W2:Y:S04]  /*2aa40*/  LDL.LU R25, [R1+0x564] ;  /* 0x0005640001197983 */ /* 0x000ea80000300800 */
[----:B-1----:R-:W3:Y:S04]  /*2aa50*/  LDL.LU R26, [R1+0x568] ;  /* 0x00056800011a7983 */ /* 0x002ee80000300800 */
[----:B------:R-:W3:Y:S01]  /*2aa60*/  LDL.LU R27, [R1+0x56c] ;  /* 0x00056c00011b7983 */ /* 0x000ee20000300800 */
[----:B----4-:R-:W-:Y:S03]  /*2aa70*/  HMMA.1688.F32.TF32 R20, R8, R18, R20 ;  /* 0x000000120814723c */ /* 0x010fe60000081014 */
[----:B---3--:R-:W-:Y:S04]  /*2aa80*/  STL.64 [R1+0xa050], R26 ;  /* 0x00a0501a01007387 */ /* 0x008fe80000100a00 */
[----:B--2---:R1:W-:Y:S04]  /*2aa90*/  STL.64 [R1+0xa048], R24 ;  /* 0x00a0481801007387 */ /* 0x0043e80000100a00 */
[----:B-1----:R-:W2:Y:S04]  /*2aaa0*/  LDL.LU R24, [R1+0x540] ;  /* 0x0005400001187983 */ /* 0x002ea80000300800 */
[----:B------:R-:W2:Y:S04]  /*2aab0*/  LDL.LU R25, [R1+0x544] ;  /* 0x0005440001197983 */ /* 0x000ea80000300800 */
[----:B------:R-:W3:Y:S04]  /*2aac0*/  LDL.LU R26, [R1+0x548] ;  /* 0x00054800011a7983 */ /* 0x000ee80000300800 */
[----:B------:R-:W3:Y:S04]  /*2aad0*/  LDL.LU R27, [R1+0x54c] ;  /* 0x00054c00011b7983 */ /* 0x000ee80000300800 */
[----:B---3--:R-:W-:Y:S04]  /*2aae0*/  STL.64 [R1+0xa068], R26 ;  /* 0x00a0681a01007387 */ /* 0x008fe80000100a00 */
[----:B--2---:R1:W-:Y:S04]  /*2aaf0*/  STL.64 [R1+0xa060], R24 ;  /* 0x00a0601801007387 */ /* 0x0043e80000100a00 */
[----:B-1----:R-:W2:Y:S04]  /*2ab00*/  LDL.LU R24, [R1+0x550] ;  /* 0x0005500001187983 */ /* 0x002ea80000300800 */
[----:B------:R-:W2:Y:S04]  /*2ab10*/  LDL.LU R25, [R1+0x554] ;  /* 0x0005540001197983 */ /* 0x000ea80000300800 */
[----:B------:R-:W2:Y:S04]  /*2ab20*/  LDL.LU R26, [R1+0x558] ;  /* 0x00055800011a7983 */ /* 0x000ea80000300800 */
[----:B------:R-:W2:Y:S04]  /*2ab30*/  LDL.LU R27, [R1+0x55c] ;  /* 0x00055c00011b7983 */ /* 0x000ea80000300800 */
[----:B------:R-:W-:Y:S04]  /*2ab40*/  STL.64 [R1+0xaf0], R20 ;  /* 0x000af01401007387 */ /* 0x000fe80000100a00 */
[----:B------:R1:W-:Y:S04]  /*2ab50*/  STL.64 [R1+0xaf8], R22 ;  /* 0x000af81601007387 */ /* 0x0003e80000100a00 */
[----:B-1----:R-:W3:Y:S01]  /*2ab60*/  LDL.LU.64 R22, [R1+0xa080] ;  /* 0x00a0800001167983 */ /* 0x002ee20000300a00 */
[----:B------:R-:W-:-:S02]  /*2ab70*/  IMAD.MOV.U32 R14, RZ, RZ, R17 ;  /* 0x000000ffff0e7224 */ /* 0x000fc400078e0011 */
[----:B------:R-:W-:Y:S01]  /*2ab80*/  IMAD.MOV.U32 R15, RZ, RZ, R16 ;  /* 0x000000ffff0f7224 */ /* 0x000fe200078e0010 */
[----:B---3--:R-:W-:Y:S01]  /*2ab90*/  HMMA.1688.F32.TF32 R8, R8, R22, R4 ;  /* 0x000000160808723c */ /* 0x008fe20000081004 */
[----:B------:R-:W2:Y:S04]  /*2aba0*/  LDL.LU.64 R6, [R1+0xa078] ;  /* 0x00a0780001067983 */ /* 0x000ea80000300a00 */
[----:B------:R-:W2:Y:S04]  /*2abb0*/  LDL.LU.64 R4, [R1+0xa070] ;  /* 0x00a0700001047983 */ /* 0x000ea80000300a00 */
[----:B------:R1:W-:Y:S04]  /*2abc0*/  STL.64 [R1+0x9f80], R22 ;  /* 0x009f801601007387 */ /* 0x0003e80000100a00 */
[----:B-1----:R-:W3:Y:S10]  /*2abd0*/  LDL.64 R22, [R1+0xe8] ;  /* 0x0000e80001167983 */ /* 0x002ef40000100a00 */
[----:B------:R-:W-:Y:S04]  /*2abe0*/  STL.64 [R1+0xae0], R8 ;  /* 0x000ae00801007387 */ /* 0x000fe80000100a00 */
[----:B------:R-:W-:Y:S04]  /*2abf0*/  STL.64 [R1+0xae8], R10 ;  /* 0x000ae80a01007387 */ /* 0x000fe80000100a00 */
[----:B------:R-:W1:Y:S04]  /*2ac00*/  LDS R8, [R0+0x4500] ;  /* 0x0045000000087984 */ /* 0x000e680000000800 */
[----:B------:R-:W4:Y:S04]  /*2ac10*/  LDS R10, [R0+0x6500] ;  /* 0x00650000000a7984 */ /* 0x000f280000000800 */
[----:B------:R-:W5:Y:S04]  /*2ac20*/  LDS R9, [R2+0x4500] ;  /* 0x0045000002097984 */ /* 0x000f680000000800 */
[----:B------:R-:W5:Y:S04]  /*2ac30*/  LDS R11, [R2+0x6500] ;  /* 0x00650000020b7984 */ /* 0x000f680000000800 */
[----:B-1----:R1:W-:Y:S04]  /*2ac40*/  STL [R1+0x9f28], R8 ;  /* 0x009f280801007387 */ /* 0x0023e80000100800 */
[----:B----4-:R-:W-:Y:S04]  /*2ac50*/  STL [R1+0x9f30], R10 ;  /* 0x009f300a01007387 */ /* 0x010fe80000100800 */
[----:B------:R-:W-:Y:S04]  /*2ac60*/  STL [R1+0x9f2c], R0 ;  /* 0x009f2c0001007387 */ /* 0x000fe80000100800 */
[----:B-----5:R4:W-:Y:S04]  /*2ac70*/  STL [R1+0x9f34], R9 ;  /* 0x009f340901007387 */ /* 0x0209e80000100800 */
[----:B------:R5:W-:Y:S04]  /*2ac80*/  STL [R1+0x9f3c], R11 ;  /* 0x009f3c0b01007387 */ /* 0x000be80000100800 */
[----:B-1----:R-:W3:Y:S04]  /*2ac90*/  LDL.LU R8, [R1+0x520] ;  /* 0x0005200001087983 */ /* 0x002ee80000300800 */
[----:B----4-:R-:W3:Y:S04]  /*2aca0*/  LDL.LU R9, [R1+0x524] ;  /* 0x0005240001097983 */ /* 0x010ee80000300800 */
[----:B------:R-:W3:Y:S04]  /*2acb0*/  LDL.LU R10, [R1+0x528] ;  /* 0x00052800010a7983 */ /* 0x000ee80000300800 */
[----:B-----5:R-:W3:Y:S04]  /*2acc0*/  LDL.LU R11, [R1+0x52c] ;  /* 0x00052c00010b7983 */ /* 0x020ee80000300800 */
[----:B------:R-:W-:Y:S01]  /*2acd0*/  STL [R1+0x9f38], R2 ;  /* 0x009f380201007387 */ /* 0x000fe20000100800 */
[C---:B--2---:R-:W-:Y:S03]  /*2ace0*/  HMMA.1688.F32.TF32 R12, R4.reuse, R14, R24 ;  /* 0x0000000e040c723c */ /* 0x044fe60000081018 */
[----:B------:R-:W2:Y:S04]  /*2acf0*/  LDL.LU.64 R26, [R1+0xa068] ;  /* 0x00a06800011a7983 */ /* 0x000ea80000300a00 */
[----:B------:R-:W2:Y:S11]  /*2ad00*/  LDL.LU.64 R24, [R1+0xa060] ;  /* 0x00a0600001187983 */ /* 0x000eb60000300a00 */
[----:B------:R-:W-:Y:S05]  /*2ad10*/  @!UPT UIADD3 URZ, URZ, URZ, URZ ;  /* 0x0000003f3f3ff290 */ /* 0x000fea000fffe03f */
[----:B------:R-:W-:Y:S04]  /*2ad20*/  STL.64 [R1+0x210], R12 ;  /* 0x0002100c01007387 */ /* 0x000fe80000100a00 */
[----:B------:R1:W-:Y:S04]  /*2ad30*/  STL.64 [R1+0x218], R14 ;  /* 0x0002180e01007387 */ /* 0x0003e80000100a00 */
[----:B-1----:R-:W2:Y:S02]  /*2ad40*/  LDL.LU.64 R14, [R1+0xa058] ;  /* 0x00a05800010e7983 */ /* 0x002ea40000300a00 */
        /* <DEDUP_REMOVED lines=8> */
[----:B------:R-:W4:Y:S04]  /*2add0*/  LDL.LU.64 R14, [R1+0xa040] ;  /* 0x00a04000010e7983 */ /* 0x000f280000300a00 */
[----:B------:R-:W4:Y:S04]  /*2ade0*/  LDL.LU.64 R12, [R1+0xa038] ;  /* 0x00a03800010c7983 */ /* 0x000f280000300a00 */
[----:B------:R-:W-:Y:S04]  /*2adf0*/  STL [R1+0x9f44], R16 ;  /* 0x009f441001007387 */ /* 0x000fe80000100800 */
[----:B------:R-:W-:Y:S04]  /*2ae00*/  STL [R1+0x9f40], R17 ;  /* 0x009f401101007387 */ /* 0x000fe80000100800 */
[----:B------:R1:W-:Y:S04]  /*2ae10*/  STL.64 [R1+0xa010], R18 ;  /* 0x00a0101201007387 */ /* 0x0003e80000100a00 */
[----:B-1----:R-:W4:Y:S02]  /*2ae20*/  LDL.64 R18, [R1+0xf8] ;  /* 0x0000f80001127983 */ /* 0x002f240000100a00 */
[----:B----4-:R-:W-:Y:S11]  /*2ae30*/  HMMA.1688.F32.TF32 R12, R4, R18, R12 ;  /* 0x00000012040c723c */ /* 0x010ff6000008100c */
[----:B------:R-:W-:Y:S11]  /*2ae40*/  @!UPT UIADD3 URZ, URZ, URZ, URZ ;  /* 0x0000003f3f3ff290 */ /* 0x000ff6000fffe03f */
[----:B------:R-:W-:Y:S01]  /*2ae50*/  @!UPT UIADD3 URZ, URZ, URZ, URZ ;  /* 0x0000003f3f3ff290 */ /* 0x000fe2000fffe03f */
[----:B------:R-:W-:Y:S04]  /*2ae60*/  STL.64 [R1+0x1f0], R12 ;  /* 0x0001f00c01007387 */ /* 0x000fe80000100a00 */
[----:B------:R1:W-:Y:S04]  /*2ae70*/  STL.64 [R1+0x1f8], R14 ;  /* 0x0001f80e01007387 */ /* 0x0003e80000100a00 */
[----:B-1----:R-:W2:Y:S01]  /*2ae80*/  LDL.LU.64 R14, [R1+0xa030] ;  /* 0x00a03000010e7983 */ /* 0x002ea20000300a00 */
[----:B------:R-:W-:Y:S02]  /*2ae90*/  IMAD.MOV.U32 R29, RZ, RZ, R18 ;  /* 0x000000ffff1d7224 */ /* 0x000fe400078e0012 */
[----:B------:R-:W-:-:S02]  /*2aea0*/  IMAD.MOV.U32 R28, RZ, RZ, R19 ;  /* 0x000000ffff1c7224 */ /* 0x000fc400078e0013 */
[----:B---3--:R-:W-:Y:S03]  /*2aeb0*/  HMMA.1688.F32.TF32 R16, R4, R22, R8 ;  /* 0x000000160410723c */ /* 0x008fe60000081008 */
[----:B------:R-:W-:Y:S04]  /*2aec0*/  STL [R1+0x9f4c], R28 ;  /* 0x009f4c1c01007387 */ /* 0x000fe80000100800 */
[----:B------:R-:W-:Y:S11]  /*2aed0*/  STL [R1+0x9f48], R29 ;  /* 0x009f481d01007387 */ /* 0x000ff60000100800 */
[----:B------:R-:W-:Y:S05]  /*2aee0*/  @!UPT UIADD3 URZ, URZ, URZ, URZ ;  /* 0x0000003f3f3ff290 */ /* 0x000fea000fffe03f */
[----:B------:R-:W-:Y:S04]  /*2aef0*/  STL.64 [R1+0x2b0], R16 ;  /* 0x0002b01001007387 */ /* 0x000fe80000100a00 */
[----:B------:R2:W-:Y:S01]  /*2af00*/  STL.64 [R1+0x2b8], R18 ;  /* 0x0002b81201007387 */ /* 0x0005e20000100a00 */
[----:B------:R-:W-:Y:S02]  /*2af10*/  IMAD.MOV.U32 R8, RZ, RZ, R23 ;  /* 0x000000ffff087224 */ /* 0x000fe400078e0017 */
[----:B------:R-:W-:-:S03]  /*2af20*/  IMAD.MOV.U32 R0, RZ, RZ, R22 ;  /* 0x000000ffff007224 */ /* 0x000fc600078e0016 */
[----:B------:R-:W-:Y:S04]  /*2af30*/  STL [R1+0x9f54], R8 ;  /* 0x009f540801007387 */ /* 0x000fe80000100800 */
[----:B------:R-:W-:Y:S01]  /*2af40*/  STL [R1+0x9f50], R0 ;  /* 0x009f500001007387 */ /* 0x000fe20000100800 */
[----:B--2---:R-:W-:Y:S01]  /*2af50*/  HMMA.1688.F32.TF32 R16, R4, R14, R24 ;  /* 0x0000000e0410723c */ /* 0x004fe20000081018 */
[----:B------:R-:W-:Y:S11]  /*2af60*/  IMAD.MOV.U32 R9, RZ, RZ, R14 ;  /* 0x000000ffff097224 */ /* 0x000ff600078e000e */
[----:B------:R-:W-:Y:S11]  /*2af70*/  @!UPT UIADD3 URZ, URZ, URZ, URZ ;  /* 0x0000003f3f3ff290 */ /* 0x000ff6000fffe03f */
[----:B------:R-:W-:Y:S04]  /*2af80*/  STL.64 [R1+0x2a0], R16 ;  /* 0x0002a01001007387 */ /* 0x000fe80000100a00 */
[----:B------:R-:W-:Y:S04]  /*2af90*/  STL.64 [R1+0x2a8], R18 ;  /* 0x0002a81201007387 */ /* 0x000fe80000100a00 */
[----:B------:R-:W2:Y:S04]  /*2afa0*/  LDL.LU R12, [R1+0x5a0] ;  /* 0x0005a000010c7983 */ /* 0x000ea80000300800 */
[----:B------:R-:W2:Y:S04]  /*2afb0*/  LDL.LU R13, [R1+0x5a4] ;  /* 0x0005a400010d7983 */ /* 0x000ea80000300800 */
[----:B------:R-:W3:Y:S01]  /*2afc0*/  LDL.LU R14, [R1+0x5a8] ;  /* 0x0005a800010e7983 */ /* 0x000ee20000300800 */
[----:B------:R-:W-:-:S02]  /*2afd0*/  IMAD.MOV.U32 R10, RZ, RZ, R15 ;  /* 0x000000ffff0a7224 */ /* 0x000fc400078e000f */
[----:B------:R-:W-:Y:S02]  /*2afe0*/  IMAD.MOV.U32 R15, RZ, RZ, R3 ;  /* 0x000000ffff0f7224 */ /* 0x000fe400078e0003 */
[----:B------:R-:W4:Y:S04]  /*2aff0*/  LDL.LU R3, [R1+0xa02c] ;  /* 0x00a02c0001037983 */ /* 0x000f280000300800 */
[----:B---3--:R1:W-:Y:S04]  /*2b000*/  STL.64 [R1+0x9f90], R14 ;  /* 0x009f900e01007387 */ /* 0x0083e80000100a00 */
[----:B--2---:R-:W-:Y:S04]  /*2b010*/  STL.64 [R1+0x9f88], R12 ;  /* 0x009f880c01007387 */ /* 0x004fe80000100a00 */
[----:B-1----:R-:W2:Y:S04]  /*2b020*/  LDL.64 R14, [R1+0x58] ;  /* 0x00005800010e7983 */ /* 0x002ea80000100a00 */
[----:B--2---:R-:W-:Y:S04]  /*2b030*/  STL.64 [R1+0x9fa8], R14 ;  /* 0x009fa80e01007387 */ /* 0x004fe80000100a00 */
[----:B------:R-:W2:Y:S04]  /*2b040*/  LDL.LU R20, [R1+0x5b0] ;  /* 0x0005b00001147983 */ /* 0x000ea80000300800 */
[----:B------:R-:W2:Y:S04]  /*2b050*/  LDL.LU R21, [R1+0x5b4] ;  /* 0x0005b40001157983 */ /* 0x000ea80000300800 */
[----:B------:R-:W3:Y:S04]  /*2b060*/  LDL.LU R22, [R1+0x5b8] ;  /* 0x0005b80001167983 */ /* 0x000ee80000300800 */
[----:B------:R-:W3:Y:S04]  /*2b070*/  LDL.LU R23, [R1+0x5bc] ;  /* 0x0005bc0001177983 */ /* 0x000ee80000300800 */
[----:B------:R-:W5:Y:S04]  /*2b080*/  LDL.LU R24, [R1+0x5d0] ;  /* 0x0005d00001187983 */ /* 0x000f680000300800 */
[----:B------:R-:W5:Y:S04]  /*2b090*/  LDL.LU R25, [R1+0x5d4] ;  /* 0x0005d40001197983 */ /* 0x000f680000300800 */
[----:B------:R-:W2:Y:S04]  /*2b0a0*/  LDL.LU R26, [R1+0x5d8] ;  /* 0x0005d800011a7983 */ /* 0x000ea80000300800 */
[----:B------:R-:W2:Y:S04]  /*2b0b0*/  LDL.LU R27, [R1+0x5dc] ;  /* 0x0005dc00011b7983 */ /* 0x000ea80000300800 */
[----:B------:R-:W2:Y:S04]  /*2b0c0*/  LDL.LU R16, [R1+0x590] ;  /* 0x0005900001107983 */ /* 0x000ea80000300800 */
[----:B------:R-:W2:Y:S04]  /*2b0d0*/  LDL.LU R17, [R1+0x594] ;  /* 0x0005940001117983 */ /* 0x000ea80000300800 */
[----:B------:R-:W2:Y:S04]  /*2b0e0*/  LDL.LU R18, [R1+0x598] ;  /* 0x0005980001127983 */ /* 0x000ea80000300800 */
[----:B------:R-:W2:Y:S04]  /*2b0f0*/  LDL.LU R19, [R1+0x59c] ;  /* 0x00059c0001137983 */ /* 0x000ea80000300800 */
[----:B--2---:R1:W-:Y:S04]  /*2b100*/  STL.64 [R1+0xa020], R18 ;  /* 0x00a0201201007387 */ /* 0x0043e80000100a00 */
[----:B------:R-:W-:Y:S04]  /*2b110*/  STL.64 [R1+0xa018], R16 ;  /* 0x00a0181001007387 */ /* 0x000fe80000100a00 */
[----:B-1----:R-:W2:Y:S04]  /*2b120*/  LDL.64 R18, [R1+0xc8] ;  /* 0x0000c80001127983 */ /* 0x002ea80000100a00 */
[----:B------:R1:W-:Y:S04]  /*2b130*/  STL.64 [R1+0x9fc0], R26 ;  /* 0x009fc01a01007387 */ /* 0x0003e80000100a00 */
[----:B-----5:R-:W-:Y:S04]  /*2b140*/  STL.64 [R1+0x9fb8], R24 ;  /* 0x009fb81801007387 */ /* 0x020fe80000100a00 */
[----:B-1----:R-:W5:Y:S04]  /*2b150*/  LDL.64 R26, [R1+0x78] ;  /* 0x00007800011a7983 */ /* 0x002f680000100a00 */
[----:B-----5:R1:W-:Y:S04]  /*2b160*/  STL.64 [R1+0x9fd0], R26 ;  /* 0x009fd01a01007387 */ /* 0x0203e80000100a00 */
[----:B-1----:R-:W5:Y:S04]  /*2b170*/  LDL.64 R26, [R1+0x88] ;  /* 0x00008800011a7983 */ /* 0x002f680000100a00 */
[----:B-----5:R1:W-:Y:S04]  /*2b180*/  STL.64 [R1+0x9fe8], R26 ;  /* 0x009fe81a01007387 */ /* 0x0203e80000100a00 */
[----:B-1----:R-:W5:Y:S04]  /*2b190*/  LDL.64 R26, [R1+0x98] ;  /* 0x00009800011a7983 */ /* 0x002f680000100a00 */
[----:B-----5:R1:W-:Y:S04]  /*2b1a0*/  STL.64 [R1+0x9ff0], R26 ;  /* 0x009ff01a01007387 */ /* 0x0203e80000100a00 */
[----:B-1----:R-:W5:Y:S04]  /*2b1b0*/  LDL.64 R26, [R1+0xa8] ;  /* 0x0000a800011a7983 */ /* 0x002f680000100a00 */
[----:B-----5:R1:W-:Y:S04]  /*2b1c0*/  STL.64 [R1+0xa008], R26 ;  /* 0x00a0081a01007387 */ /* 0x0203e80000100a00 */
[----:B------:R-:W5:Y:S04]  /*2b1d0*/  LDL.64 R14, [R1+0x68] ;  /* 0x00006800010e7983 */ /* 0x000f680000100a00 */
[----:B-1----:R-:W2:Y:S04]  /*2b1e0*/  LDL.64 R26, [R1+0xb8] ;  /* 0x0000b800011a7983 */ /* 0x002ea80000100a00 */
[----:B-----5:R1:W-:Y:S04]  /*2b1f0*/  STL.64 [R1+0x9fc8], R14 ;  /* 0x009fc80e01007387 */ /* 0x0203e80000100a00 */
[----:B------:R-:W5:Y:S04]  /*2b200*/  LDL.LU R12, [R1+0x580] ;  /* 0x00058000010c7983 */ /* 0x000f680000300800 */
[----:B------:R-:W5:Y:S04]  /*2b210*/  LDL.LU R13, [R1+0x584] ;  /* 0x00058400010d7983 */ /* 0x000f680000300800 */
[----:B-1----:R-:W2:Y:S04]  /*2b220*/  LDL.LU R14, [R1+0x588] ;  /* 0x00058800010e7983 */ /* 0x002ea80000300800 */
[----:B------:R-:W2:Y:S04]  /*2b230*/  LDL.LU R15, [R1+0x58c] ;  /* 0x00058c00010f7983 */ /* 0x000ea80000300800 */
[----:B--2---:R-:W-:Y:S04]  /*2b240*/  STL.64 [R1+0x9fe0], R14 ;  /* 0x009fe00e01007387 */ /* 0x004fe80000100a00 */
[----:B-----5:R1:W-:Y:S04]  /*2b250*/  STL.64 [R1+0x9fd8], R12 ;  /* 0x009fd80c01007387 */ /* 0x0203e80000100a00 */
[----:B-1----:R-:W2:Y:S04]  /*2b260*/  LDL.LU R12, [R1+0x600] ;  /* 0x00060000010c7983 */ /* 0x002ea80000300800 */
[----:B------:R-:W2:Y:S04]  /*2b270*/  LDL.LU R13, [R1+0x604] ;  /* 0x00060400010d7983 */ /* 0x000ea80000300800 */
[----:B------:R-:W5:Y:S04]  /*2b280*/  LDL.LU R14, [R1+0x608] ;  /* 0x00060800010e7983 */ /* 0x000f680000300800 */
[----:B------:R-:W5:Y:S04]  /*2b290*/  LDL.LU R15, [R1+0x60c] ;  /* 0x00060c00010f7983 */ /* 0x000f680000300800 */
[----:B-----5:R-:W-:Y:S04]  /*2b2a0*/  STL.64 [R1+0xa000], R14 ;  /* 0x00a0000e01007387 */ /* 0x020fe80000100a00 */
[----:B--2---:R1:W-:Y:S04]  /*2b2b0*/  STL.64 [R1+0x9ff8], R12 ;  /* 0x009ff80c01007387 */ /* 0x0043e80000100a00 */
[----:B-1----:R-:W2:Y:S04]  /*2b2c0*/  LDL.LU R12, [R1+0x5e0] ;  /* 0x0005e000010c7983 */ /* 0x002ea80000300800 */
[----:B------:R-:W2:Y:S04]  /*2b2d0*/  LDL.LU R13, [R1+0x5e4] ;  /* 0x0005e400010d7983 */ /* 0x000ea80000300800 */
[----:B------:R-:W2:Y:S04]  /*2b2e0*/  LDL.LU R14, [R1+0x5e8] ;  /* 0x0005e800010e7983 */ /* 0x000ea80000300800 */
[----:B------:R-:W2:Y:S04]  /*2b2f0*/  LDL.LU R15, [R1+0x5ec] ;  /* 0x0005ec00010f7983 */ /* 0x000ea80000300800 */
[----:B---3--:R4:W-:Y:S04]  /*2b300*/  STL.64 [R1+0x9fa0], R22 ;  /* 0x009fa01601007387 */ /* 0x0089e80000100a00 */
[----:B------:R1:W-:Y:S01]  /*2b310*/  STL.64 [R1+0x9f98], R20 ;  /* 0x009f981401007387 */ /* 0x0003e20000100a00 */
[----:B----4-:R-:W-:-:S03]  /*2b320*/  IMAD.MOV.U32 R23, RZ, RZ, R3 ;  /* 0x000000ffff177224 */ /* 0x010fc600078e0003 */
[----:B-1----:R-:W3:Y:S04]  /*2b330*/  LDL.LU R20, [R1+0x5c0] ;  /* 0x0005c00001147983 */ /* 0x002ee80000300800 */
[----:B------:R-:W3:Y:S04]  /*2b340*/  LDL.LU R21, [R1+0x5c4] ;  /* 0x0005c40001157983 */ /* 0x000ee80000300800 */
[----:B------:R-:W3:Y:S04]  /*2b350*/  LDL.LU R22, [R1+0x5c8] ;  /* 0x0005c80001167983 */ /* 0x000ee80000300800 */
[----:B------:R-:W4:Y:S04]  /*2b360*/  LDL.LU R3, [R1+0xa028] ;  /* 0x00a0280001037983 */ /* 0x000f280000300800 */
[----:B------:R-:W-:Y:S04]  /*2b370*/  STL [R1+0x9f5c], R10 ;  /* 0x009f5c0a01007387 */ /* 0x000fe80000100800 */
[----:B------:R1:W-:Y:S04]  /*2b380*/  STL [R1+0x9f58], R9 ;  /* 0x009f580901007387 */ /* 0x0003e80000100800 */
[----:B------:R-:W5:Y:S04]  /*2b390*/  LDL.LU R8, [R1+0x570] ;  /* 0x0005700001087983 */ /* 0x000f680000300800 */
[----:B-1----:R-:W5:Y:S04]  /*2b3a0*/  LDL.LU R9, [R1+0x574] ;  /* 0x0005740001097983 */ /* 0x002f680000300800 */
[----:B------:R-:W5:Y:S04]  /*2b3b0*/  LDL.LU R10, [R1+0x578] ;  /* 0x00057800010a7983 */ /* 0x000f680000300800 */
[----:B------:R-:W5:Y:S01]  /*2b3c0*/  LDL.LU R11, [R1+0x57c] ;  /* 0x00057c00010b7983 */ /* 0x000f620000300800 */
[----:B------:R-:W-:Y:S01]  /*2b3d0*/  IMAD.MOV.U32 R2, RZ, RZ, R19 ;  /* 0x000000ffff027224 */ /* 0x000fe200078e0013 */
[C---:B-----5:R-:W-:Y:S11]  /*2b3e0*/  HMMA.1688.F32.TF32 R8, R4.reuse, R18, R8 ;  /* 0x000000120408723c */ /* 0x060ff60000081008 */
[----:B------:R-:W-:Y:S11]  /*2b3f0*/  @!UPT UIADD3 URZ, URZ, URZ, URZ ;  /* 0x0000003f3f3ff290 */ /* 0x000ff6000fffe03f */
[----:B------:R-:W-:Y:S01]  /*2b400*/  @!UPT UIADD3 URZ, URZ, URZ, URZ ;  /* 0x0000003f3f3ff290 */ /* 0x000fe2000fffe03f */
[----:B------:R-:W-:Y:S04]  /*2b410*/  STL.64 [R1+0x330], R8 ;  /* 0x0003300801007387 */ /* 0x000fe80000100a00 */
[----:B------:R1:W-:Y:S02]  /*2b420*/  STL.64 [R1+0x338], R10 ;  /* 0x0003380a01007387 */ /* 0x0003e40000100a00 */
[----:B-1----:R-:W-:Y:S02]  /*2b430*/  IMAD.MOV.U32 R11, RZ, RZ, R18 ;  /* 0x000000ffff0b7224 */ /* 0x002fe400078e0012 */
[----:B------:R-:W5:Y:S04]  /*2b440*/  LDL.LU.64 R18, [R1+0xa020] ;  /* 0x00a0200001127983 */ /* 0x000f680000300a00 */
[----:B------:R-:W5:Y:S04]  /*2b450*/  LDL.LU.64 R16, [R1+0xa018] ;  /* 0x00a0180001107983 */ /* 0x000f680000300a00 */
[----:B------:R-:W-:Y:S04]  /*2b460*/  STL [R1+0x9f64], R2 ;  /* 0x009f640201007387 */ /* 0x000fe80000100800 */
[----:B------:R-:W-:Y:S04]  /*2b470*/  STL [R1+0x9f60], R11 ;  /* 0x009f600b01007387 */ /* 0x000fe80000100800 */
[----:B------:R-:W2:Y:S04]  /*2b480*/  LDL.LU R8, [R1+0x5f0] ;  /* 0x0005f00001087983 */ /* 0x000ea80000300800 */
[----:B------:R-:W2:Y:S04]  /*2b490*/  LDL.LU R9, [R1+0x5f4] ;  /* 0x0005f40001097983 */ /* 0x000ea80000300800 */
[----:B------:R-:W2:Y:S01]  /*2b4a0*/  LDL.LU R10, [R1+0x5f8] ;  /* 0x0005f800010a7983 */ /* 0x000ea20000300800 */
[C---:B-----5:R-:W-:Y:S11]  /*2b4b0*/  HMMA.1688.F32.TF32 R16, R4.reuse, R26, R16 ;  /* 0x0000001a0410723c */ /* 0x060ff60000081010 */
[----:B------:R-:W-:Y:S11]  /*2b4c0*/  @!UPT UIADD3 URZ, URZ, URZ, URZ ;  /* 0x0000003f3f3ff290 */ /* 0x000ff6000fffe03f */
[----:B------:R-:W-:Y:S01]  /*2b4d0*/  @!UPT UIADD3 URZ, URZ, URZ, URZ ;  /* 0x0000003f3f3ff290 */ /* 0x000fe2000fffe03f */
[----:B------:R1:W-:Y:S04]  /*2b4e0*/  STL.64 [R1+0x3b0], R16 ;  /* 0x0003b01001007387 */ /* 0x0003e80000100a00 */
[----:B------:R5:W-:Y:S01]  /*2b4f0*/  STL.64 [R1+0x3b8], R18 ;  /* 0x0003b81201007387 */ /* 0x000be20000100a00 */
[----:B-1----:R-:W-:Y:S01]  /*2b500*/  MOV R16, R26 ;  /* 0x0000001a00107202 */ /* 0x002fe20000000f00 */
[----:B------:R-:W-:Y:S02]  /*2b510*/  IMAD.MOV.U32 R17, RZ, RZ, R27 ;  /* 0x000000ffff117224 */ /* 0x000fe400078e001b */
[----:B-----5:R-:W5:Y:S04]  /*2b520*/  LDL.LU.64 R18, [R1+0xa010] ;  /* 0x00a0100001127983 */ /* 0x020f680000300a00 */
[----:B------:R-:W2:Y:S04]  /*2b530*/  LDL.LU.64 R26, [R1+0xa008] ;  /* 0x00a00800011a7983 */ /* 0x000ea80000300a00 */
[----:B------:R-:W-:Y:S04]  /*2b540*/  STL [R1+0x9f6c], R17 ;  /* 0x009f6c1101007387 */ /* 0x000fe80000100800 */
        /* <DEDUP_REMOVED lines=9> */
[----:B------:R-:W2:Y:S01]  /*2b5e0*/  LDL.LU.64 R26, [R1+0x9ff0] ;  /* 0x009ff000011a7983 */ /* 0x000ea20000300a00 */
[----:B----4-:R-:W-:-:S07]  /*2b5f0*/  IMAD.MOV.U32 R11, RZ, RZ, R3 ;  /* 0x000000ffff0b7224 */ /* 0x010fce00078e0003 */
[----:B--2---:R-:W-:Y:S01]  /*2b600*/  HMMA.1688.F32.TF32 R8, R4, R26, R8 ;  /* 0x0000001a0408723c */ /* 0x004fe20000081008 */
[----:B------:R-:W-:Y:S11]  /*2b610*/  IMAD.MOV.U32 R0, RZ, RZ, R27 ;  /* 0x000000ffff007224 */ /* 0x000ff600078e001b */
[----:B------:R-:W-:Y:S11]  /*2b620*/  @!UPT UIADD3 URZ, URZ, URZ, URZ ;  /* 0x0000003f3f3ff290 */ /* 0x000ff6000fffe03f */
[----:B------:R1:W-:Y:S04]  /*2b630*/  STL.64 [R1+0x440], R8 ;  /* 0x0004400801007387 */ /* 0x0003e80000100a00 */
[----:B------:R2:W-:Y:S01]  /*2b640*/  STL.64 [R1+0x448], R10 ;  /* 0x0004480a01007387 */ /* 0x0005e20000100a00 */
[----:B-1----:R-:W-:-:S03]  /*2b650*/  IMAD.MOV.U32 R8, RZ, RZ, R26 ;  /* 0x000000ffff087224 */ /* 0x002fc600078e001a */
[----:B------:R-:W4:Y:S02]  /*2b660*/  LDL.LU.64 R26, [R1+0x9fe8] ;  /* 0x009fe800011a7983 */ /* 0x000f240000300a00 */
[C---:B----4-:R-:W-:Y:S01]  /*2b670*/  HMMA.1688.F32.TF32 R12, R4.reuse, R26, R12 ;  /* 0x0000001a040c723c */ /* 0x050fe2000008100c */
[----:B--2---:R-:W-:Y:S02]  /*2b680*/  IMAD.MOV.U32 R10, RZ, RZ, R26 ;  /* 0x000000ffff0a7224 */ /* 0x004fe400078e001a */
[----:B------:R-:W-:Y:S11]  /*2b690*/  IMAD.MOV.U32 R9, RZ, RZ, R27 ;  /* 0x000000ffff097224 */ /* 0x000ff600078e001b */
[----:B------:R-:W-:Y:S09]  /*2b6a0*/  @!UPT UIADD3 URZ, URZ, URZ, URZ ;  /* 0x0000003f3f3ff290 */ /* 0x000ff2000fffe03f */
[----:B------:R-:W-:Y:S04]  /*2b6b0*/  STL.64 [R1+0x470], R12 ;  /* 0x0004700c01007387 */ /* 0x000fe80000100a00 */
[----:B------:R1:W-:Y:S04]  /*2b6c0*/  STL.64 [R1+0x478], R14 ;  /* 0x0004780e01007387 */ /* 0x0003e80000100a00 */
[----:B-1----:R-:W2:Y:S04]  /*2b6d0*/  LDL.LU.64 R14, [R1+0x9fe0] ;  /* 0x009fe000010e7983 */ /* 0x002ea80000300a00 */
[----:B------:R-:W2:Y:S04]  /*2b6e0*/  LDL.LU.64 R12, [R1+0x9fd8] ;  /* 0x009fd800010c7983 */ /* 0x000ea80000300a00 */
[----:B------:R-:W2:Y:S02]  /*2b6f0*/  LDL.LU.64 R26, [R1+0x9fd0] ;  /* 0x009fd000011a7983 */ /* 0x000ea40000300a00 */
        /* <DEDUP_REMOVED lines=8> */
[----:B------:R-:W2:Y:S02]  /*2b780*/  LDL.LU.64 R24, [R1+0x9fb8] ;  /* 0x009fb80001187983 */ /* 0x000ea40000300a00 */
[C---:B--2---:R-:W-:Y:S11]  /*2b790*/  HMMA.1688.F32.TF32 R24, R4.reuse, R14, R24 ;  /* 0x0000000e0418723c */ /* 0x044ff60000081018 */
[----:B------:R-:W-:Y:S11]  /*2b7a0*/  @!UPT UIADD3 URZ, URZ, URZ, URZ ;  /* 0x0000003f3f3ff290 */ /* 0x000ff6000fffe03f */
[----:B------:R-:W-:Y:S01]  /*2b7b0*/  @!UPT UIADD3 URZ, URZ, URZ, URZ ;  /* 0x0000003f3f3ff290 */ /* 0x000fe2000fffe03f */
[----:B------:R1:W-:Y:S04]  /*2b7c0*/  STL.64 [R1+0xa80], R24 ;  /* 0x000a801801007387 */ /* 0x0003e80000100a00 */
[----:B------:R2:W-:Y:S01]  /*2b7d0*/  STL.64 [R1+0xa88], R26 ;  /* 0x000a881a01007387 */ /* 0x0005e20000100a00 */
[----:B-1----:R-:W-:Y:S02]  /*2b7e0*/  IMAD.MOV.U32 R25, RZ, RZ, R14 ;  /* 0x000000ffff197224 */ /* 0x002fe400078e000e */
[----:B------:R-:W-:Y:S01]  /*2b7f0*/  IMAD.MOV.U32 R24, RZ, RZ, R15 ;  /* 0x000000ffff187224 */ /* 0x000fe200078e000f */
[----:B--2---:R-:W2:Y:S04]  /*2b800*/  LDL.LU.64 R26, [R1+0x9fb0] ;  /* 0x009fb000011a7983 */ /* 0x004ea80000300a00 */
[----:B------:R-:W3:Y:S02]  /*2b810*/  LDL.LU.64 R14, [R1+0x9fa8] ;  /* 0x009fa800010e7983 */ /* 0x000ee40000300a00 */
[----:B---3--:R-:W-:Y:S01]  /*2b820*/  HMMA.1688.F32.TF32 R20, R4, R14, R20 ;  /* 0x0000000e0414723c */ /* 0x008fe20000081014 */
        /* <DEDUP_REMOVED lines=8> */
[----:B------:R-:W5:Y:S01]  /*2b8b0*/  LDL.LU.64 R12, [R1+0x9f88] ;  /* 0x009f8800010c7983 */ /* 0x000f620000300a00 */
[C---:B--2---:R-:W-:Y:S08]  /*2b8c0*/  HMMA.1688.F32.TF32 R20, R4.reuse, R26, R20 ;  /* 0x0000001a0414723c */ /* 0x044ff00000081014 */
[C---:B-----5:R-:W-:Y:S11]  /*2b8d0*/  HMMA.1688.F32.TF32 R12, R4.reuse, R18, R12 ;  /* 0x00000012040c723c */ /* 0x060ff6000008100c */
[----:B------:R-:W-:Y:S04]  /*2b8e0*/  @!UPT UIADD3 URZ, URZ, URZ, URZ ;  /* 0x0000003f3f3ff290 */ /* 0x000fe8000fffe03f */
[----:B------:R-:W-:Y:S04]  /*2b8f0*/  STL.64 [R1+0xa60], R20 ;  /* 0x000a601401007387 */ /* 0x000fe80000100a00 */
[----:B------:R1:W-:Y:S05]  /*2b900*/  STL.64 [R1+0xa68], R22 ;  /* 0x000a681601007387 */ /* 0x0003ea0000100a00 */
[----:B------:R-:W-:Y:S01]  /*2b910*/  IMAD.MOV.U32 R3, RZ, RZ, R15 ;  /* 0x000000ffff037224 */ /* 0x000fe200078e000f */
[----:B-1----:R-:W2:Y:S04]  /*2b920*/  LDL.LU.64 R22, [R1+0x9f80] ;  /* 0x009f800001167983 */ /* 0x002ea80000300a00 */
[----:B------:R-:W-:Y:S04]  /*2b930*/  STL.64 [R1+0x9e08], R26 ;  /* 0x009e081a01007387 */ /* 0x000fe80000100a00 */
[----:B------:R-:W-:Y:S04]  /*2b940*/  STL.64 [R1+0xa50], R12 ;  /* 0x000a500c01007387 */ /* 0x000fe80000100a00 */
[----:B------:R1:W-:Y:S04]  /*2b950*/  STL [R1+0xa58], R14 ;  /* 0x000a580e01007387 */ /* 0x0003e80000100800 */
[----:B-1----:R-:W2:Y:S04]  /*2b960*/  LDL.LU.64 R14, [R1+0x9f78] ;  /* 0x009f7800010e7983 */ /* 0x002ea80000300a00 */
[----:B------:R-:W2:Y:S04]  /*2b970*/  LDL.LU.64 R12, [R1+0x9f70] ;  /* 0x009f7000010c7983 */ /* 0x000ea80000300a00 */
[----:B------:R-:W-:Y:S04]  /*2b980*/  STL.64 [R1+0x9e10], R18 ;  /* 0x009e101201007387 */ /* 0x000fe80000100a00 */
[----:B------:R-:W-:Y:S04]  /*2b990*/  STL [R1+0x9488], R3 ;  /* 0x0094880301007387 */ /* 0x000fe80000100800 */
[----:B------:R-:W3:Y:S01]  /*2b9a0*/  LDL.LU R20, [R1+0x6a0] ;  /* 0x0006a00001147983 */ /* 0x000ee20000300800 */
[----:B--2---:R-:W-:Y:S11]  /*2b9b0*/  HMMA.1688.F32.TF32 R4, R4, R22, R12 ;  /* 0x000000160404723c */ /* 0x004ff6000008100c */
[----:B------:R-:W-:Y:S11]  /*2b9c0*/  @!UPT UIADD3 URZ, URZ, URZ, URZ ;  /* 0x0000003f3f3ff290 */ /* 0x000ff6000fffe03f */
[----:B------:R-:W-:Y:S01]  /*2b9d0*/  @!UPT UIADD3 URZ, URZ, URZ, URZ ;  /* 0x0000003f3f3ff290 */ /* 0x000fe2000fffe03f */
[----:B------:R-:W-:Y:S04]  /*2b9e0*/  STL.64 [R1+0x600], R4 ;  /* 0x0006000401007387 */ /* 0x000fe80000100a00 */
[----:B------:R-:W-:Y:S04]  /*2b9f0*/  STL.64 [R1+0x608], R6 ;  /* 0x0006080601007387 */ /* 0x000fe80000100a00 */
[----:B------:R-:W3:Y:S04]  /*2ba00*/  LDL.LU R21, [R1+0x6a4] ;  /* 0x0006a40001157983 */ /* 0x000ee80000300800 */
[----:B------:R-:W2:Y:S04]  /*2ba10*/  LDL.LU R22, [R1+0x6a8] ;  /* 0x0006a80001167983 */ /* 0x000ea80000300800 */
[----:B------:R-:W2:Y:S01]  /*2ba20*/  LDL.LU R23, [R1+0x6ac] ;  /* 0x0006ac0001177983 */ /* 0x000ea20000300800 */
[----:B------:R-:W-:-:S02]  /*2ba30*/  IMAD.MOV.U32 R26, RZ, RZ, R17 ;  /* 0x000000ffff1a7224 */ /* 0x000fc400078e0011 */
[----:B------:R-:W-:Y:S01]  /*2ba40*/  IMAD.MOV.U32 R27, RZ, RZ, R16 ;  /* 0x000000ffff1b7224 */ /* 0x000fe200078e0010 */
[----:B--2---:R1:W-:Y:S04]  /*2ba50*/  STL.64 [R1+0x9e20], R22 ;  /* 0x009e201601007387 */ /* 0x0043e80000100a00 */
[----:B---3--:R-:W-:Y:S04]  /*2ba60*/  STL.64 [R1+0x9e18], R20 ;  /* 0x009e181401007387 */ /* 0x008fe80000100a00 */
[----:B------:R-:W2:Y:S01]  /*2ba70*/  LDL.LU R17, [R1+0x9f6c] ;  /* 0x009f6c0001117983 */ /* 0x000ea20000300800 */
[----:B-1----:R-:W-:-:S03]  /*2ba80*/  IMAD.MOV.U32 R22, RZ, RZ, R25 ;  /* 0x000000ffff167224 */ /* 0x002fc600078e0019 */
[----:B------:R-:W3:Y:S01]  /*2ba90*/  LDL.LU R16, [R1+0x9f68] ;  /* 0x009f680001107983 */ /* 0x000ee20000300800 */
[----:B------:R-:W-:-:S03]  /*2baa0*/  IMAD.MOV.U32 R23, RZ, RZ, R24 ;  /* 0x000000ffff177224 */ /* 0x000fc600078e0018 */
[----:B------:R1:W-:Y:S04]  /*2bab0*/  STL.64 [R1+0x9e28], R26 ;  /* 0x009e281a01007387 */ /* 0x0003e80000100a00 */
[----:B------:R4:W-:Y:S04]  /*2bac0*/  STL.64 [R1+0x9e30], R22 ;  /* 0x009e301601007387 */ /* 0x0009e80000100a00 */
[----:B------:R-:W5:Y:S04]  /*2bad0*/  LDL.LU R24, [R1+0x6c0] ;  /* 0x0006c00001187983 */ /* 0x000f680000300800 */
[----:B------:R-:W5:Y:S04]  /*2bae0*/  LDL.LU R25, [R1+0x6c4] ;  /* 0x0006c40001197983 */ /* 0x000f680000300800 */
[----:B-1----:R-:W2:Y:S04]  /*2baf0*/  LDL.LU R26, [R1+0x6c8] ;  /* 0x0006c800011a7983 */ /* 0x002ea80000300800 */
[----:B------:R-:W2:Y:S01]  /*2bb00*/  LDL.LU R27, [R1+0x6cc] ;  /* 0x0006cc00011b7983 */ /* 0x000ea20000300800 */
[----:B----4-:R-:W-:Y:S01]  /*2bb10*/  MOV R22, R2 ;  /* 0x0000000200167202 */ /* 0x010fe20000000f00 */
[----:B------:R-:W-:-:S02]  /*2bb20*/  IMAD.MOV.U32 R23, RZ, RZ, R11 ;  /* 0x000000ffff177224 */ /* 0x000fc400078e000b */
[----:B--2---:R-:W-:Y:S04]  /*2bb30*/  STL.64 [R1+0x9e40], R26 ;  /* 0x009e401a01007387 */ /* 0x004fe80000100a00 */
[----:B-----5:R1:W-:Y:S04]  /*2bb40*/  STL.64 [R1+0x9e38], R24 ;  /* 0x009e381801007387 */ /* 0x0203e80000100a00 */
[----:B------:R-:W2:Y:S04]  /*2bb50*/  LDL.LU R2, [R1+0x9f64] ;  /* 0x009f640001027983 */ /* 0x000ea80000300800 */
[----:B------:R-:W4:Y:S04]  /*2bb60*/  LDL.LU R11, [R1+0x9f60] ;  /* 0x009f6000010b7983 */ /* 0x000f280000300800 */
[----:B------:R5:W-:Y:S04]  /*2bb70*/  STL.64 [R1+0x9e48], R22 ;  /* 0x009e481601007387 */ /* 0x000be80000100a00 */
[----:B-1----:R-:W2:Y:S04]  /*2bb80*/  LDL.LU R24, [R1+0x670] ;  /* 0x0006700001187983 */ /* 0x002ea80000300800 */
[----:B------:R-:W2:Y:S04]  /*2bb90*/  LDL.LU R25, [R1+0x674] ;  /* 0x0006740001197983 */ /* 0x000ea80000300800 */
[----:B------:R-:W2:Y:S04]  /*2bba0*/  LDL.LU R26, [R1+0x678] ;  /* 0x00067800011a7983 */ /* 0x000ea80000300800 */
[----:B------:R-:W2:Y:S01]  /*2bbb0*/  LDL.LU R27, [R1+0x67c] ;  /* 0x00067c00011b7983 */ /* 0x000ea20000300800 */
[----:B-----5:R-:W-:-:S02]  /*2bbc0*/  IMAD.MOV.U32 R22, RZ, RZ, R10 ;  /* 0x000000ffff167224 */ /* 0x020fc400078e000a */
[----:B------:R-:W-:Y:S01]  /*2bbd0*/  IMAD.MOV.U32 R23, RZ, RZ, R9 ;  /* 0x000000ffff177224 */ /* 0x000fe200078e0009 */
[----:B--2---:R-:W-:Y:S04]  /*2bbe0*/  STL.64 [R1+0x9e58], R26 ;  /* 0x009e581a01007387 */ /* 0x004fe80000100a00 */
[----:B------:R1:W-:Y:S04]  /*2bbf0*/  STL.64 [R1+0x9e50], R24 ;  /* 0x009e501801007387 */ /* 0x0003e80000100a00 */
[----:B------:R-:W2:Y:S04]  /*2bc00*/  LDL.LU R10, [R1+0x9f5c] ;  /* 0x009f5c00010a7983 */ /* 0x000ea80000300800 */
[----:B------:R-:W5:Y:S04]  /*2bc10*/  LDL.LU R9, [R1+0x9f58] ;  /* 0x009f580001097983 */ /* 0x000f680000300800 */
[----:B------:R3:W-:Y:S04]  /*2bc20*/  STL.64 [R1+0x9e60], R22 ;  /* 0x009e601601007387 */ /* 0x0007e80000100a00 */
[----:B-1----:R-:W2:Y:S04]  /*2bc30*/  LDL.LU R24, [R1+0x700] ;  /* 0x0007000001187983 */ /* 0x002ea80000300800 */
[----:B------:R-:W2:Y:S04]  /*2bc40*/  LDL.LU R25, [R1+0x704] ;  /* 0x0007040001197983 */ /* 0x000ea80000300800 */
[----:B------:R-:W2:Y:S04]  /*2bc50*/  LDL.LU R26, [R1+0x708] ;  /* 0x00070800011a7983 */ /* 0x000ea80000300800 */
[----:B------:R-:W2:Y:S01]  /*2bc60*/  LDL.LU R27, [R1+0x70c] ;  /* 0x00070c00011b7983 */ /* 0x000ea20000300800 */
[----:B---3--:R-:W-:-:S02]  /*2bc70*/  IMAD.MOV.U32 R22, RZ, RZ, R8 ;  /* 0x000000ffff167224 */ /* 0x008fc400078e0008 */
[----:B------:R-:W-:Y:S01]  /*2bc80*/  IMAD.MOV.U32 R23, RZ, RZ, R0 ;  /* 0x000000ffff177224 */ /* 0x000fe200078e0000 */
[----:B--2---:R-:W-:Y:S04]  /*2bc90*/  STL.64 [R1+0x9e70], R26 ;  /* 0x009e701a01007387 */ /* 0x004fe80000100a00 */
[----:B------:R-:W-:Y:S04]  /*2bca0*/  STL.64 [R1+0x9e68], R24 ;  /* 0x009e681801007387 */ /* 0x000fe80000100a00 */
[----:B------:R-:W2:Y:S04]  /*2bcb0*/  LDL.LU R8, [R1+0x9f54] ;  /* 0x009f540001087983 */ /* 0x000ea80000300800 */
[----:B------:R-:W3:Y:S04]  /*2bcc0*/  LDL.LU R0, [R1+0x9f50] ;  /* 0x009f500001007983 */ /* 0x000ee80000300800 */
[----:B------:R1:W-:Y:S02]  /*2bcd0*/  STL.64 [R1+0x9e78], R22 ;  /* 0x009e781601007387 */ /* 0x0003e40000100a00 */
[----:B-1----:R-:W-:-:S02]  /*2bce0*/  IMAD.MOV.U32 R22, RZ, RZ, R28 ;  /* 0x000000ffff167224 */ /* 0x002fc400078e001c */
[----:B------:R-:W-:Y:S01]  /*2bcf0*/  IMAD.MOV.U32 R23, RZ, RZ, R29 ;  /* 0x000000ffff177224 */ /* 0x000fe200078e001d */
[----:B------:R-:W2:Y:S04]  /*2bd00*/  LDL.LU R28, [R1+0x9f4c] ;  /* 0x009f4c00011c7983 */ /* 0x000ea80000300800 */
[----:B------:R-:W2:Y:S04]  /*2bd10*/  LDL.LU R29, [R1+0x9f48] ;  /* 0x009f4800011d7983 */ /* 0x000ea80000300800 */
[----:B------:R1:W-:Y:S04]  /*2bd20*/  STL.64 [R1+0x9e90], R22 ;  /* 0x009e901601007387 */ /* 0x0003e80000100a00 */
[----:B------:R-:W2:Y:S04]  /*2bd30*/  LDL.LU R24, [R1+0x6f0] ;  /* 0x0006f00001187983 */ /* 0x000ea80000300800 */
[----:B------:R-:W2:Y:S04]  /*2bd40*/  LDL.LU R25, [R1+0x6f4] ;  /* 0x0006f40001197983 */ /* 0x000ea80000300800 */
[----:B------:R-:W2:Y:S04]  /*2bd50*/  LDL.LU R26, [R1+0x6f8] ;  /* 0x0006f800011a7983 */ /* 0x000ea80000300800 */
[----:B------:R-:W2:Y:S01]  /*2bd60*/  LDL.LU R27, [R1+0x6fc] ;  /* 0x0006fc00011b7983 */ /* 0x000ea20000300800 */
[----:B-1----:R-:W-:-:S02]  /*2bd70*/  IMAD.MOV.U32 R22, RZ, RZ, R16 ;  /* 0x000000ffff167224 */ /* 0x002fc400078e0010 */
[----:B------:R-:W-:Y:S01]  /*2bd80*/  IMAD.MOV.U32 R23, RZ, RZ, R17 ;  /* 0x000000ffff177224 */ /* 0x000fe200078e0011 */
[----:B------:R-:W3:Y:S04]  /*2bd90*/  LDL.LU R16, [R1+0x9f44] ;  /* 0x009f440001107983 */ /* 0x000ee80000300800 */
[----:B------:R-:W3:Y:S04]  /*2bda0*/  LDL.LU R17, [R1+0x9f40] ;  /* 0x009f400001117983 */ /* 0x000ee80000300800 */
[----:B------:R-:W-:Y:S04]  /*2bdb0*/  STL.64 [R1+0x9ea8], R22 ;  /* 0x009ea81601007387 */ /* 0x000fe80000100a00 */
[----:B--2---:R-:W-:Y:S04]  /*2bdc0*/  STL.64 [R1+0x9e88], R26 ;  /* 0x009e881a01007387 */ /* 0x004fe80000100a00 */
[----:B------:R1:W-:Y:S04]  /*2bdd0*/  STL.64 [R1+0x9e80], R24 ;  /* 0x009e801801007387 */ /* 0x0003e80000100a00 */
[----:B-1----:R-:W2:Y:S04]  /*2bde0*/  LDL.LU R24, [R1+0x6e0] ;  /* 0x0006e00001187983 */ /* 0x002ea80000300800 */
[----:B------:R-:W2:Y:S04]  /*2bdf0*/  LDL.LU R25, [R1+0x6e4] ;  /* 0x0006e40001197983 */ /* 0x000ea80000300800 */
[----:B------:R-:W2:Y:S04]  /*2be00*/  LDL.LU R26, [R1+0x6e8] ;  /* 0x0006e800011a7983 */ /* 0x000ea80000300800 */
[----:B------:R-:W2:Y:S01]  /*2be10*/  LDL.LU R27, [R1+0x6ec] ;  /* 0x0006ec00011b7983 */ /* 0x000ea20000300800 */
[----:B----4-:R-:W-:-:S02]  /*2be20*/  IMAD.MOV.U32 R22, RZ, RZ, R11 ;  /* 0x000000ffff167224 */ /* 0x010fc400078e000b */
[----:B------:R-:W-:Y:S01]  /*2be30*/  IMAD.MOV.U32 R23, RZ, RZ, R2 ;  /* 0x000000ffff177224 */ /* 0x000fe200078e0002 */
[----:B------:R-:W4:Y:S04]  /*2be40*/  LDL.LU R11, [R1+0x9f3c] ;  /* 0x009f3c00010b7983 */ /* 0x000f280000300800 */
[----:B------:R-:W3:Y:S04]  /*2be50*/  LDL.LU R2, [R1+0x9f38] ;  /* 0x009f380001027983 */ /* 0x000ee80000300800 */
[----:B------:R-:W-:Y:S04]  /*2be60*/  STL.64 [R1+0x9ec0], R22 ;  /* 0x009ec01601007387 */ /* 0x000fe80000100a00 */
[----:B--2---:R-:W-:Y:S04]  /*2be70*/  STL.64 [R1+0x9ea0], R26 ;  /* 0x009ea01a01007387 */ /* 0x004fe80000100a00 */
[----:B------:R1:W-:Y:S04]  /*2be80*/  STL.64 [R1+0x9e98], R24 ;  /* 0x009e981801007387 */ /* 0x0003e80000100a00 */
[----:B---3--:R-:W-:Y:S04]  /*2be90*/  LDS R5, [R2+0x4600] ;  /* 0x0046000002057984 */ /* 0x008fe80000000800 */
[----:B------:R-:W-:Y:S04]  /*2bea0*/  LDS R7, [R2+0x6600] ;  /* 0x0066000002077984 */ /* 0x000fe80000000800 */
[----:B-1----:R-:W2:Y:S04]  /*2beb0*/  LDL.LU R24, [R1+0x6d0] ;  /* 0x0006d00001187983 */ /* 0x002ea80000300800 */
[----:B------:R-:W2:Y:S04]  /*2bec0*/  LDL.LU R25, [R1+0x6d4] ;  /* 0x0006d40001197983 */ /* 0x000ea80000300800 */
[----:B------:R-:W3:Y:S04]  /*2bed0*/  LDL.LU R26, [R1+0x6d8] ;  /* 0x0006d800011a7983 */ /* 0x000ee80000300800 */
[----:B------:R-:W3:Y:S01]  /*2bee0*/  LDL.LU R27, [R1+0x6dc] ;  /* 0x0006dc00011b7983 */ /* 0x000ee20000300800 */
[----:B-----5:R-:W-:-:S02]  /*2bef0*/  IMAD.MOV.U32 R22, RZ, RZ, R9 ;  /* 0x000000ffff167224 */ /* 0x020fc400078e0009 */
[----:B------:R-:W-:Y:S01]  /*2bf00*/  IMAD.MOV.U32 R23, RZ, RZ, R10 ;  /* 0x000000ffff177224 */ /* 0x000fe200078e000a */
[----:B------:R-:W4:Y:S04]  /*2bf10*/  LDL.LU R9, [R1+0x9f34] ;  /* 0x009f340001097983 */ /* 0x000f280000300800 */
[----:B------:R-:W4:Y:S04]  /*2bf20*/  LDL.LU R10, [R1+0x9f30] ;  /* 0x009f3000010a7983 */ /* 0x000f280000300800 */
[----:B------:R-:W-:Y:S04]  /*2bf30*/  STL.64 [R1+0x9ed8], R22 ;  /* 0x009ed81601007387 */ /* 0x000fe80000100a00 */
[----:B---3--:R-:W-:Y:S04]  /*2bf40*/  STL.64 [R1+0x9eb8], R26 ;  /* 0x009eb81a01007387 */ /* 0x008fe80000100a00 */
[----:B--2---:R1:W-:Y:S04]  /*2bf50*/  STL.64 [R1+0x9eb0], R24 ;  /* 0x009eb01801007387 */ /* 0x0043e80000100a00 */
[----:B-1----:R-:W2:Y:S04]  /*2bf60*/  LDL.LU R24, [R1+0x680] ;  /* 0x0006800001187983 */ /* 0x002ea80000300800 */
[----:B------:R-:W2:Y:S04]  /*2bf70*/  LDL.LU R25, [R1+0x684] ;  /* 0x0006840001197983 */ /* 0x000ea80000300800 */
[----:B------:R-:W3:Y:S04]  /*2bf80*/  LDL.LU R26, [R1+0x688] ;  /* 0x00068800011a7983 */ /* 0x000ee80000300800 */
[----:B------:R-:W3:Y:S01]  /*2bf90*/  LDL.LU R27, [R1+0x68c] ;  /* 0x00068c00011b7983 */ /* 0x000ee20000300800 */
[----:B------:R-:W-:-:S02]  /*2bfa0*/  IMAD.MOV.U32 R22, RZ, RZ, R0 ;  /* 0x000000ffff167224 */ /* 0x000fc400078e0000 */
[----:B------:R-:W-:Y:S01]  /*2bfb0*/  IMAD.MOV.U32 R23, RZ, RZ, R8 ;  /* 0x000000ffff177224 */ /* 0x000fe200078e0008 */
[----:B------:R-:W5:Y:S04]  /*2bfc0*/  LDL.LU R0, [R1+0x9f2c] ;  /* 0x009f2c0001007983 */ /* 0x000f680000300800 */
[----:B------:R-:W4:Y:S04]  /*2bfd0*/  LDL.LU R8, [R1+0x9f28] ;  /* 0x009f280001087983 */ /* 0x000f280000300800 */
[----:B------:R-:W-:Y:S04]  /*2bfe0*/  STL.64 [R1+0x9ef0], R22 ;  /* 0x009ef01601007387 */ /* 0x000fe80000100a00 */
[----:B---3--:R-:W-:Y:S04]  /*2bff0*/  STL.64 [R1+0x9ed0], R26 ;  /* 0x009ed01a01007387 */ /* 0x008fe80000100a00 */
[----:B--2---:R1:W-:Y:S04]  /*2c000*/  STL.64 [R1+0x9ec8], R24 ;  /* 0x009ec81801007387 */ /* 0x0043e80000100a00 */
[----:B-----5:R-:W-:Y:S04]  /*2c010*/  LDS R4, [R0+0x4600] ;  /* 0x0046000000047984 */ /* 0x020fe80000000800 */
[----:B------:R-:W-:Y:S04]  /*2c020*/  LDS R6, [R0+0x6600] ;  /* 0x0066000000067984 */ /* 0x000fe80000000800 */
[----:B-1----:R-:W2:Y:S04]  /*2c030*/  LDL.LU R24, [R1+0x660] ;  /* 0x0006600001187983 */ /* 0x002ea80000300800 */
[----:B------:R-:W2:Y:S04]  /*2c040*/  LDL.LU R25, [R1+0x664] ;  /* 0x0006640001197983 */ /* 0x000ea80000300800 */
[----:B------:R-:W3:Y:S04]  /*2c050*/  LDL.LU R26, [R1+0x668] ;  /* 0x00066800011a7983 */ /* 0x000ee80000300800 */
[----:B------:R-:W3:Y:S01]  /*2c060*/  LDL.LU R27, [R1+0x66c] ;  /* 0x00066c00011b7983 */ /* 0x000ee20000300800 */
[----:B------:R-:W-:-:S02]  /*2c070*/  IMAD.MOV.U32 R22, RZ, RZ, R29 ;  /* 0x000000ffff167224 */ /* 0x000fc400078e001d */
[----:B------:R-:W-:Y:S01]  /*2c080*/  IMAD.MOV.U32 R23, RZ, RZ, R28 ;  /* 0x000000ffff177224 */ /* 0x000fe200078e001c */
[----:B------:R-:W4:Y:S04]  /*2c090*/  LDL R14, [R1+0x118] ;  /* 0x00011800010e7983 */ /* 0x000f280000100800 */
[----:B------:R-:W4:Y:S04]  /*2c0a0*/  LDL R15, [R1+0x11c] ;  /* 0x00011c00010f7983 */ /* 0x000f280000100800 */
[----:B------:R1:W-:Y:S02]  /*2c0b0*/  STL.64 [R1+0x9f08], R22 ;  /* 0x009f081601007387 */ /* 0x0003e40000100a00 */
[----:B-1----:R-:W-:Y:S01]  /*2c0c0*/  IMAD.MOV.U32 R22, RZ, RZ, R17 ;  /* 0x000000ffff167224 */ /* 0x002fe200078e0011 */
[----:B------:R-:W-:-:S05]  /*2c0d0*/  MOV R23, R16 ;  /* 0x0000001000177202 */ /* 0x000fca0000000f00 */
[----:B------:R1:W-:Y:S04]  /*2c0e0*/  STL.64 [R1+0x9f20], R22 ;  /* 0x009f201601007387 */ /* 0x0003e80000100a00 */
[----:B------:R-:W4:Y:S04]  /*2c0f0*/  LDL.LU R20, [R1+0x620] ;  /* 0x0006200001147983 */ /* 0x000f280000300800 */
[----:B------:R-:W4:Y:S04]  /*2c100*/  LDL.LU R21, [R1+0x624] ;  /* 0x0006240001157983 */ /* 0x000f280000300800 */
[----:B-1----:R-:W4:Y:S04]  /*2c110*/  LDL.LU R22, [R1+0x628] ;  /* 0x0006280001167983 */ /* 0x002f280000300800 */
[----:B------:R-:W4:Y:S04]  /*2c120*/  LDL.LU R23, [R1+0x62c] ;  /* 0x00062c0001177983 */ /* 0x000f280000300800 */
        /* <DEDUP_REMOVED lines=12> */
[C---:B----4-:R-:W-:Y:S03]  /*2c1f0*/  HMMA.1688.F32.TF32 R12, R8.reuse, R14, R20 ;  /* 0x0000000e080c723c */ /* 0x050fe60000081014 */
[----:B---3--:R-:W-:Y:S04]  /*2c200*/  STL.64 [R1+0x9f18], R26 ;  /* 0x009f181a01007387 */ /* 0x008fe80000100a00 */
[----:B--2---:R1:W-:Y:S04]  /*2c210*/  STL.64 [R1+0x9f10], R24 ;  /* 0x009f101801007387 */ /* 0x0043e80000100a00 */
[----:B-1----:R-:W2:Y:S04]  /*2c220*/  LDL.LU R24, [R1+0x650] ;  /* 0x0006500001187983 */ /* 0x002ea80000300800 */
[----:B------:R-:W2:Y:S04]  /*2c230*/  LDL.LU R25, [R1+0x654] ;  /* 0x0006540001197983 */ /* 0x000ea80000300800 */
[----:B------:R-:W2:Y:S04]  /*2c240*/  LDL.LU R26, [R1+0x658] ;  /* 0x00065800011a7983 */ /* 0x000ea80000300800 */
[----:B------:R-:W2:Y:S04]  /*2c250*/  LDL.LU R27, [R1+0x65c] ;  /* 0x00065c00011b7983 */ /* 0x000ea80000300800 */
[----:B------:R-:W3:Y:S04]  /*2c260*/  LDL.LU R16, [R1+0x6b0] ;  /* 0x0006b00001107983 */ /* 0x000ee80000300800 */
[----:B------:R-:W3:Y:S04]  /*2c270*/  LDL.LU R17, [R1+0x6b4] ;  /* 0x0006b40001117983 */ /* 0x000ee80000300800 */
[----:B------:R-:W3:Y:S04]  /*2c280*/  LDL.LU R18, [R1+0x6b8] ;  /* 0x0006b80001127983 */ /* 0x000ee80000300800 */
[----:B------:R-:W3:Y:S04]  /*2c290*/  LDL.LU R19, [R1+0x6bc] ;  /* 0x0006bc0001137983 */ /* 0x000ee80000300800 */
[----:B------:R-:W2:Y:S04]  /*2c2a0*/  LDL.LU.64 R22, [R1+0x9f20] ;  /* 0x009f200001167983 */ /* 0x000ea80000300a00 */
        /* <DEDUP_REMOVED lines=12> */
[----:B----4-:R-:W4:Y:S04]  /*2c370*/  LDL.LU R13, [R1+0x694] ;  /* 0x00069400010d7983 */ /* 0x010f280000300800 */
[----:B------:R-:W4:Y:S04]  /*2c380*/  LDL.LU R14, [R1+0x698] ;  /* 0x00069800010e7983 */ /* 0x000f280000300800 */
[----:B-----5:R-:W4:Y:S04]  /*2c390*/  LDL.LU R15, [R1+0x69c] ;  /* 0x00069c00010f7983 */ /* 0x020f280000300800 */
        /* <DEDUP_REMOVED lines=72> */
[----:B------:R-:W3:Y:S11]  /*2c820*/  LDL.LU.64 R26, [R1+0x9e28] ;  /* 0x009e2800011a7983 */ /* 0x000ef60000300a00 */
[----:B------:R-:W-:Y:S10]  /*2c830*/  @!UPT UIADD3 URZ, URZ, URZ, URZ ;  /* 0x0000003f3f3ff290 */ /* 0x000ff4000fffe03f */
[----:B------:R-:W-:Y:S04]  /*2c840*/  STL.64 [R1+0x5f0], R20 ;  /* 0x0005f01401007387 */ /* 0x000fe80000100a00 */
[----:B------:R1:W-:Y:S04]  /*2c850*/  STL.64 [R1+0x5f8], R22 ;  /* 0x0005f81601007387 */ /* 0x0003e80000100a00 */
[----:B-1----:R-:W2:Y:S04]  /*2c860*/  LDL.LU.64 R22, [R1+0x9e20] ;  /* 0x009e200001167983 */ /* 0x002ea80000300a00 */
[----:B------:R-:W2:Y:S01]  /*2c870*/  LDL.LU.64 R20, [R1+0x9e18] ;  /* 0x009e180001147983 */ /* 0x000ea20000300a00 */
[C---:B---3--:R-:W-:Y:S03]  /*2c880*/  HMMA.1688.F32.TF32 R24, R8.reuse, R26, R16 ;  /* 0x0000001a0818723c */ /* 0x048fe60000081010 */
[----:B------:R-:W4:Y:S11]  /*2c890*/  LDL.LU.64 R18, [R1+0x9e10] ;  /* 0x009e100001127983 */ /* 0x000f360000300a00 */
[----:B------:R-:W-:Y:S09]  /*2c8a0*/  @!UPT UIADD3 URZ, URZ, URZ, URZ ;  /* 0x0000003f3f3ff290 */ /* 0x000ff2000fffe03f */
[----:B------:R-:W-:Y:S04]  /*2c8b0*/  STL.64 [R1+0x5e0], R24 ;  /* 0x0005e01801007387 */ /* 0x000fe80000100a00 */
[----:B------:R1:W-:Y:S04]  /*2c8c0*/  STL.64 [R1+0x5e8], R26 ;  /* 0x0005e81a01007387 */ /* 0x0003e80000100a00 */
[----:B-1----:R-:W2:Y:S01]  /*2c8d0*/  LDL.LU.64 R26, [R1+0x9e08] ;  /* 0x009e0800011a7983 */ /* 0x002ea20000300a00 */
[C---:B----4-:R-:W-:Y:S08]  /*2c8e0*/  HMMA.1688.F32.TF32 R12, R8.reuse, R18, R12 ;  /* 0x00000012080c723c */ /* 0x050ff0000008100c */
[----:B--2---:R-:W-:Y:S11]  /*2c8f0*/  HMMA.1688.F32.TF32 R20, R8, R26, R20 ;  /* 0x0000001a0814723c */ /* 0x004ff60000081014 */
[----:B------:R-:W-:Y:S11]  /*2c900*/  @!UPT UIADD3 URZ, URZ, URZ, URZ ;  /* 0x0000003f3f3ff290 */ /* 0x000ff6000fffe03f */
[----:B------:R-:W-:Y:S01]  /*2c910*/  @!UPT UIADD3 URZ, URZ, URZ, URZ ;  /* 0x0000003f3f3ff290 */ /* 0x000fe2000fffe03f */
[----:B------:R1:W-:Y:S01]  /*2c920*/  STL.64 [R1+0x5c0], R20 ;  /* 0x0005c01401007387 */ /* 0x0003e20000100a00 */
[----:B------:R-:W-:-:S03]  /*2c930*/  IMAD.MOV.U32 R3, RZ, RZ, R23 ;  /* 0x000000ffff037224 */ /* 0x000fc600078e0017 */
[----:B------:R2:W-:Y:S04]  /*2c940*/  STL [R1+0x5c8], R22 ;  /* 0x0005c81601007387 */ /* 0x0005e80000100800 */
[----:B-1----:R-:W3:Y:S04]  /*2c950*/  LDL.LU R20, [R1+0x760] ;  /* 0x0007600001147983 */ /* 0x002ee80000300800 */
[----:B------:R-:W3:Y:S04]  /*2c960*/  LDL.LU R21, [R1+0x764] ;  /* 0x0007640001157983 */ /* 0x000ee80000300800 */
[----:B--2---:R-:W3:Y:S04]  /*2c970*/  LDL.LU R22, [R1+0x768] ;  /* 0x0007680001167983 */ /* 0x004ee80000300800 */
[----:B------:R-:W3:Y:S04]  /*2c980*/  LDL.LU R23, [R1+0x76c] ;  /* 0x00076c0001177983 */ /* 0x000ee80000300800 */
[----:B------:R1:W-:Y:S04]  /*2c990*/  STL.64 [R1+0x9dd8], R26 ;  /* 0x009dd81a01007387 */ /* 0x0003e80000100a00 */
[----:B-1----:R-:W2:Y:S04]  /*2c9a0*/  LDL.LU.64 R26, [R1+0x28] ;  /* 0x00002800011a7983 */ /* 0x002ea80000300a00 */
[----:B------:R-:W-:Y:S04]  /*2c9b0*/  STL [R1+0x948c], R3 ;  /* 0x00948c0301007387 */ /* 0x000fe80000100800 */
[----:B------:R1:W-:Y:S04]  /*2c9c0*/  STL.64 [R1+0x5b0], R12 ;  /* 0x0005b00c01007387 */ /* 0x0003e80000100a00 */
[----:B------:R-:W-:Y:S01]  /*2c9d0*/  STL.64 [R1+0x5b8], R14 ;  /* 0x0005b80e01007387 */ /* 0x000fe20000100a00 */
[----:B-1----:R-:W-:-:S02]  /*2c9e0*/  IMAD.MOV.U32 R13, RZ, RZ, R18 ;  /* 0x000000ffff0d7224 */ /* 0x002fc400078e0012 */
[----:B------:R-:W-:Y:S02]  /*2c9f0*/  IMAD.MOV.U32 R12, RZ, RZ, R19 ;  /* 0x000000ffff0c7224 */ /* 0x000fe400078e0013 */
[----:B------:R-:W4:Y:S04]  /*2ca00*/  LDL.LU.64 R18, [R1+0x9e00] ;  /* 0x009e000001127983 */ /* 0x000f280000300a00 */
[----:B------:R-:W4:Y:S01]  /*2ca10*/  LDL.LU.64 R16, [R1+0x9df8] ;  /* 0x009df80001107983 */ /* 0x000f220000300a00 */
[----:B--2---:R-:W-:Y:S01]  /*2ca20*/  IMAD.MOV.U32 R2, RZ, RZ, R26 ;  /* 0x000000ffff027224 */ /* 0x004fe200078e001a */
[----:B----4-:R-:W-:Y:S01]  /*2ca30*/  HMMA.1688.F32.TF32 R8, R8, R26, R16 ;  /* 0x0000001a0808723c */ /* 0x010fe20000081010 */
[----:B------:R-:W-:Y:S11]  /*2ca40*/  IMAD.MOV.U32 R0, RZ, RZ, R27 ;  /* 0x000000ffff007224 */ /* 0x000ff600078e001b */
[----:B------:R-:W-:Y:S11]  /*2ca50*/  @!UPT UIADD3 URZ, URZ, URZ, URZ ;  /* 0x0000003f3f3ff290 */ /* 0x000ff6000fffe03f */
[----:B------:R-:W-:Y:S04]  /*2ca60*/  STL.64 [R1+0x560], R8 ;  /* 0x0005600801007387 */ /* 0x000fe80000100a00 */
[----:B------:R-:W-:Y:S04]  /*2ca70*/  STL [R1+0x568], R10 ;  /* 0x0005680a01007387 */ /* 0x000fe80000100800 */
[----:B------:R-:W2:Y:S04]  /*2ca80*/  LDL.LU R24, [R1+0x730] ;  /* 0x0007300001187983 */ /* 0x000ea80000300800 */
[----:B------:R-:W2:Y:S04]  /*2ca90*/  LDL.LU R25, [R1+0x734] ;  /* 0x0007340001197983 */ /* 0x000ea80000300800 */
[----:B------:R-:W4:Y:S04]  /*2caa0*/  LDL.LU R26, [R1+0x738] ;  /* 0x00073800011a7983 */ /* 0x000f280000300800 */
[----:B------:R-:W4:Y:S01]  /*2cab0*/  LDL.LU R27, [R1+0x73c] ;  /* 0x00073c00011b7983 */ /* 0x000f220000300800 */
[----:B------:R-:W-:-:S03]  /*2cac0*/  IMAD.MOV.U32 R3, RZ, RZ, R11 ;  /* 0x000000ffff037224 */ /* 0x000fc600078e000b */
[----:B----4-:R1:W-:Y:S04]  /*2cad0*/  STL.64 [R1+0x9de8], R26 ;  /* 0x009de81a01007387 */ /* 0x0103e80000100a00 */
[----:B--2---:R-:W-:Y:S04]  /*2cae0*/  STL.64 [R1+0x9de0], R24 ;  /* 0x009de01801007387 */ /* 0x004fe80000100a00 */
[----:B-1----:R-:W2:Y:S01]  /*2caf0*/  LDL.LU.64 R26, [R1+0xf8] ;  /* 0x0000f800011a7983 */ /* 0x002ea20000300a00 */
[----:B------:R-:W-:Y:S02]  /*2cb00*/  IMAD.MOV.U32 R10, RZ, RZ, R13 ;  /* 0x000000ffff0a7224 */ /* 0x000fe400078e000d */
[----:B------:R-:W-:-:S02]  /*2cb10*/  IMAD.MOV.U32 R11, RZ, RZ, R12 ;  /* 0x000000ffff0b7224 */ /* 0x000fc400078e000c */
[----:B------:R-:W-:Y:S01]  /*2cb20*/  IMAD.MOV.U32 R18, RZ, RZ, R2 ;  /* 0x000000ffff127224 */ /* 0x000fe200078e0002 */
[----:B--2---:R1:W-:Y:S04]  /*2cb30*/  STL.64 [R1+0x9df0], R26 ;  /* 0x009df01a01007387 */ /* 0x0043e80000100a00 */
[----:B-1----:R-:W2:Y:S04]  /*2cb40*/  LDL.LU.64 R26, [R1+0x108] ;  /* 0x00010800011a7983 */ /* 0x002ea80000300a00 */
[----:B------:R1:W-:Y:S04]  /*2cb50*/  STL.64 [R1+0x9d70], R10 ;  /* 0x009d700a01007387 */ /* 0x0003e80000100a00 */
[----:B-1----:R-:W3:Y:S04]  /*2cb60*/  LDL.LU.64 R10, [R1+0x118] ;  /* 0x00011800010a7983 */ /* 0x002ee80000300a00 */
[----:B------:R-:W-:Y:S04]  /*2cb70*/  STL [R1+0x9d08], R18 ;  /* 0x009d081201007387 */ /* 0x000fe80000100800 */
[----:B------:R-:W4:Y:S04]  /*2cb80*/  LDL.LU R12, [R1+0x7a0] ;  /* 0x0007a000010c7983 */ /* 0x000f280000300800 */
[----:B------:R-:W4:Y:S04]  /*2cb90*/  LDL.LU R13, [R1+0x7a4] ;  /* 0x0007a400010d7983 */ /* 0x000f280000300800 */
[----:B------:R-:W5:Y:S04]  /*2cba0*/  LDL.LU R14, [R1+0x7a8] ;  /* 0x0007a800010e7983 */ /* 0x000f680000300800 */
[----:B------:R-:W5:Y:S01]  /*2cbb0*/  LDL.LU R15, [R1+0x7ac] ;  /* 0x0007ac00010f7983 */ /* 0x000f620000300800 */
[----:B------:R-:W-:-:S03]  /*2cbc0*/  IMAD.MOV.U32 R19, RZ, RZ, R0 ;  /* 0x000000ffff137224 */ /* 0x000fc600078e0000 */
[----:B-----5:R1:W-:Y:S04]  /*2cbd0*/  STL.64 [R1+0x9dd0], R14 ;  /* 0x009dd00e01007387 */ /* 0x0203e80000100a00 */
[----:B----4-:R-:W-:Y:S04]  /*2cbe0*/  STL.64 [R1+0x9dc8], R12 ;  /* 0x009dc80c01007387 */ /* 0x010fe80000100a00 */
[----:B-1----:R-:W4:Y:S04]  /*2cbf0*/  LDL.LU.64 R14, [R1+0xe8] ;  /* 0x0000e800010e7983 */ /* 0x002f280000300a00 */
[----:B------:R3:W-:Y:S02]  /*2cc00*/  STL [R1+0x9d0c], R19 ;  /* 0x009d0c1301007387 */ /* 0x0007e40000100800 */
[----:B---3--:R-:W-:Y:S02]  /*2cc10*/  HMMA.1688.F32.TF32 R16, R4, R10, R20 ;  /* 0x0000000a0410723c */ /* 0x008fe40000081014 */
[----:B------:R-:W-:Y:S05]  /*2cc20*/  STL [R1+0x9578], R3 ;  /* 0x0095780301007387 */ /* 0x000fea0000100800 */
[----:B------:R-:W-:Y:S11]  /*2cc30*/  IMAD.MOV.U32 R23, RZ, RZ, R10 ;  /* 0x000000ffff177224 */ /* 0x000ff600078e000a */
[----:B------:R-:W-:Y:S05]  /*2cc40*/  @!UPT UIADD3 URZ, URZ, URZ, URZ ;  /* 0x0000003f3f3ff290 */ /* 0x000fea000fffe03f */
[----:B------:R1:W-:Y:S04]  /*2cc50*/  STL.64 [R1+0x1b0], R16 ;  /* 0x0001b01001007387 */ /* 0x0003e80000100a00 */
[----:B------:R-:W-:Y:S01]  /*2cc60*/  STL.64 [R1+0x1b8], R18 ;  /* 0x0001b81201007387 */ /* 0x000fe20000100a00 */
[----:B-1----:R-:W-:-:S03]  /*2cc70*/  IMAD.MOV.U32 R17, RZ, RZ, R11 ;  /* 0x000000ffff117224 */ /* 0x002fc600078e000b */
[----:B------:R-:W3:Y:S04]  /*2cc80*/  LDL.LU.64 R10, [R1+0xb8] ;  /* 0x0000b800010a7983 */ /* 0x000ee80000300a00 */
[----:B------:R1:W-:Y:S04]  /*2cc90*/  STL [R1+0x9d14], R17 ;  /* 0x009d141101007387 */ /* 0x0003e80000100800 */
[----:B------:R-:W5:Y:S04]  /*2cca0*/  LDL.LU R16, [R1+0x740] ;  /* 0x0007400001107983 */ /* 0x000f680000300800 */
[----:B-1----:R-:W5:Y:S04]  /*2ccb0*/  LDL.LU R17, [R1+0x744] ;  /* 0x0007440001117983 */ /* 0x002f680000300800 */
[----:B------:R-:W5:Y:S04]  /*2ccc0*/  LDL.LU R18, [R1+0x748] ;  /* 0x0007480001127983 */ /* 0x000f680000300800 */
[----:B------:R-:W5:Y:S04]  /*2ccd0*/  LDL.LU R19, [R1+0x74c] ;  /* 0x00074c0001137983 */ /* 0x000f680000300800 */
[----:B------:R1:W-:Y:S04]  /*2cce0*/  STL [R1+0x9d10], R23 ;  /* 0x009d101701007387 */ /* 0x0003e80000100800 */
[----:B------:R-:W2:Y:S04]  /*2ccf0*/  LDL.LU R20, [R1+0x750] ;  /* 0x0007500001147983 */ /* 0x000ea80000300800 */
[----:B------:R-:W2:Y:S04]  /*2cd00*/  LDL.LU R21, [R1+0x754] ;  /* 0x0007540001157983 */ /* 0x000ea80000300800 */
[----:B------:R-:W2:Y:S04]  /*2cd10*/  LDL.LU R22, [R1+0x758] ;  /* 0x0007580001167983 */ /* 0x000ea80000300800 */
[----:B-1----:R-:W2:Y:S02]  /*2cd20*/  LDL.LU R23, [R1+0x75c] ;  /* 0x00075c0001177983 */ /* 0x002ea40000300800 */
[C---:B--2---:R-:W-:Y:S11]  /*2cd30*/  HMMA.1688.F32.TF32 R20, R4.reuse, R26, R20 ;  /* 0x0000001a0414723c */ /* 0x044ff60000081014 */
[----:B------:R-:W-:Y:S11]  /*2cd40*/  @!UPT UIADD3 URZ, URZ, URZ, URZ ;  /* 0x0000003f3f3ff290 */ /* 0x000ff6000fffe03f */
[----:B------:R-:W-:Y:S01]  /*2cd50*/  @!UPT UIADD3 URZ, URZ, URZ, URZ ;  /* 0x0000003f3f3ff290 */ /* 0x000fe2000fffe03f */
[----:B------:R1:W-:Y:S01]  /*2cd60*/  STL.64 [R1+0x1a0], R20 ;  /* 0x0001a01401007387 */ /* 0x0003e20000100a00 */
[----:B------:R2:W-:Y:S02]  /*2cd70*/  STL.64 [R1+0x1a8], R22 ;  /* 0x0001a81601007387 */ /* 0x0005e40000100a00 */
[----:B-1----:R-:W-:Y:S02]  /*2cd80*/  IMAD.MOV.U32 R21, RZ, RZ, R26 ;  /* 0x000000ffff157224 */ /* 0x002fe400078e001a */
[----:B--2---:R-:W-:Y:S02]  /*2cd90*/  IMAD.MOV.U32 R22, RZ, RZ, R27 ;  /* 0x000000ffff167224 */ /* 0x004fe400078e001b */
[----:B------:R-:W5:Y:S03]  /*2cda0*/  LDL.LU.64 R26, [R1+0x9df0] ;  /* 0x009df000011a7983 */ /* 0x000f660000300a00 */
[----:B------:R1:W-:Y:S02]  /*2cdb0*/  STL [R1+0x9d30], R22 ;  /* 0x009d301601007387 */ /* 0x0003e40000100800 */
[----:B------:R-:W-:Y:S01]  /*2cdc0*/  STL [R1+0x9d18], R21 ;  /* 0x009d181501007387 */ /* 0x000fe20000100800 */
[----:B-1----:R-:W2:Y:S01]  /*2cdd0*/  LDL.LU.64 R22, [R1+0xd8] ;  /* 0x0000d80001167983 */ /* 0x002ea20000300a00 */
[C---:B-----5:R-:W-:Y:S01]  /*2cde0*/  HMMA.1688.F32.TF32 R16, R4.reuse, R26, R16 ;  /* 0x0000001a0410723c */ /* 0x060fe20000081010 */
[----:B------:R-:W-:Y:S11]  /*2cdf0*/  IMAD.MOV.U32 R3, RZ, RZ, R27 ;  /* 0x000000ffff037224 */ /* 0x000ff600078e001b */
[----:B------:R-:W-:Y:S11]  /*2ce00*/  @!UPT UIADD3 URZ, URZ, URZ, URZ ;  /* 0x0000003f3f3ff290 */ /* 0x000ff6000fffe03f */
[----:B------:R1:W-:Y:S01]  /*2ce10*/  STL.64 [R1+0x190], R16 ;  /* 0x0001901001007387 */ /* 0x0003e20000100a00 */
[----:B------:R5:W-:Y:S02]  /*2ce20*/  STL.64 [R1+0x198], R18 ;  /* 0x0001981201007387 */ /* 0x000be40000100a00 */
[----:B-1----:R-:W-:Y:S02]  /*2ce30*/  IMAD.MOV.U32 R16, RZ, RZ, R26 ;  /* 0x000000ffff107224 */ /* 0x002fe400078e001a */
[----:B------:R-:W4:Y:S01]  /*2ce40*/  LDL.LU.64 R26, [R1+0x9de8] ;  /* 0x009de800011a7983 */ /* 0x000f220000300a00 */
[----:B------:R-:W4:Y:S02]  /*2ce50*/  LDL.LU.64 R24, [R1+0x9de0] ;  /* 0x009de00001187983 */ /* 0x000f240000300a00 */
[----:B------:R-:W-:Y:S02]  /*2ce60*/  STL [R1+0x9d34], R16 ;  /* 0x009d341001007387 */ /* 0x000fe40000100800 */
[----:B-----5:R-:W5:Y:S01]  /*2ce70*/  LDL.LU.64 R18, [R1+0xc8] ;  /* 0x0000c80001127983 */ /* 0x020f620000300a00 */
[C---:B----4-:R-:W-:Y:S11]  /*2ce80*/  HMMA.1688.F32.TF32 R24, R4.reuse, R14, R24 ;  /* 0x0000000e0418723c */ /* 0x050ff60000081018 */
[----:B------:R-:W-:Y:S11]  /*2ce90*/  @!UPT UIADD3 URZ, URZ, URZ, URZ ;  /* 0x0000003f3f3ff290 */ /* 0x000ff6000fffe03f */
[----:B------:R-:W-:Y:S01]  /*2cea0*/  @!UPT UIADD3 URZ, URZ, URZ, URZ ;  /* 0x0000003f3f3ff290 */ /* 0x000fe2000fffe03f */
[----:B------:R-:W-:Y:S01]  /*2ceb0*/  STL.64 [R1+0x270], R24 ;  /* 0x0002701801007387 */ /* 0x000fe20000100a00 */
[----:B------:R1:W-:Y:S03]  /*2cec0*/  STL.64 [R1+0x278], R26 ;  /* 0x0002781a01007387 */ /* 0x0003e60000100a00 */
[----:B-1----:R-:W4:Y:S01]  /*2ced0*/  LDL.LU.64 R26, [R1+0x9dd8] ;  /* 0x009dd800011a7983 */ /* 0x002f220000300a00 */
[----:B------:R-:W-:Y:S02]  /*2cee0*/  IMAD.MOV.U32 R25, RZ, RZ, R14 ;  /* 0x000000ffff197224 */ /* 0x000fe400078e000e */
[----:B------:R-:W-:Y:S02]  /*2cef0*/  IMAD.MOV.U32 R24, RZ, RZ, R15 ;  /* 0x000000ffff187224 */ /* 0x000fe400078e000f */
[----:B------:R-:W2:Y:S01]  /*2cf00*/  LDL.LU.64 R14, [R1+0x9dd0] ;  /* 0x009dd000010e7983 */ /* 0x000ea20000300a00 */
[----:B------:R-:W2:Y:S03]  /*2cf10*/  LDL.LU.64 R12, [R1+0x9dc8] ;  /* 0x009dc800010c7983 */ /* 0x000ea60000300a00 */
[----:B----4-:R-:W-:Y:S01]  /*2cf20*/  STL.64 [R1+0x9d50], R26 ;  /* 0x009d501a01007387 */ /* 0x010fe20000100a00 */
[----:B------:R1:W-:Y:S03]  /*2cf30*/  STL.64 [R1+0x9d48], R24 ;  /* 0x009d481801007387 */ /* 0x0003e60000100a00 */
[----:B-1----:R-:W4:Y:S01]  /*2cf40*/  LDL.LU R24, [R1+0x780] ;  /* 0x0007800001187983 */ /* 0x002f220000300800 */
[----:B------:R-:W4:Y:S02]  /*2cf50*/  LDL.LU R25, [R1+0x784] ;  /* 0x0007840001197983 */ /* 0x000f240000300800 */
[----:B------:R-:W4:Y:S02]  /*2cf60*/  LDL.LU R26, [R1+0x788] ;  /* 0x00078800011a7983 */ /* 0x000f240000300800 */
[----:B------:R-:W4:Y:S02]  /*2cf70*/  LDL.LU R27, [R1+0x78c] ;  /* 0x00078c00011b7983 */ /* 0x000f240000300800 */
[----:B--2---:R-:W-:Y:S01]  /*2cf80*/  IMAD.MOV.U32 R20, RZ, RZ, R23 ;  /* 0x000000ffff147224 */ /* 0x004fe200078e0017 */
[----:B------:R-:W-:Y:S01]  /*2cf90*/  MOV R29, R22 ;  /* 0x00000016001d7202 */ /* 0x000fe20000000f00 */
[----:B-----5:R-:W-:Y:S01]  /*2cfa0*/  IMAD.MOV.U32 R28, RZ, RZ, R19 ;  /* 0x000000ffff1c7224 */ /* 0x020fe200078e0013 */
[C---:B----4-:R-:W-:Y:S11]  /*2cfb0*/  HMMA.1688.F32.TF32 R24, R4.reuse, R22, R24 ;  /* 0x000000160418723c */ /* 0x050ff60000081018 */
[----:B------:R-:W-:Y:S11]  /*2cfc0*/  @!UPT UIADD3 URZ, URZ, URZ, URZ ;  /* 0x0000003f3f3ff290 */ /* 0x000ff6000fffe03f */
[----:B------:R-:W-:Y:S01]  /*2cfd0*/  @!UPT UIADD3 URZ, URZ, URZ, URZ ;  /* 0x0000003f3f3ff290 */ /* 0x000fe2000fffe03f */
[----:B------:R-:W-:Y:S01]  /*2cfe0*/  STL.64 [R1+0x260], R24 ;  /* 0x0002601801007387 */ /* 0x000fe20000100a00 */
[----:B------:R1:W-:Y:S02]  /*2cff0*/  STL.64 [R1+0x268], R26 ;  /* 0x0002681a01007387 */ /* 0x0003e40000100a00 */
[----:B-1----:R-:W-:Y:S01]  /*2d000*/  HMMA.1688.F32.TF32 R24, R4, R18, R12 ;  /* 0x000000120418723c */ /* 0x002fe2000008100c */
[----:B------:R1:W-:Y:S04]  /*2d010*/  STL [R1+0x9d98], R20 ;  /* 0x009d981401007387 */ /* 0x0003e80000100800 */
[----:B-1----:R-:W3:Y:S01]  /*2d020*/  LDL.LU R20, [R1+0x7c0] ;  /* 0x0007c00001147983 */ /* 0x002ee20000300800 */
[----:B------:R-:W3:Y:S02]  /*2d030*/  LDL.LU R21, [R1+0x7c4] ;  /* 0x0007c40001157983 */ /* 0x000ee40000300800 */
[----:B------:R-:W3:Y:S02]  /*2d040*/  LDL.LU R22, [R1+0x7c8] ;  /* 0x0007c80001167983 */ /* 0x000ee40000300800 */
[----:B------:R-:W3:Y:S02]  /*2d050*/  LDL.LU R23, [R1+0x7cc] ;  /* 0x0007cc0001177983 */ /* 0x000ee40000300800 */
[----:B------:R-:W-:-:S11]  /*2d060*/  IMAD.MOV.U32 R12, RZ, RZ, R18 ;  /* 0x000000ffff0c7224 */ /* 0x000fd600078e0012 */
[----:B------:R-:W-:Y:S01]  /*2d070*/  STL.64 [R1+0x250], R24 ;  /* 0x0002501801007387 */ /* 0x000fe20000100a00 */
[----:B------:R-:W-:Y:S02]  /*2d080*/  STL.64 [R1+0x258], R26 ;  /* 0x0002581a01007387 */ /* 0x000fe40000100a00 */
[----:B------:R-:W2:Y:S02]  /*2d090*/  LDL.LU R16, [R1+0x810] ;  /* 0x0008100001107983 */ /* 0x000ea40000300800 */
[----:B------:R-:W2:Y:S01]  /*2d0a0*/  LDL.LU R17, [R1+0x814] ;  /* 0x0008140001117983 */ /* 0x000ea20000300800 */
[----:B------:R-:W4:Y:S01]  /*2d0b0*/  LDL.LU R18, [R1+0x818] ;  /* 0x0008180001127983 */ /* 0x000f220000300800 */
[----:B------:R-:W4:Y:S03]  /*2d0c0*/  LDL.LU R19, [R1+0x81c] ;  /* 0x00081c0001137983 */ /* 0x000f260000300800 */
[----:B----4-:R1:W-:Y:S01]  /*2d0d0*/  STL.64 [R1+0x9db8], R18 ;  /* 0x009db81201007387 */ /* 0x0103e20000100a00 */
[----:B--2---:R-:W-:Y:S03]  /*2d0e0*/  STL.64 [R1+0x9db0], R16 ;  /* 0x009db01001007387 */ /* 0x004fe60000100a00 */
[----:B-1----:R-:W2:Y:S01]  /*2d0f0*/  LDL.LU.64 R18, [R1+0xa8] ;  /* 0x0000a80001127983 */ /* 0x002ea20000300a00 */
[----:B------:R-:W4:Y:S01]  /*2d100*/  LDL.LU.64 R26, [R1+0x58] ;  /* 0x00005800011a7983 */ /* 0x000f220000300a00 */
[----:B---3--:R-:W-:Y:S01]  /*2d110*/  HMMA.1688.F32.TF32 R20, R4, R10, R20 ;  /* 0x0000000a0414723c */ /* 0x008fe20000081014 */
[----:B------:R-:W-:-:S02]  /*2d120*/  IMAD.MOV.U32 R14, RZ, RZ, R10 ;  /* 0x000000ffff0e7224 */ /* 0x000fc400078e000a */
[----:B------:R-:W-:Y:S01]  /*2d130*/  IMAD.MOV.U32 R0, RZ, RZ, R11 ;  /* 0x000000ffff007224 */ /* 0x000fe200078e000b */
[----:B----4-:R-:W-:Y:S11]  /*2d140*/  STL.64 [R1+0x9d68], R26 ;  /* 0x009d681a01007387 */ /* 0x010ff60000100a00 */
[----:B------:R-:W-:Y:S08]  /*2d150*/  @!UPT UIADD3 URZ, URZ, URZ, URZ ;  /* 0x0000003f3f3ff290 */ /* 0x000ff0000fffe03f */
[----:B------:R-:W-:Y:S02]  /*2d160*/  STL.64 [R1+0x360], R20 ;  /* 0x0003601401007387 */ /* 0x000fe40000100a00 */
[----:B------:R-:W-:Y:S02]  /*2d170*/  STL.64 [R1+0x368], R22 ;  /* 0x0003681601007387 */ /* 0x000fe40000100a00 */
[----:B------:R-:W-:Y:S01]  /*2d180*/  STL [R1+0x9dc4], R14 ;  /* 0x009dc40e01007387 */ /* 0x000fe20000100800 */
[----:B------:R1:W-:Y:S04]  /*2d190*/  STL [R1+0x9dc0], R12 ;  /* 0x009dc00c01007387 */ /* 0x0003e80000100800 */
[----:B-1----:R-:W2:Y:S01]  /*2d1a0*/  LDL.LU R12, [R1+0x7f0] ;  /* 0x0007f000010c7983 */ /* 0x002ea20000300800 */
[----:B------:R-:W2:Y:S02]  /*2d1b0*/  LDL.LU R13, [R1+0x7f4] ;  /* 0x0007f400010d7983 */ /* 0x000ea40000300800 */
[----:B------:R-:W2:Y:S02]  /*2d1c0*/  LDL.LU R14, [R1+0x7f8] ;  /* 0x0007f800010e7983 */ /* 0x000ea40000300800 */
[----:B------:R-:W2:Y:S01]  /*2d1d0*/  LDL.LU R15, [R1+0x7fc] ;  /* 0x0007fc00010f7983 */ /* 0x000ea20000300800 */
[----:B------:R-:W3:Y:S01]  /*2d1e0*/  LDL.LU R8, [R1+0x790] ;  /* 0x0007900001087983 */ /* 0x000ee20000300800 */
[----:B------:R-:W3:Y:S02]  /*2d1f0*/  LDL.LU R9, [R1+0x794] ;  /* 0x0007940001097983 */ /* 0x000ee40000300800 */
[----:B------:R-:W4:Y:S02]  /*2d200*/  LDL.LU R10, [R1+0x798] ;  /* 0x00079800010a7983 */ /* 0x000f240000300800 */
[----:B------:R-:W4:Y:S01]  /*2d210*/  LDL.LU R11, [R1+0x79c] ;  /* 0x00079c00010b7983 */ /* 0x000f220000300800 */
[----:B------:R-:W5:Y:S01]  /*2d220*/  LDL.LU R20, [R1+0x830] ;  /* 0x0008300001147983 */ /* 0x000f620000300800 */
[----:B------:R-:W5:Y:S02]  /*2d230*/  LDL.LU R21, [R1+0x834] ;  /* 0x0008340001157983 */ /* 0x000f640000300800 */
[----:B------:R-:W2:Y:S02]  /*2d240*/  LDL.LU R22, [R1+0x838] ;  /* 0x0008380001167983 */ /* 0x000ea40000300800 */
[----:B------:R-:W2:Y:S02]  /*2d250*/  LDL.LU R23, [R1+0x83c] ;  /* 0x00083c0001177983 */ /* 0x000ea40000300800 */
[----:B--2---:R1:W-:Y:S01]  /*2d260*/  STL.64 [R1+0x9da8], R22 ;  /* 0x009da81601007387 */ /* 0x0043e20000100a00 */
[----:B-----5:R-:W-:Y:S03]  /*2d270*/  STL.64 [R1+0x9da0], R20 ;  /* 0x009da01401007387 */ /* 0x020fe60000100a00 */
[----:B-1----:R-:W2:Y:S01]  /*2d280*/  LDL.LU.64 R22, [R1+0x98] ;  /* 0x0000980001167983 */ /* 0x002ea20000300a00 */
[----:B----4-:R1:W-:Y:S02]  /*2d290*/  STL.64 [R1+0x9d80], R10 ;  /* 0x009d800a01007387 */ /* 0x0103e40000100a00 */
[----:B---3--:R-:W-:Y:S01]  /*2d2a0*/  STL.64 [R1+0x9d78], R8 ;  /* 0x009d780801007387 */ /* 0x008fe20000100a00 */
[----:B-1----:R-:W3:Y:S01]  /*2d2b0*/  LDL.LU.64 R10, [R1+0x78] ;  /* 0x00007800010a7983 */ /* 0x002ee20000300a00 */
[C---:B------:R-:W-:Y:S03]  /*2d2c0*/  HMMA.1688.F32.TF32 R12, R4.reuse, R18, R12 ;  /* 0x00000012040c723c */ /* 0x040fe6000008100c */
[----:B---3--:R1:W-:Y:S04]  /*2d2d0*/  STL.64 [R1+0x9d90], R10 ;  /* 0x009d900a01007387 */ /* 0x0083e80000100a00 */
[----:B-1----:R-:W3:Y:S01]  /*2d2e0*/  LDL.LU.64 R10, [R1+0x88] ;  /* 0x00008800010a7983 */ /* 0x002ee20000300a00 */
[----:B------:R-:W4:Y:S02]  /*2d2f0*/  LDL.LU.64 R26, [R1+0x68] ;  /* 0x00006800011a7983 */ /* 0x000f240000300a00 */
[----:B------:R-:W-:Y:S01]  /*2d300*/  IMAD.MOV.U32 R2, RZ, RZ, R18 ;  /* 0x000000ffff027224 */ /* 0x000fe200078e0012 */
[----:B----4-:R1:W-:Y:S01]  /*2d310*/  STL.64 [R1+0x9d88], R26 ;  /* 0x009d881a01007387 */ /* 0x0103e20000100a00 */
[----:B------:R-:W4:Y:S02]  /*2d320*/  LDL.LU R24, [R1+0x770] ;  /* 0x0007700001187983 */ /* 0x000f240000300800 */
[----:B------:R-:W4:Y:S01]  /*2d330*/  LDL.LU R25, [R1+0x774] ;  /* 0x0007740001197983 */ /* 0x000f220000300800 */
[----:B-1----:R-:W4:Y:S01]  /*2d340*/  LDL.LU R26, [R1+0x778] ;  /* 0x00077800011a7983 */ /* 0x002f220000300800 */
[----:B------:R-:W4:Y:S07]  /*2d350*/  LDL.LU R27, [R1+0x77c] ;  /* 0x00077c00011b7983 */ /* 0x000f2e0000300800 */
[----:B------:R1:W-:Y:S02]  /*2d360*/  STL.64 [R1+0x3e0], R12 ;  /* 0x0003e00c01007387 */ /* 0x0003e40000100a00 */
[----:B------:R5:W-:Y:S02]  /*2d370*/  STL.64 [R1+0x3e8], R14 ;  /* 0x0003e80e01007387 */ /* 0x000be40000100a00 */
[----:B-1----:R-:W-:Y:S01]  /*2d380*/  IMAD.MOV.U32 R13, RZ, RZ, R19 ;  /* 0x000000ffff0d7224 */ /* 0x002fe200078e0013 */
[----:B-----5:R-:W5:Y:S01]  /*2d390*/  LDL.LU R14, [R1+0x9dc4] ;  /* 0x009dc400010e7983 */ /* 0x020f620000300800 */
[----:B------:R-:W3:Y:S02]  /*2d3a0*/  LDL.LU R12, [R1+0x9dc0] ;  /* 0x009dc000010c7983 */ /* 0x000ee40000300800 */
[----:B------:R-:W3:Y:S02]  /*2d3b0*/  LDL.LU.64 R18, [R1+0x9db8] ;  /* 0x009db80001127983 */ /* 0x000ee40000300a00 */
[----:B------:R-:W3:Y:S02]  /*2d3c0*/  LDL.LU.64 R16, [R1+0x9db0] ;  /* 0x009db00001107983 */ /* 0x000ee40000300a00 */
[----:B--2---:R-:W-:Y:S01]  /*2d3d0*/  IMAD.MOV.U32 R15, RZ, RZ, R23 ;  /* 0x000000ffff0f7224 */ /* 0x004fe200078e0017 */
[C---:B---3--:R-:W-:Y:S11]  /*2d3e0*/  HMMA.1688.F32.TF32 R16, R4.reuse, R22, R16 ;  /* 0x000000160410723c */ /* 0x048ff60000081010 */
[----:B------:R-:W-:Y:S11]  /*2d3f0*/  @!UPT UIADD3 URZ, URZ, URZ, URZ ;  /* 0x0000003f3f3ff290 */ /* 0x000ff6000fffe03f */
[----:B------:R-:W-:Y:S01]  /*2d400*/  @!UPT UIADD3 URZ, URZ, URZ, URZ ;  /* 0x0000003f3f3ff290 */ /* 0x000fe2000fffe03f */
[----:B------:R-:W-:Y:S01]  /*2d410*/  STL.64 [R1+0x420], R16 ;  /* 0x0004201001007387 */ /* 0x000fe20000100a00 */
[----:B------:R1:W-:Y:S02]  /*2d420*/  STL.64 [R1+0x428], R18 ;  /* 0x0004281201007387 */ /* 0x0003e40000100a00 */
[----:B-1----:R-:W-:Y:S02]  /*2d430*/  IMAD.MOV.U32 R18, RZ, RZ, R22 ;  /* 0x000000ffff127224 */ /* 0x002fe400078e0016 */
[----:B------:R-:W2:Y:S01]  /*2d440*/  LDL.LU.64 R22, [R1+0x9da8] ;  /* 0x009da80001167983 */ /* 0x000ea20000300a00 */
[----:B------:R-:W2:Y:S02]  /*2d450*/  LDL.LU.64 R20, [R1+0x9da0] ;  /* 0x009da00001147983 */ /* 0x000ea40000300a00 */
[----:B-----5:R-:W-:Y:S02]  /*2d460*/  STL.64 [R1+0x9d28], R14 ;  /* 0x009d280e01007387 */ /* 0x020fe40000100a00 */
[----:B------:R1:W-:Y:S02]  /*2d470*/  STL.64 [R1+0x9d20], R12 ;  /* 0x009d200c01007387 */ /* 0x0003e40000100a00 */
[----:B-1----:R-:W3:Y:S01]  /*2d480*/  LDL.LU R12, [R1+0x800] ;  /* 0x00080000010c7983 */ /* 0x002ee20000300800 */
[----:B------:R-:W3:Y:S02]  /*2d490*/  LDL.LU R13, [R1+0x804] ;  /* 0x00080400010d7983 */ /* 0x000ee40000300800 */
[----:B------:R-:W5:Y:S02]  /*2d4a0*/  LDL.LU R14, [R1+0x808] ;  /* 0x00080800010e7983 */ /* 0x000f640000300800 */
[----:B------:R-:W5:Y:S02]  /*2d4b0*/  LDL.LU R15, [R1+0x80c] ;  /* 0x00080c00010f7983 */ /* 0x000f640000300800 */
[----:B-----5:R-:W-:Y:S01]  /*2d4c0*/  STL.64 [R1+0x9d40], R14 ;  /* 0x009d400e01007387 */ /* 0x020fe20000100a00 */
[----:B---3--:R1:W-:Y:S03]  /*2d4d0*/  STL.64 [R1+0x9d38], R12 ;  /* 0x009d380c01007387 */ /* 0x0083e60000100a00 */
[----:B-1----:R-:W3:Y:S01]  /*2d4e0*/  LDL.LU R12, [R1+0x7e0] ;  /* 0x0007e000010c7983 */ /* 0x002ee20000300800 */
[----:B------:R-:W3:Y:S02]  /*2d4f0*/  LDL.LU R13, [R1+0x7e4] ;  /* 0x0007e400010d7983 */ /* 0x000ee40000300800 */
[----:B------:R-:W5:Y:S02]  /*2d500*/  LDL.LU R14, [R1+0x7e8] ;  /* 0x0007e800010e7983 */ /* 0x000f640000300800 */
[----:B------:R-:W5:Y:S01]  /*2d510*/  LDL.LU R15, [R1+0x7ec] ;  /* 0x0007ec00010f7983 */ /* 0x000f620000300800 */
[C---:B--2---:R-:W-:Y:S01]  /*2d520*/  HMMA.1688.F32.TF32 R20, R4.reuse, R10, R20 ;  /* 0x0000000a0414723c */ /* 0x044fe20000081014 */
[----:B------:R-:W-:Y:S01]  /*2d530*/  IMAD.MOV.U32 R19, RZ, RZ, R11 ;  /* 0x000000ffff137224 */ /* 0x000fe200078e000b */
[----:B-----5:R-:W-:Y:S01]  /*2d540*/  STL.64 [R1+0x9d60], R14 ;  /* 0x009d600e01007387 */ /* 0x020fe20000100a00 */
[----:B---3--:R1:W-:Y:S03]  /*2d550*/  STL.64 [R1+0x9d58], R12 ;  /* 0x009d580c01007387 */ /* 0x0083e60000100a00 */
[----:B-1----:R-:W2:Y:S01]  /*2d560*/  LDL.LU R12, [R1+0x7b0] ;  /* 0x0007b000010c7983 */ /* 0x002ea20000300800 */
[----:B------:R-:W2:Y:S02]  /*2d570*/  LDL.LU R13, [R1+0x7b4] ;  /* 0x0007b400010d7983 */ /* 0x000ea40000300800 */
[----:B------:R-:W2:Y:S02]  /*2d580*/  LDL.LU R14, [R1+0x7b8] ;  /* 0x0007b800010e7983 */ /* 0x000ea40000300800 */
[----:B------:R-:W2:Y:S11]  /*2d590*/  LDL.LU R15, [R1+0x7bc] ;  /* 0x0007bc00010f7983 */ /* 0x000eb60000300800 */
[----:B------:R-:W-:Y:S01]  /*2d5a0*/  @!UPT UIADD3 URZ, URZ, URZ, URZ ;  /* 0x0000003f3f3ff290 */ /* 0x000fe2000fffe03f */
[----:B------:R1:W-:Y:S01]  /*2d5b0*/  STL.64 [R1+0x450], R20 ;  /* 0x0004501401007387 */ /* 0x0003e20000100a00 */
[----:B------:R3:W-:Y:S03]  /*2d5c0*/  STL.64 [R1+0x458], R22 ;  /* 0x0004581601007387 */ /* 0x0007e60000100a00 */
[----:B-1----:R-:W5:Y:S01]  /*2d5d0*/  LDL.LU R20, [R1+0x9d98] ;  /* 0x009d980001147983 */ /* 0x002f620000300800 */
[----:B---3--:R-:W-:Y:S02]  /*2d5e0*/  IMAD.MOV.U32 R23, RZ, RZ, R10 ;  /* 0x000000ffff177224 */ /* 0x008fe400078e000a */
[----:B------:R-:W4:Y:S02]  /*2d5f0*/  LDL.LU.64 R10, [R1+0x9d90] ;  /* 0x009d9000010a7983 */ /* 0x000f240000300a00 */
[----:B----4-:R-:W-:Y:S01]  /*2d600*/  HMMA.1688.F32.TF32 R24, R4, R10, R24 ;  /* 0x0000000a0418723c */ /* 0x010fe20000081018 */
[----:B------:R-:W-:-:S02]  /*2d610*/  IMAD.MOV.U32 R21, RZ, RZ, R10 ;  /* 0x000000ffff157224 */ /* 0x000fc400078e000a */
[----:B------:R-:W-:Y:S11]  /*2d620*/  IMAD.MOV.U32 R17, RZ, RZ, R11 ;  /* 0x000000ffff117224 */ /* 0x000ff600078e000b */
[----:B------:R-:W-:Y:S09]  /*2d630*/  @!UPT UIADD3 URZ, URZ, URZ, URZ ;  /* 0x0000003f3f3ff290 */ /* 0x000ff2000fffe03f */
[----:B------:R-:W-:Y:S01]  /*2d640*/  STL.64 [R1+0x4a0], R24 ;  /* 0x0004a01801007387 */ /* 0x000fe20000100a00 */
[----:B------:R1:W-:Y:S03]  /*2d650*/  STL.64 [R1+0x4a8], R26 ;  /* 0x0004a81a01007387 */ /* 0x0003e60000100a00 */
[----:B-1----:R-:W3:Y:S01]  /*2d660*/  LDL.LU.64 R26, [R1+0x9d88] ;  /* 0x009d8800011a7983 */ /* 0x002ee20000300a00 */
[----:B------:R-:W3:Y:S02]  /*2d670*/  LDL.LU.64 R10, [R1+0x9d80] ;  /* 0x009d8000010a7983 */ /* 0x000ee40000300a00 */
[----:B------:R-:W3:Y:S02]  /*2d680*/  LDL.LU.64 R8, [R1+0x9d78] ;  /* 0x009d780001087983 */ /* 0x000ee40000300a00 */
[C---:B---3--:R-:W-:Y:S11]  /*2d690*/  HMMA.1688.F32.TF32 R8, R4.reuse, R26, R8 ;  /* 0x0000001a0408723c */ /* 0x048ff60000081008 */
[----:B------:R-:W-:Y:S11]  /*2d6a0*/  @!UPT UIADD3 URZ, URZ, URZ, URZ ;  /* 0x0000003f3f3ff290 */ /* 0x000ff6000fffe03f */
[----:B------:R-:W-:Y:S01]  /*2d6b0*/  @!UPT UIADD3 URZ, URZ, URZ, URZ ;  /* 0x0000003f3f3ff290 */ /* 0x000fe2000fffe03f */
[----:B------:R1:W-:Y:S01]  /*2d6c0*/  STL.64 [R1+0x580], R8 ;  /* 0x0005800801007387 */ /* 0x0003e20000100a00 */
[----:B------:R3:W-:Y:S02]  /*2d6d0*/  STL.64 [R1+0x588], R10 ;  /* 0x0005880a01007387 */ /* 0x0007e40000100a00 */
[----:B-1----:R-:W-:Y:S01]  /*2d6e0*/  IMAD.MOV.U32 R9, RZ, RZ, R26 ;  /* 0x000000ffff097224 */ /* 0x002fe200078e001a */
[----:B---3--:R-:W3:Y:S01]  /*2d6f0*/  LDL.LU.64 R10, [R1+0x9d70] ;  /* 0x009d7000010a7983 */ /* 0x008ee20000300a00 */
[----:B------:R-:W-:Y:S02]  /*2d700*/  IMAD.MOV.U32 R8, RZ, RZ, R27 ;  /* 0x000000ffff087224 */ /* 0x000fe400078e001b */
[----:B------:R-:W2:Y:S02]  /*2d710*/  LDL.LU.64 R26, [R1+0x9d68] ;  /* 0x009d6800011a7983 */ /* 0x000ea40000300a00 */
[----:B--2---:R-:W-:Y:S01]  /*2d720*/  HMMA.1688.F32.TF32 R12, R4, R26, R12 ;  /* 0x0000001a040c723c */ /* 0x004fe2000008100c */
[----:B------:R-:W-:-:S02]  /*2d730*/  IMAD.MOV.U32 R16, RZ, RZ, R26 ;  /* 0x000000ffff107224 */ /* 0x000fc400078e001a */
[----:B------:R-:W-:Y:S11]  /*2d740*/  IMAD.MOV.U32 R22, RZ, RZ, R27 ;  /* 0x000000ffff167224 */ /* 0x000ff600078e001b */
[----:B------:R-:W-:Y:S09]  /*2d750*/  @!UPT UIADD3 URZ, URZ, URZ, URZ ;  /* 0x0000003f3f3ff290 */ /* 0x000ff2000fffe03f */
[----:B------:R-:W-:Y:S01]  /*2d760*/  STL.64 [R1+0x570], R12 ;  /* 0x0005700c01007387 */ /* 0x000fe20000100a00 */
[----:B------:R1:W-:Y:S03]  /*2d770*/  STL.64 [R1+0x578], R14 ;  /* 0x0005780e01007387 */ /* 0x0003e60000100a00 */
[----:B-1----:R-:W2:Y:S01]  /*2d780*/  LDL.LU.64 R14, [R1+0x9d60] ;  /* 0x009d6000010e7983 */ /* 0x002ea20000300a00 */
[----:B------:R-:W2:Y:S02]  /*2d790*/  LDL.LU.64 R12, [R1+0x9d58] ;  /* 0x009d5800010c7983 */ /* 0x000ea40000300a00 */
[----:B------:R-:W2:Y:S02]  /*2d7a0*/  LDL.LU.64 R26, [R1+0x9d50] ;  /* 0x009d5000011a7983 */ /* 0x000ea40000300a00 */
[----:B------:R-:W4:Y:S01]  /*2d7b0*/  LDL.LU.64 R24, [R1+0x9d48] ;  /* 0x009d480001187983 */ /* 0x000f220000300a00 */
[----:B--2---:R-:W-:Y:S11]  /*2d7c0*/  HMMA.1688.F32.TF32 R12, R4, R26, R12 ;  /* 0x0000001a040c723c */ /* 0x004ff6000008100c */
[----:B------:R-:W-:Y:S11]  /*2d7d0*/  @!UPT UIADD3 URZ, URZ, URZ, URZ ;  /* 0x0000003f3f3ff290 */ /* 0x000ff6000fffe03f */
[----:B------:R-:W-:Y:S01]  /*2d7e0*/  @!UPT UIADD3 URZ, URZ, URZ, URZ ;  /* 0x0000003f3f3ff290 */ /* 0x000fe2000fffe03f */
[----:B------:R-:W-:Y:S01]  /*2d7f0*/  STL.64 [R1+0x590], R12 ;  /* 0x0005900c01007387 */ /* 0x000fe20000100a00 */
[----:B------:R1:W-:Y:S03]  /*2d800*/  STL.64 [R1+0x598], R14 ;  /* 0x0005980e01007387 */ /* 0x0003e60000100a00 */
[----:B-1----:R-:W3:Y:S01]  /*2d810*/  LDL.LU.64 R14, [R1+0x9d40] ;  /* 0x009d4000010e7983 */ /* 0x002ee20000300a00 */
[----:B------:R-:W3:Y:S02]  /*2d820*/  LDL.LU.64 R12, [R1+0x9d38] ;  /* 0x009d3800010c7983 */ /* 0x000ee40000300a00 */
[----:B------:R1:W-:Y:S02]  /*2d830*/  STL.64 [R1+0x9ba8], R26 ;  /* 0x009ba81a01007387 */ /* 0x0003e40000100a00 */
[----:B-1----:R-:W-:Y:S01]  /*2d840*/  IMAD.MOV.U32 R26, RZ, RZ, R16 ;  /* 0x000000ffff1a7224 */ /* 0x002fe200078e0010 */
[----:B------:R-:W-:Y:S01]  /*2d850*/  MOV R27, R22 ;  /* 0x00000016001b7202 */ /* 0x000fe20000000f00 */
[----:B------:R-:W2:Y:S01]  /*2d860*/  LDL.LU R16, [R1+0x9d34] ;  /* 0x009d340001107983 */ /* 0x000ea20000300800 */
[----:B------:R-:W2:Y:S03]  /*2d870*/  LDL.LU R22, [R1+0x9d30] ;  /* 0x009d300001167983 */ /* 0x000ea60000300800 */
[----:B------:R1:W-:Y:S02]  /*2d880*/  STL.64 [R1+0x9bc0], R26 ;  /* 0x009bc01a01007387 */ /* 0x0003e40000100a00 */
[----:B-1----:R-:W-:-:S02]  /*2d890*/  IMAD.MOV.U32 R26, RZ, RZ, R9 ;  /* 0x000000ffff1a7224 */ /* 0x002fc400078e0009 */
[----:B------:R-:W-:Y:S01]  /*2d8a0*/  IMAD.MOV.U32 R27, RZ, RZ, R8 ;  /* 0x000000ffff1b7224 */ /* 0x000fe200078e0008 */
[----:B---3--:R-:W-:Y:S11]  /*2d8b0*/  HMMA.1688.F32.TF32 R12, R4, R10, R12 ;  /* 0x0000000a040c723c */ /* 0x008ff6000008100c */
[----:B------:R-:W-:Y:S11]  /*2d8c0*/  @!UPT UIADD3 URZ, URZ, URZ, URZ ;  /* 0x0000003f3f3ff290 */ /* 0x000ff6000fffe03f */
[----:B------:R-:W-:Y:S01]  /*2d8d0*/  @!UPT UIADD3 URZ, URZ, URZ, URZ ;  /* 0x0000003f3f3ff290 */ /* 0x000fe2000fffe03f */
[----:B------:R-:W-:Y:S01]  /*2d8e0*/  STL.64 [R1+0x5a0], R12 ;  /* 0x0005a00c01007387 */ /* 0x000fe20000100a00 */
[----:B------:R1:W-:Y:S03]  /*2d8f0*/  STL.64 [R1+0x5a8], R14 ;  /* 0x0005a80e01007387 */ /* 0x0003e60000100a00 */
[----:B-1----:R-:W3:Y:S01]  /*2d900*/  LDL.LU.64 R14, [R1+0x9d28] ;  /* 0x009d2800010e7983 */ /* 0x002ee20000300a00 */
[----:B------:R-:W2:Y:S02]  /*2d910*/  LDL.LU.64 R12, [R1+0x9d20] ;  /* 0x009d2000010c7983 */ /* 0x000ea40000300a00 */
[----:B------:R-:W-:Y:S02]  /*2d920*/  STL.64 [R1+0x9bd8], R26 ;  /* 0x009bd81a01007387 */ /* 0x000fe40000100a00 */
[----:B------:R1:W-:Y:S01]  /*2d930*/  STL.64 [R1+0x9ba0], R10 ;  /* 0x009ba00a01007387 */ /* 0x0003e20000100a00 */
[----:B------:R-:W2:Y:S01]  /*2d940*/  LDL.LU R8, [R1+0x930] ;  /* 0x0009300001087983 */ /* 0x000ea20000300800 */
[----:B------:R-:W2:Y:S03]  /*2d950*/  LDL.LU R9, [R1+0x934] ;  /* 0x0009340001097983 */ /* 0x000ea60000300800 */
[----:B-1----:R-:W2:Y:S01]  /*2d960*/  LDL.LU R10, [R1+0x938] ;  /* 0x00093800010a7983 */ /* 0x002ea20000300800 */
[----:B------:R-:W2:Y:S02]  /*2d970*/  LDL.LU R11, [R1+0x93c] ;  /* 0x00093c00010b7983 */ /* 0x000ea40000300800 */
[----:B------:R-:W-:-:S02]  /*2d980*/  IMAD.MOV.U32 R26, RZ, RZ, R21 ;  /* 0x000000ffff1a7224 */ /* 0x000fc400078e0015 */
[----:B------:R-:W-:Y:S01]  /*2d990*/  IMAD.MOV.U32 R27, RZ, RZ, R17 ;  /* 0x000000ffff1b7224 */ /* 0x000fe200078e0011 */
[----:B------:R-:W3:Y:S01]  /*2d9a0*/  LDL.LU R21, [R1+0x9d18] ;  /* 0x009d180001157983 */ /* 0x000ee20000300800 */
[----:B------:R-:W3:Y:S03]  /*2d9b0*/  LDL.LU R17, [R1+0x9d14] ;  /* 0x009d140001117983 */ /* 0x000ee60000300800 */
[----:B------:R1:W-:Y:S02]  /*2d9c0*/  STL.64 [R1+0x9bf0], R26 ;  /* 0x009bf01a01007387 */ /* 0x0003e40000100a00 */
[----:B-1----:R-:W-:Y:S02]  /*2d9d0*/  IMAD.MOV.U32 R26, RZ, RZ, R23 ;  /* 0x000000ffff1a7224 */ /* 0x002fe400078e0017 */
[----:B------:R-:W-:Y:S01]  /*2d9e0*/  IMAD.MOV.U32 R27, RZ, RZ, R19 ;  /* 0x000000ffff1b7224 */ /* 0x000fe200078e0013 */
[----:B------:R-:W4:Y:S01]  /*2d9f0*/  LDL.LU R23, [R1+0x9d10] ;  /* 0x009d100001177983 */ /* 0x000f220000300800 */
[----:B------:R-:W4:Y:S03]  /*2da00*/  LDL.LU R19, [R1+0x9d0c] ;  /* 0x009d0c0001137983 */ /* 0x000f260000300800 */
[----:B------:R-:W-:Y:S04]  /*2da10*/  STL.64 [R1+0x9c08], R26 ;  /* 0x009c081a01007387 */ /* 0x000fe80000100a00 */
[----:B--2---:R-:W-:Y:S01]  /*2da20*/  STL.64 [R1+0x9bb8], R10 ;  /* 0x009bb80a01007387 */ /* 0x004fe20000100a00 */
[----:B------:R1:W-:Y:S03]  /*2da30*/  STL.64 [R1+0x9bb0], R8 ;  /* 0x009bb00801007387 */ /* 0x0003e60000100a00 */
[----:B-1----:R-:W2:Y:S01]  /*2da40*/  LDL.LU R8, [R1+0x900] ;  /* 0x0009000001087983 */ /* 0x002ea20000300800 */
[----:B------:R-:W2:Y:S02]  /*2da50*/  LDL.LU R9, [R1+0x904] ;  /* 0x0009040001097983 */ /* 0x000ea40000300800 */
[----:B------:R-:W2:Y:S02]  /*2da60*/  LDL.LU R10, [R1+0x908] ;  /* 0x00090800010a7983 */ /* 0x000ea40000300800 */
[----:B------:R-:W2:Y:S02]  /*2da70*/  LDL.LU R11, [R1+0x90c] ;  /* 0x00090c00010b7983 */ /* 0x000ea40000300800 */
[----:B------:R-:W-:-:S02]  /*2da80*/  IMAD.MOV.U32 R26, RZ, RZ, R18 ;  /* 0x000000ffff1a7224 */ /* 0x000fc400078e0012 */
[----:B---3--:R-:W-:Y:S01]  /*2da90*/  IMAD.MOV.U32 R27, RZ, RZ, R15 ;  /* 0x000000ffff1b7224 */ /* 0x008fe200078e000f */
[----:B------:R-:W3:Y:S01]  /*2daa0*/  LDL.LU R18, [R1+0x9d08] ;  /* 0x009d080001127983 */ /* 0x000ee20000300800 */
[----:B------:R-:W3:Y:S03]  /*2dab0*/  LDL.LU R15, [R1+0x9d04] ;  /* 0x009d0400010f7983 */ /* 0x000ee60000300800 */
        /* <DEDUP_REMOVED lines=8> */
[----:B------:R-:W-:Y:S01]  /*2db40*/  IMAD.MOV.U32 R27, RZ, RZ, R13 ;  /* 0x000000ffff1b7224 */ /* 0x000fe200078e000d */
        /* <DEDUP_REMOVED lines=24> */
[----:B------:R1:W-:Y:S02]  /*2dcd0*/  STL.64 [R1+0x9c68], R26 ;  /* 0x009c681a01007387 */ /* 0x0003e40000100a00 */
[----:B-1----:R-:W-:Y:S02]  /*2dce0*/  IMAD.MOV.U32 R26, RZ, RZ, R29 ;  /* 0x000000ffff1a7224 */ /* 0x002fe400078e001d */
[----:B-----5:R-:W-:Y:S01]  /*2dcf0*/  IMAD.MOV.U32 R27, RZ, RZ, R20 ;  /* 0x000000ffff1b7224 */ /* 0x020fe200078e0014 */
[----:B------:R-:W5:Y:S01]  /*2dd00*/  LDL.LU R29, [R1+0x9ce8] ;  /* 0x009ce800011d7983 */ /* 0x000f620000300800 */
        /* <DEDUP_REMOVED lines=8> */
[----:B----4-:R-:W-:-:S02]  /*2dd90*/  IMAD.MOV.U32 R26, RZ, RZ, R25 ;  /* 0x000000ffff1a7224 */ /* 0x010fc400078e0019 */
[----:B------:R-:W-:-:S05]  /*2dda0*/  IMAD.MOV.U32 R27, RZ, RZ, R24 ;  /* 0x000000ffff1b7224 */ /* 0x000fca00078e0018 */
[----:B------:R-:W-:Y:S04]  /*2ddb0*/  STL.64 [R1+0x9c98], R26 ;  /* 0x009c981a01007387 */ /* 0x000fe80000100a00 */
[----:B--2---:R-:W-:Y:S01]  /*2ddc0*/  STL.64 [R1+0x9c30], R10 ;  /* 0x009c300a01007387 */ /* 0x004fe20000100a00 */
[----:B------:R1:W-:Y:S03]  /*2ddd0*/  STL.64 [R1+0x9c28], R8 ;  /* 0x009c280801007387 */ /* 0x0003e60000100a00 */
[----:B-1----:R-:W2:Y:S01]  /*2dde0*/  LDL.LU R8, [R1+0x950] ;  /* 0x0009500001087983 */ /* 0x002ea20000300800 */
[----:B------:R-:W2:Y:S02]  /*2ddf0*/  LDL.LU R9, [R1+0x954] ;  /* 0x0009540001097983 */ /* 0x000ea40000300800 */
[----:B------:R-:W4:Y:S02]  /*2de00*/  LDL.LU R10, [R1+0x958] ;  /* 0x00095800010a7983 */ /* 0x000f240000300800 */
[----:B------:R-:W4:Y:S01]  /*2de10*/  LDL.LU R11, [R1+0x95c] ;  /* 0x00095c00010b7983 */ /* 0x000f220000300800 */
[----:B------:R-:W2:Y:S01]  /*2de20*/  LDL.LU R24, [R1+0x880] ;  /* 0x0008800001187983 */ /* 0x000ea20000300800 */
[----:B------:R-:W2:Y:S02]  /*2de30*/  LDL.LU R25, [R1+0x884] ;  /* 0x0008840001197983 */ /* 0x000ea40000300800 */
[----:B------:R-:W2:Y:S02]  /*2de40*/  LDL.LU R26, [R1+0x888] ;  /* 0x00088800011a7983 */ /* 0x000ea40000300800 */
[----:B------:R-:W2:Y:S02]  /*2de50*/  LDL.LU R27, [R1+0x88c] ;  /* 0x00088c00011b7983 */ /* 0x000ea40000300800 */
[----:B--2---:R1:W-:Y:S01]  /*2de60*/  STL.64 [R1+0x9ca8], R26 ;  /* 0x009ca81a01007387 */ /* 0x0043e20000100a00 */
[----:B------:R-:W-:Y:S01]  /*2de70*/  STL.64 [R1+0x9ca0], R24 ;  /* 0x009ca01801007387 */ /* 0x000fe20000100a00 */
[----:B-1----:R-:W-:Y:S01]  /*2de80*/  MOV R26, R21 ;  /* 0x00000015001a7202 */ /* 0x002fe20000000f00 */
[----:B------:R-:W-:Y:S01]  /*2de90*/  IMAD.MOV.U32 R27, RZ, RZ, R22 ;  /* 0x000000ffff1b7224 */ /* 0x000fe200078e0016 */
[----:B------:R-:W3:Y:S01]  /*2dea0*/  LDL.LU R21, [R1+0x9ce0] ;  /* 0x009ce00001157983 */ /* 0x000ee20000300800 */
[----:B------:R-:W3:Y:S03]  /*2deb0*/  LDL.LU R22, [R1+0x9cdc] ;  /* 0x009cdc0001167983 */ /* 0x000ee60000300800 */
[----:B------:R-:W-:Y:S01]  /*2dec0*/  STL.64 [R1+0x9cc0], R26 ;  /* 0x009cc01a01007387 */ /* 0x000fe20000100a00 */
[----:B----4-:R-:W-:Y:S02]  /*2ded0*/  STL.64 [R1+0x9c48], R10 ;  /* 0x009c480a01007387 */ /* 0x010fe40000100a00 */
[----:B------:R1:W-:Y:S02]  /*2dee0*/  STL.64 [R1+0x9c40], R8 ;  /* 0x009c400801007387 */ /* 0x0003e40000100a00 */
[----:B-1----:R-:W2:Y:S01]  /*2def0*/  LDL.LU R8, [R1+0x940] ;  /* 0x0009400001087983 */ /* 0x002ea20000300800 */
[----:B------:R-:W2:Y:S02]  /*2df00*/  LDL.LU R9, [R1+0x944] ;  /* 0x0009440001097983 */ /* 0x000ea40000300800 */
[----:B------:R-:W4:Y:S02]  /*2df10*/  LDL.LU R10, [R1+0x948] ;  /* 0x00094800010a7983 */ /* 0x000f240000300800 */
[----:B------:R-:W4:Y:S02]  /*2df20*/  LDL.LU R11, [R1+0x94c] ;  /* 0x00094c00010b7983 */ /* 0x000f240000300800 */
[----:B------:R-:W-:-:S02]  /*2df30*/  IMAD.MOV.U32 R26, RZ, RZ, R23 ;  /* 0x000000ffff1a7224 */ /* 0x000fc400078e0017 */
[----:B------:R-:W3:Y:S04]  /*2df40*/  LDL.LU R23, [R1+0x9cd8] ;  /* 0x009cd80001177983 */ /* 0x000ee80000300800 */
[----:B----4-:R-:W-:Y:S01]  /*2df50*/  STL.64 [R1+0x9c60], R10 ;  /* 0x009c600a01007387 */ /* 0x010fe20000100a00 */
[----:B--2---:R1:W-:Y:S03]  /*2df60*/  STL.64 [R1+0x9c58], R8 ;  /* 0x009c580801007387 */ /* 0x0043e60000100a00 */
[----:B-1----:R-:W2:Y:S01]  /*2df70*/  LDL.LU R8, [R1+0x910] ;  /* 0x0009100001087983 */ /* 0x002ea20000300800 */
[----:B------:R-:W2:Y:S02]  /*2df80*/  LDL.LU R9, [R1+0x914] ;  /* 0x0009140001097983 */ /* 0x000ea40000300800 */
[----:B------:R-:W4:Y:S02]  /*2df90*/  LDL.LU R10, [R1+0x918] ;  /* 0x00091800010a7983 */ /* 0x000f240000300800 */
[----:B------:R-:W4:Y:S02]  /*2dfa0*/  LDL.LU R11, [R1+0x91c] ;  /* 0x00091c00010b7983 */ /* 0x000f240000300800 */
        /* <DEDUP_REMOVED lines=18> */
[----:B------:R-:W-:Y:S01]  /*2e0d0*/  IMAD.MOV.U32 R27, RZ, RZ, R17 ;  /* 0x000000ffff1b7224 */ /* 0x000fe200078e0011 */
[----:B---3--:R-:W-:Y:S01]  /*2e0e0*/  HMMA.1688.F32.TF32 R20, R4, R18, R20 ;  /* 0x000000120414723c */ /* 0x008fe20000081014 */
[----:B------:R-:W-:Y:S04]  /*2e0f0*/  LDS R17, [R2+0x8500] ;  /* 0x0085000002117984 */ /* 0x000fe80000000800 */
[----:B----4-:R-:W-:Y:S01]  /*2e100*/  STL.64 [R1+0x9cd0], R10 ;  /* 0x009cd00a01007387 */ /* 0x010fe20000100a00 */
[----:B--2---:R1:W-:Y:S03]  /*2e110*/  STL.64 [R1+0x9cc8], R8 ;  /* 0x009cc80801007387 */ /* 0x0043e60000100a00 */
[----:B-1----:R-:W2:Y:S01]  /*2e120*/  LDL.LU R8, [R1+0x8a0] ;  /* 0x0008a00001087983 */ /* 0x002ea20000300800 */
[----:B------:R-:W2:Y:S02]  /*2e130*/  LDL.LU R9, [R1+0x8a4] ;  /* 0x0008a40001097983 */ /* 0x000ea40000300800 */
[----:B------:R-:W2:Y:S02]  /*2e140*/  LDL.LU R10, [R1+0x8a8] ;  /* 0x0008a800010a7983 */ /* 0x000ea40000300800 */
[----:B------:R-:W2:Y:S09]  /*2e150*/  LDL.LU R11, [R1+0x8ac] ;  /* 0x0008ac00010b7983 */ /* 0x000eb20000300800 */
[----:B------:R1:W-:Y:S01]  /*2e160*/  STL.64 [R1+0x5d0], R20 ;  /* 0x0005d01401007387 */ /* 0x0003e20000100a00 */
[----:B------:R3:W-:Y:S03]  /*2e170*/  STL.64 [R1+0x5d8], R22 ;  /* 0x0005d81601007387 */ /* 0x0007e60000100a00 */
[----:B-1----:R-:W4:Y:S01]  /*2e180*/  LDL.LU R20, [R1+0x920] ;  /* 0x0009200001147983 */ /* 0x002f220000300800 */
[----:B------:R-:W4:Y:S02]  /*2e190*/  LDL.LU R21, [R1+0x924] ;  /* 0x0009240001157983 */ /* 0x000f240000300800 */
[----:B---3--:R-:W-:Y:S01]  /*2e1a0*/  IMAD.MOV.U32 R23, RZ, RZ, R28 ;  /* 0x000000ffff177224 */ /* 0x008fe200078e001c */
[C---:B--2---:R-:W-:Y:S01]  /*2e1b0*/  HMMA.1688.F32.TF32 R24, R12.reuse, R26, R8 ;  /* 0x0000001a0c18723c */ /* 0x044fe20000081008 */
[----:B------:R-:W2:Y:S01]  /*2e1c0*/  LDL.LU.64 R10, [R1+0x9cd0] ;  /* 0x009cd000010a7983 */ /* 0x000ea20000300a00 */
[----:B------:R-:W2:Y:S11]  /*2e1d0*/  LDL.LU.64 R8, [R1+0x9cc8] ;  /* 0x009cc80001087983 */ /* 0x000eb60000300a00 */
[----:B------:R-:W-:Y:S10]  /*2e1e0*/  @!UPT UIADD3 URZ, URZ, URZ, URZ ;  /* 0x0000003f3f3ff290 */ /* 0x000ff4000fffe03f */
[----:B------:R-:W-:Y:S01]  /*2e1f0*/  STL.64 [R1+0x170], R24 ;  /* 0x0001701801007387 */ /* 0x000fe20000100a00 */
[----:B------:R1:W-:Y:S02]  /*2e200*/  STL [R1+0x178], R26 ;  /* 0x0001781a01007387 */ /* 0x0003e40000100800 */
[----:B------:R-:W-:Y:S02]  /*2e210*/  IMAD.MOV.U32 R28, RZ, RZ, R27 ;  /* 0x000000ffff1c7224 */ /* 0x000fe400078e001b */
[----:B-1----:R-:W2:Y:S02]  /*2e220*/  LDL.LU.64 R26, [R1+0x9cc0] ;  /* 0x009cc000011a7983 */ /* 0x002ea40000300a00 */
[C---:B--2---:R-:W-:Y:S02]  /*2e230*/  HMMA.1688.F32.TF32 R24, R12.reuse, R26, R8 ;  /* 0x0000001a0c18723c */ /* 0x044fe40000081008 */
[----:B------:R-:W2:Y:S01]  /*2e240*/  LDL.LU.64 R10, [R1+0x9cb8] ;  /* 0x009cb800010a7983 */ /* 0x000ea20000300a00 */
[----:B------:R-:W2:Y:S11]  /*2e250*/  LDL.LU.64 R8, [R1+0x9cb0] ;  /* 0x009cb00001087983 */ /* 0x000eb60000300a00 */
[----:B------:R-:W-:Y:S09]  /*2e260*/  @!UPT UIADD3 URZ, URZ, URZ, URZ ;  /* 0x0000003f3f3ff290 */ /* 0x000ff2000fffe03f */
[----:B------:R-:W-:Y:S01]  /*2e270*/  STL.64 [R1+0x150], R24 ;  /* 0x0001501801007387 */ /* 0x000fe20000100a00 */
[----:B------:R1:W-:Y:S03]  /*2e280*/  STL.64 [R1+0x158], R26 ;  /* 0x0001581a01007387 */ /* 0x0003e60000100a00 */
[----:B-1----:R-:W3:Y:S01]  /*2e290*/  LDL.LU.64 R26, [R1+0x9ca8] ;  /* 0x009ca800011a7983 */ /* 0x002ee20000300a00 */
[----:B------:R-:W3:Y:S02]  /*2e2a0*/  LDL.LU.64 R24, [R1+0x9ca0] ;  /* 0x009ca00001187983 */ /* 0x000ee40000300a00 */
[----:B------:R-:W-:Y:S02]  /*2e2b0*/  IMAD.MOV.U32 R6, RZ, RZ, R16 ;  /* 0x000000ffff067224 */ /* 0x000fe400078e0010 */
[----:B------:R-:W-:Y:S02]  /*2e2c0*/  IMAD.MOV.U32 R7, RZ, RZ, R3 ;  /* 0x000000ffff077224 */ /* 0x000fe400078e0003 */
[----:B-----5:R-:W-:Y:S01]  /*2e2d0*/  IMAD.MOV.U32 R22, RZ, RZ, R29 ;  /* 0x000000ffff167224 */ /* 0x020fe200078e001d */
[----:B------:R-:W-:Y:S04]  /*2e2e0*/  LDS R16, [R0+0x8500] ;  /* 0x0085000000107984 */ /* 0x000fe80000000800 */
[C---:B---3--:R-:W-:Y:S01]  /*2e2f0*/  HMMA.1688.F32.TF32 R4, R12.reuse, R6, R24 ;  /* 0x000000060c04723c */ /* 0x048fe20000081018 */
[----:B------:R-:W2:Y:S11]  /*2e300*/  LDL.LU.64 R26, [R1+0x9c98] ;  /* 0x009c9800011a7983 */ /* 0x000eb60000300a00 */
[----:B------:R-:W-:Y:S11]  /*2e310*/  @!UPT UIADD3 URZ, URZ, URZ, URZ ;  /* 0x0000003f3f3ff290 */ /* 0x000ff6000fffe03f */
[----:B------:R1:W-:Y:S01]  /*2e320*/  STL.64 [R1+0x130], R4 ;  /* 0x0001300401007387 */ /* 0x0003e20000100a00 */
[----:B------:R-:W-:Y:S02]  /*2e330*/  STL.64 [R1+0x138], R6 ;  /* 0x0001380601007387 */ /* 0x000fe40000100a00 */
[----:B------:R-:W3:Y:S04]  /*2e340*/  LDS R5, [R0+0x8000] ;  /* 0x0080000000057984 */ /* 0x000ee80000000800 */
[----:B------:R-:W-:Y:S01]  /*2e350*/  IMAD.U32 R29, RZ, RZ, UR4 ;  /* 0x00000004ff1d7e24 */ /* 0x000fe2000f8e00ff */
[----:B------:R-:W-:Y:S04]  /*2e360*/  LDS R6, [R0+0xa200] ;  /* 0x00a2000000067984 */ /* 0x000fe80000000800 */
[----:B------:R-:W-:Y:S04]  /*2e370*/  LDS R7, [R2+0xa200] ;  /* 0x00a2000002077984 */ /* 0x000fe80000000800 */
[----:B-1----:R-:W5:Y:S01]  /*2e380*/  LDL R4, [R1+0x16d4] ;  /* 0x0016d40001047983 */ /* 0x002f620000100800 */
[C---:B--2---:R-:W-:Y:S03]  /*2e390*/  HMMA.1688.F32.TF32 R24, R12.reuse, R26, R8 ;  /* 0x0000001a0c18723c */ /* 0x044fe60000081008 */
[----:B------:R-:W2:Y:S01]  /*2e3a0*/  LDL.LU.64 R10, [R1+0x9c90] ;  /* 0x009c9000010a7983 */ /* 0x000ea20000300a00 */
[----:B------:R-:W2:Y:S11]  /*2e3b0*/  LDL.LU.64 R8, [R1+0x9c88] ;  /* 0x009c880001087983 */ /* 0x000eb60000300a00 */
[----:B------:R-:W-:Y:S08]  /*2e3c0*/  @!UPT UIADD3 URZ, URZ, URZ, URZ ;  /* 0x0000003f3f3ff290 */ /* 0x000ff0000fffe03f */
[----:B------:R-:W-:Y:S01]  /*2e3d0*/  STL.64 [R1+0x180], R24 ;  /* 0x0001801801007387 */ /* 0x000fe20000100a00 */
[----:B------:R1:W-:Y:S03]  /*2e3e0*/  STL.64 [R1+0x188], R26 ;  /* 0x0001881a01007387 */ /* 0x0003e60000100a00 */
[----:B-1----:R-:W2:Y:S02]  /*2e3f0*/  LDL.LU.64 R26, [R1+0x9c80] ;  /* 0x009c8000011a7983 */ /* 0x002ea40000300a00 */
[C---:B--2---:R-:W-:Y:S02]  /*2e400*/  HMMA.1688.F32.TF32 R24, R12.reuse, R26, R8 ;  /* 0x0000001a0c18723c */ /* 0x044fe40000081008 */
[----:B------:R-:W2:Y:S01]  /*2e410*/  LDL.LU.64 R10, [R1+0x9c78] ;  /* 0x009c7800010a7983 */ /* 0x000ea20000300a00 */
[----:B------:R-:W2:Y:S11]  /*2e420*/  LDL.LU.64 R8, [R1+0x9c70] ;  /* 0x009c700001087983 */ /* 0x000eb60000300a00 */
[----:B------:R-:W-:Y:S09]  /*2e430*/  @!UPT UIADD3 URZ, URZ, URZ, URZ ;  /* 0x0000003f3f3ff290 */ /* 0x000ff2000fffe03f */
        /* <DEDUP_REMOVED lines=31> */
[----:B--2---:R-:W-:Y:S02]  /*2e630*/  HMMA.1688.F32.TF32 R24, R12, R26, R8 ;  /* 0x0000001a0c18723c */ /* 0x004fe40000081008 */
[----:B------:R-:W2:Y:S01]  /*2e640*/  LDL.LU.64 R10, [R1+0x9c00] ;  /* 0x009c0000010a7983 */ /* 0x000ea20000300a00 */
[----:B------:R-:W2:Y:S11]  /*2e650*/  LDL.LU.64 R8, [R1+0x9bf8] ;  /* 0x009bf80001087983 */ /* 0x000eb60000300a00 */
[----:B------:R-:W-:Y:S09]  /*2e660*/  @!UPT UIADD3 URZ, URZ, URZ, URZ ;  /* 0x0000003f3f3ff290 */ /* 0x000ff2000fffe03f */
[----:B------:R-:W-:Y:S01]  /*2e670*/  STL.64 [R1+0x3a0], R24 ;  /* 0x0003a01801007387 */ /* 0x000fe20000100a00 */
[----:B------:R1:W-:Y:S02]  /*2e680*/  STL [R1+0x3a8], R26 ;  /* 0x0003a81a01007387 */ /* 0x0003e40000100800 */
[----:B------:R-:W-:Y:S02]  /*2e690*/  IMAD.MOV.U32 R3, RZ, RZ, R27 ;  /* 0x000000ffff037224 */ /* 0x000fe400078e001b */
[----:B-1----:R-:W2:Y:S03]  /*2e6a0*/  LDL.LU.64 R26, [R1+0x9bf0] ;  /* 0x009bf000011a7983 */ /* 0x002ea60000300a00 */
[----:B------:R-:W-:Y:S02]  /*2e6b0*/  STL [R1+0x97d8], R3 ;  /* 0x0097d80301007387 */ /* 0x000fe40000100800 */
[----:B-----5:R-:W-:-:S02]  /*2e6c0*/  IMAD R29, R29, 0x40000, R4 ;  /* 0x000400001d1d7824 */ /* 0x020fc400078e0204 */
[----:B------:R-:W1:Y:S01]  /*2e6d0*/  LDS R3, [R0+0xa000] ;  /* 0x00a0000000037984 */ /* 0x000e620000000800 */
[----:B------:R-:W5:Y:S01]  /*2e6e0*/  LDS R4, [R2+0x8000] ;  /* 0x0080000002047984 */ /* 0x000f620000000800 */
        /* <DEDUP_REMOVED lines=22> */
[----:B------:R-:W4:Y:S11]  /*2e850*/  LDL.LU.64 R10, [R1+0x9ba0] ;  /* 0x009ba000010a7983 */ /* 0x000f360000300a00 */
[----:B------:R-:W-:Y:S10]  /*2e860*/  @!UPT UIADD3 URZ, URZ, URZ, URZ ;  /* 0x0000003f3f3ff290 */ /* 0x000ff4000fffe03f */
[----:B------:R-:W-:Y:S01]  /*2e870*/  STL.64 [R1+0x520], R24 ;  /* 0x0005201801007387 */ /* 0x000fe20000100a00 */
[----:B------:R1:W-:Y:S03]  /*2e880*/  STL.64 [R1+0x528], R26 ;  /* 0x0005281a01007387 */ /* 0x0003e60000100a00 */
[----:B-1----:R-:W2:Y:S01]  /*2e890*/  LDL.LU.64 R26, [R1+0x9b98] ;  /* 0x009b9800011a7983 */ /* 0x002ea20000300a00 */
[----:B------:R-:W2:Y:S01]  /*2e8a0*/  LDL.LU.64 R24, [R1+0x9b90] ;  /* 0x009b900001187983 */ /* 0x000ea20000300a00 */
[C---:B----4-:R-:W-:Y:S08]  /*2e8b0*/  HMMA.1688.F32.TF32 R20, R12.reuse, R10, R20 ;  /* 0x0000000a0c14723c */ /* 0x050ff00000081014 */
[----:B--2---:R-:W-:Y:S11]  /*2e8c0*/  HMMA.1688.F32.TF32 R8, R12, R18, R24 ;  /* 0x000000120c08723c */ /* 0x004ff60000081018 */
[----:B------:R-:W-:Y:S04]  /*2e8d0*/  @!UPT UIADD3 URZ, URZ, URZ, URZ ;  /* 0x0000003f3f3ff290 */ /* 0x000fe8000fffe03f */
[----:B------:R-:W-:Y:S01]  /*2e8e0*/  STL.64 [R1+0x510], R20 ;  /* 0x0005101401007387 */ /* 0x000fe20000100a00 */
[----:B------:R-:W-:Y:S03]  /*2e8f0*/  STL.64 [R1+0x518], R22 ;  /* 0x0005181601007387 */ /* 0x000fe60000100a00 */
[----:B------:R-:W-:Y:S04]  /*2e900*/  LDS R14, [R0+0xa400] ;  /* 0x00a40000000e7984 */ /* 0x000fe80000000800 */
[----:B------:R-:W-:Y:S04]  /*2e910*/  LDS R15, [R2+0xa400] ;  /* 0x00a40000020f7984 */ /* 0x000fe80000000800 */
[----:B------:R-:W-:Y:S04]  /*2e920*/  LDS R12, [R0+0x8400] ;  /* 0x00840000000c7984 */ /* 0x000fe80000000800 */
[----:B------:R-:W-:Y:S04]  /*2e930*/  LDS R13, [R2+0x8400] ;  /* 0x00840000020d7984 */ /* 0x000fe80000000800 */
[----:B------:R-:W-:Y:S04]  /*2e940*/  LDS R18, [R0+0xa500] ;  /* 0x00a5000000127984 */ /* 0x000fe80000000800 */
[----:B------:R-:W-:Y:S01]  /*2e950*/  LDS R19, [R2+0xa500] ;  /* 0x00a5000002137984 */ /* 0x000fe20000000800 */
[----:B------:R-:W-:Y:S04]  /*2e960*/  LDS R22, [R0+0xa600] ;  /* 0x00a6000000167984 */ /* 0x000fe80000000800 */
[----:B------:R-:W-:Y:S04]  /*2e970*/  LDS R23, [R2+0xa600] ;  /* 0x00a6000002177984 */ /* 0x000fe80000000800 */
[----:B------:R-:W-:Y:S01]  /*2e980*/  LDS R20, [R0+0x8600] ;  /* 0x0086000000147984 */ /* 0x000fe20000000800 */
[----:B------:R-:W-:Y:S04]  /*2e990*/  LDS R21, [R2+0x8600] ;  /* 0x0086000002157984 */ /* 0x000fe80000000800 */
[----:B------:R-:W-:Y:S04]  /*2e9a0*/  LDS R26, [R0+0xa700] ;  /* 0x00a70000001a7984 */ /* 0x000fe80000000800 */
[----:B------:R-:W-:Y:S04]  /*2e9b0*/  LDS R27, [R2+0xa700] ;  /* 0x00a70000021b7984 */ /* 0x000fe80000000800 */
[----:B------:R-:W-:Y:S04]  /*2e9c0*/  LDS R24, [R0+0x8700] ;  /* 0x0087000000187984 */ /* 0x000fe80000000800 */
[----:B------:R-:W-:Y:S04]  /*2e9d0*/  LDS R25, [R2+0x8700] ;  /* 0x0087000002197984 */ /* 0x000fe80000000800 */
[----:B------:R-:W-:Y:S01]  /*2e9e0*/  STL.64 [R1+0x4f0], R8 ;  /* 0x0004f00801007387 */ /* 0x000fe20000100a00 */
[----:B------:R-:W-:Y:S02]  /*2e9f0*/  STL.64 [R1+0x4f8], R10 ;  /* 0x0004f80a01007387 */ /* 0x000fe40000100a00 */
[----:B---3--:R-:W-:Y:S02]  /*2ea00*/  STL [R1+0x10], R5 ;  /* 0x0000100501007387 */ /* 0x008fe40000100800 */
[----:B------:R-:W1:Y:S04]  /*2ea10*/  LDS R5, [R2+0xa000] ;  /* 0x00a0000002057984 */ /* 0x000e680000000800 */
[----:B------:R-:W-:Y:S02]  /*2ea20*/  STL [R1+0x18], R3 ;  /* 0x0000180301007387 */ /* 0x000fe40000100800 */
[----:B------:R-:W2:Y:S04]  /*2ea30*/  LDS R3, [R0+0x8100] ;  /* 0x0081000000037984 */ /* 0x000ea80000000800 */
[----:B-----5:R-:W-:Y:S02]  /*2ea40*/  STL [R1+0x14], R4 ;  /* 0x0000140401007387 */ /* 0x020fe40000100800 */
[----:B------:R-:W3:Y:S04]  /*2ea50*/  LDS R4, [R0+0xa100] ;  /* 0x00a1000000047984 */ /* 0x000ee80000000800 */
[----:B------:R-:W-:Y:S04]  /*2ea60*/  LDS R10, [R0+0xa300] ;  /* 0x00a30000000a7984 */ /* 0x000fe80000000800 */
[----:B------:R-:W-:Y:S04]  /*2ea70*/  LDS R11, [R2+0xa300] ;  /* 0x00a30000020b7984 */ /* 0x000fe80000000800 */
[----:B------:R-:W-:Y:S04]  /*2ea80*/  LDS R8, [R0+0x8300] ;  /* 0x0083000000087984 */ /* 0x000fe80000000800 */
[----:B------:R-:W-:Y:S04]  /*2ea90*/  LDS R9, [R2+0x8300] ;  /* 0x0083000002097984 */ /* 0x000fe80000000800 */
[----:B-1----:R-:W-:Y:S02]  /*2eaa0*/  STL [R1+0x1c], R5 ;  /* 0x00001c0501007387 */ /* 0x002fe40000100800 */
[----:B------:R-:W1:Y:S04]  /*2eab0*/  LDS R5, [R2+0x8100] ;  /* 0x0081000002057984 */ /* 0x000e680000000800 */
[----:B--2---:R-:W-:Y:S02]  /*2eac0*/  STL [R1], R3 ;  /* 0x0000000301007387 */ /* 0x004fe40000100800 */
[----:B------:R-:W2:Y:S04]  /*2ead0*/  LDS R3, [R2+0xa100] ;  /* 0x00a1000002037984 */ /* 0x000ea80000000800 */
[----:B---3--:R-:W-:Y:S02]  /*2eae0*/  STL [R1+0x8], R4 ;  /* 0x0000080401007387 */ /* 0x008fe40000100800 */
[----:B------:R-:W-:Y:S02]  /*2eaf0*/  LDS R4, [R0+0x8200] ;  /* 0x0082000000047984 */ /* 0x000fe40000000800 */
[----:B-1----:R-:W-:Y:S02]  /*2eb00*/  STL [R1+0x4], R5 ;  /* 0x0000040501007387 */ /* 0x002fe40000100800 */
[----:B------:R-:W1:Y:S04]  /*2eb10*/  LDS R5, [R2+0x8200] ;  /* 0x0082000002057984 */ /* 0x000e680000000800 */
[----:B--2---:R-:W-:Y:S01]  /*2eb20*/  STL [R1+0xc], R3 ;  /* 0x00000c0301007387 */ /* 0x004fe20000100800 */
[----:B------:R2:W-:Y:S04]  /*2eb30*/  STL.64 [R1+0x9b88], R6 ;  /* 0x009b880601007387 */ /* 0x0005e80000100a00 */
[----:B-1----:R1:W-:Y:S01]  /*2eb40*/  STL.64 [R1+0x9b80], R4 ;  /* 0x009b800401007387 */ /* 0x0023e20000100a00 */
[----:B--2---:R-:W2:Y:S03]  /*2eb50*/  LDL.64 R6, [R1+0x8] ;  /* 0x0000080001067983 */ /* 0x004ea60000100a00 */
[----:B-1----:R-:W3:Y:S01]  /*2eb60*/  LDL.64 R4, [R1] ;  /* 0x0000000001047983 */ /* 0x002ee20000100a00 */
[----:B------:R-:W-:Y:S02]  /*2eb70*/  STL.64 [R1+0x9b68], R10 ;  /* 0x009b680a01007387 */ /* 0x000fe40000100a00 */
[----:B------:R-:W-:Y:S02]  /*2eb80*/  STL.64 [R1+0x9b60], R8 ;  /* 0x009b600801007387 */ /* 0x000fe40000100a00 */
[----:B------:R-:W1:Y:S04]  /*2eb90*/  LDSM.16.M88.4 R8, [R29+0x80000] ;  /* 0x080000001d08783b */ /* 0x000e680000000200 */
[----:B------:R4:W-:Y:S01]  /*2eba0*/  STL.64 [R1+0x9b58], R14 ;  /* 0x009b580e01007387 */ /* 0x0009e20000100a00 */
[----:B------:R5:W-:Y:S03]  /*2ebb0*/  STL.64 [R1+0x9b50], R12 ;  /* 0x009b500c01007387 */ /* 0x000be60000100a00 */
[----:B----4-:R-:W4:Y:S04]  /*2ebc0*/  LDL.64 R14, [R1+0x18] ;  /* 0x00001800010e7983 */ /* 0x010f280000100a00 */
[----:B-----5:R-:W4:Y:S01]  /*2ebd0*/  LDL.64 R12, [R1+0x10] ;  /* 0x00001000010c7983 */ /* 0x020f220000100a00 */
[----:B------:R-:W-:Y:S02]  /*2ebe0*/  STL.64 [R1+0x9b48], R18 ;  /* 0x009b481201007387 */ /* 0x000fe40000100a00 */
[----:B------:R5:W-:Y:S02]  /*2ebf0*/  STL.64 [R1+0x9b40], R16 ;  /* 0x009b401001007387 */ /* 0x000be40000100a00 */
[----:B-----5:R-:W4:Y:S01]  /*2ec00*/  LDL.LU R16, [R1+0x9c0] ;  /* 0x0009c00001107983 */ /* 0x020f220000300800 */
[----:B------:R-:W4:Y:S02]  /*2ec10*/  LDL.LU R17, [R1+0x9c4] ;  /* 0x0009c40001117983 */ /* 0x000f240000300800 */
[----:B------:R-:W4:Y:S02]  /*2ec20*/  LDL.LU R18, [R1+0x9c8] ;  /* 0x0009c80001127983 */ /* 0x000f240000300800 */
[----:B------:R-:W4:Y:S01]  /*2ec30*/  LDL.LU R19, [R1+0x9cc] ;  /* 0x0009cc0001137983 */ /* 0x000f220000300800 */
[----:B------:R-:W-:Y:S01]  /*2ec40*/  STL.64 [R1+0x9b38], R22 ;  /* 0x009b381601007387 */ /* 0x000fe20000100a00 */
[----:B------:R-:W-:Y:S02]  /*2ec50*/  STL.64 [R1+0x9b30], R20 ;  /* 0x009b301401007387 */ /* 0x000fe40000100a00 */
[----:B------:R-:W-:Y:S02]  /*2ec60*/  STL [R1+0x957c], R0 ;  /* 0x00957c0001007387 */ /* 0x000fe40000100800 */
[----:B------:R-:W-:Y:S01]  /*2ec70*/  STL.64 [R1+0x9b28], R26 ;  /* 0x009b281a01007387 */ /* 0x000fe20000100a00 */
[----:B------:R-:W5:Y:S04]  /*2ec80*/  LDSM.16.M88.4 R20, [R29+0x84000] ;  /* 0x084000001d14783b */ /* 0x000f680000000200 */
[----:B-1----:R-:W-:Y:S01]  /*2ec90*/  STL.64 [R1+0x118], R10 ;  /* 0x0001180a01007387 */ /* 0x002fe20000100a00 */
[----:B------:R1:W-:Y:S03]  /*2eca0*/  STL.64 [R1+0x9b20], R24 ;  /* 0x009b201801007387 */ /* 0x0003e60000100a00 */
[----:B-1----:R-:W3:Y:S01]  /*2ecb0*/  LDL.LU R24, [R1+0x870] ;  /* 0x0008700001187983 */ /* 0x002ee20000300800 */
[----:B------:R-:W3:Y:S02]  /*2ecc0*/  LDL.LU R25, [R1+0x874] ;  /* 0x0008740001197983 */ /* 0x000ee40000300800 */
[----:B------:R-:W3:Y:S02]  /*2ecd0*/  LDL.LU R26, [R1+0x878] ;  /* 0x00087800011a7983 */ /* 0x000ee40000300800 */
[----:B------:R-:W3:Y:S01]  /*2ece0*/  LDL.LU R27, [R1+0x87c] ;  /* 0x00087c00011b7983 */ /* 0x000ee20000300800 */
[----:B------:R-:W-:Y:S04]  /*2ecf0*/  STL [R1+0x9580], R2 ;  /* 0x0095800201007387 */ /* 0x000fe80000100800 */
[----:B-----5:R-:W-:Y:S01]  /*2ed00*/  STL.64 [R1+0x100], R20 ;  /* 0x0001001401007387 */ /* 0x020fe20000100a00 */
[----:B------:R-:W-:Y:S02]  /*2ed10*/  STL.64 [R1+0x108], R22 ;  /* 0x0001081601007387 */ /* 0x000fe40000100a00 */
[----:B------:R-:W1:Y:S02]  /*2ed20*/  LDSM.16.M88.4 R20, [R29+0x88000] ;  /* 0x088000001d14783b */ /* 0x000e640000000200 */
[----:B-1----:R-:W-:Y:S02]  /*2ed30*/  STL.64 [R1+0xf0], R20 ;  /* 0x0000f01401007387 */ /* 0x002fe40000100a00 */
[----:B------:R2:W-:Y:S02]  /*2ed40*/  STL.64 [R1+0xf8], R22 ;  /* 0x0000f81601007387 */ /* 0x0005e40000100a00 */
[----:B------:R-:W-:Y:S02]  /*2ed50*/  STL [R1+0x9a18], R29 ;  /* 0x009a181d01007387 */ /* 0x000fe40000100800 */
[----:B------:R-:W-:-:S02]  /*2ed60*/  IMAD.MOV.U32 R2, RZ, RZ, R20 ;  /* 0x000000ffff027224 */ /* 0x000fc400078e0014 */
[----:B------:R-:W-:Y:S02]  /*2ed70*/  IMAD.MOV.U32 R0, RZ, RZ, R21 ;  /* 0x000000ffff007224 */ /* 0x000fe400078e0015 */
[----:B--2---:R-:W-:Y:S02]  /*2ed80*/  IMAD.MOV.U32 R22, RZ, RZ, R6 ;  /* 0x000000ffff167224 */ /* 0x004fe400078e0006 */
[----:B------:R-:W-:Y:S01]  /*2ed90*/  IMAD.MOV.U32 R21, RZ, RZ, R7 ;  /* 0x000000ffff157224 */ /* 0x000fe200078e0007 */
[----:B----4-:R-:W-:Y:S01]  /*2eda0*/  HMMA.1688.F32.TF32 R16, R12, R8, R16 ;  /* 0x000000080c10723c */ /* 0x010fe20000081010 */
[----:B------:R-:W-:-:S07]  /*2edb0*/  IMAD.MOV.U32 R20, RZ, RZ, R12 ;  /* 0x000000ffff147224 */ /* 0x000fce00078e000c */
[----:B---3--:R-:W-:Y:S11]  /*2edc0*/  HMMA.1688.F32.TF32 R24, R4, R8, R24 ;  /* 0x000000080418723c */ /* 0x008ff60000081018 */
[----:B------:R-:W-:Y:S04]  /*2edd0*/  @!UPT UIADD3 URZ, URZ, URZ, URZ ;  /* 0x0000003f3f3ff290 */ /* 0x000fe8000fffe03f */
[----:B------:R1:W-:Y:S01]  /*2ede0*/  STL.64 [R1+0x500], R16 ;  /* 0x0005001001007387 */ /* 0x0003e20000100a00 */
[----:B------:R2:W-:Y:S02]  /*2edf0*/  STL.64 [R1+0x508], R18 ;  /* 0x0005081201007387 */ /* 0x0005e40000100a00 */
[----:B-1----:R-:W-:Y:S02]  /*2ee00*/  IMAD.MOV.U32 R17, RZ, RZ, R15 ;  /* 0x000000ffff117224 */ /* 0x002fe400078e000f */
[----:B--2---:R-:W-:Y:S02]  /*2ee10*/  IMAD.MOV.U32 R19, RZ, RZ, R13 ;  /* 0x000000ffff137224 */ /* 0x004fe400078e000d */
[----:B------:R-:W-:-:S05]  /*2ee20*/  IMAD.MOV.U32 R18, RZ, RZ, R14 ;  /* 0x000000ffff127224 */ /* 0x000fca00078e000e */
[----:B------:R-:W-:Y:S01]  /*2ee30*/  STL.64 [R1+0x9b78], R18 ;  /* 0x009b781201007387 */ /* 0x000fe20000100a00 */
[----:B------:R1:W-:Y:S02]  /*2ee40*/  STL [R1+0x9b70], R17 ;  /* 0x009b701101007387 */ /* 0x0003e40000100800 */
[----:B------:R-:W2:Y:S01]  /*2ee50*/  LDL.LU R16, [R1+0x2e0] ;  /* 0x0002e00001107983 */ /* 0x000ea20000300800 */
[----:B-1----:R-:W2:Y:S01]  /*2ee60*/  LDL.LU R17, [R1+0x2e4] ;  /* 0x0002e40001117983 */ /* 0x002ea20000300800 */
[----:B------:R-:W2:Y:S02]  /*2ee70*/  LDL.LU R18, [R1+0x2e8] ;  /* 0x0002e80001127983 */ /* 0x000ea40000300800 */
[----:B------:R-:W2:Y:S02]  /*2ee80*/  LDL.LU R19, [R1+0x2ec] ;  /* 0x0002ec0001137983 */ /* 0x000ea40000300800 */
[----:B------:R-:W3:Y:S01]  /*2ee90*/  LDL.LU R12, [R1+0x240] ;  /* 0x00024000010c7983 */ /* 0x000ee20000300800 */
[----:B------:R-:W3:Y:S01]  /*2eea0*/  LDL.LU R13, [R1+0x244] ;  /* 0x00024400010d7983 */ /* 0x000ee20000300800 */
[----:B------:R-:W3:Y:S02]  /*2eeb0*/  LDL.LU R14, [R1+0x248] ;  /* 0x00024800010e7983 */ /* 0x000ee40000300800 */
[----:B------:R-:W3:Y:S02]  /*2eec0*/  LDL.LU R15, [R1+0x24c] ;  /* 0x00024c00010f7983 */ /* 0x000ee40000300800 */
[----:B------:R1:W-:Y:S01]  /*2eed0*/  STL.64 [R1+0x700], R24 ;  /* 0x0007001801007387 */ /* 0x0003e20000100a00 */
[----:B------:R-:W-:Y:S01]  /*2eee0*/  STL.64 [R1+0x708], R26 ;  /* 0x0007081a01007387 */ /* 0x000fe20000100a00 */
[----:B------:R-:W-:Y:S01]  /*2eef0*/  MOV R23, R5 ;  /* 0x0000000500177202 */ /* 0x000fe20000000f00 */
[----:B------:R-:W2:Y:S02]  /*2ef00*/  LDL.LU.64 R6, [R1+0x9b88] ;  /* 0x009b880001067983 */ /* 0x000ea40000300a00 */
[----:B-1----:R-:W-:-:S02]  /*2ef10*/  IMAD.MOV.U32 R24, RZ, RZ, R4 ;  /* 0x000000ffff187224 */ /* 0x002fc400078e0004 */
[----:B------:R-:W2:Y:S01]  /*2ef20*/  LDL.LU.64 R4, [R1+0x9b80] ;  /* 0x009b800001047983 */ /* 0x000ea20000300a00 */
[----:B------:R-:W-:Y:S01]  /*2ef30*/  IMAD.MOV.U32 R3, RZ, RZ, R9 ;  /* 0x000000ffff037224 */ /* 0x000fe200078e0009 */
[----:B--2---:R-:W-:Y:S11]  /*2ef40*/  HMMA.1688.F32.TF32 R16, R4, R8, R16 ;  /* 0x000000080410723c */ /* 0x004ff60000081010 */
[----:B------:R-:W-:Y:S11]  /*2ef50*/  @!UPT UIADD3 URZ, URZ, URZ, URZ ;  /* 0x0000003f3f3ff290 */ /* 0x000ff6000fffe03f */
[----:B------:R-:W-:Y:S01]  /*2ef60*/  @!UPT UIADD3 URZ, URZ, URZ, URZ ;  /* 0x0000003f3f3ff290 */ /* 0x000fe2000fffe03f */
[----:B------:R-:W-:Y:S01]  /*2ef70*/  STL.64 [R1+0x870], R16 ;  /* 0x0008701001007387 */ /* 0x000fe20000100a00 */
[----:B------:R1:W-:Y:S03]  /*2ef80*/  STL.64 [R1+0x878], R18 ;  /* 0x0008781201007387 */ /* 0x0003e60000100a00 */
[----:B-1----:R-:W2:Y:S01]  /*2ef90*/  LDL.LU.64 R18, [R1+0x9b78] ;  /* 0x009b780001127983 */ /* 0x002ea20000300a00 */
[----:B------:R-:W4:Y:S02]  /*2efa0*/  LDL.LU R17, [R1+0x9b70] ;  /* 0x009b700001117983 */ /* 0x000f240000300800 */
[----:B------:R-:W-:Y:S02]  /*2efb0*/  IMAD.MOV.U32 R16, RZ, RZ, R8 ;  /* 0x000000ffff107224 */ /* 0x000fe400078e0008 */
[----:B------:R-:W3:Y:S01]  /*2efc0*/  LDL.LU.64 R10, [R1+0x9b68] ;  /* 0x009b6800010a7983 */ /* 0x000ee20000300a00 */
[----:B------:R-:W3:Y:S01]  /*2efd0*/  LDL.LU.64 R8, [R1+0x9b60] ;  /* 0x009b600001087983 */ /* 0x000ee20000300a00 */
[----:B------:R1:W-:Y:S02]  /*2efe0*/  STL.64 [R1+0x9ac8], R6 ;  /* 0x009ac80601007387 */ /* 0x0003e40000100a00 */
[----:B------:R5:W-:Y:S02]  /*2eff0*/  STL.64 [R1+0x9ac0], R4 ;  /* 0x009ac00401007387 */ /* 0x000be40000100a00 */
[----:B-1----:R-:W-:-:S02]  /*2f000*/  IMAD.MOV.U32 R6, RZ, RZ, R22 ;  /* 0x000000ffff067224 */ /* 0x002fc400078e0016 */
[----:B------:R-:W-:Y:S02]  /*2f010*/  IMAD.MOV.U32 R7, RZ, RZ, R21 ;  /* 0x000000ffff077224 */ /* 0x000fe400078e0015 */
[----:B-----5:R-:W-:Y:S02]  /*2f020*/  IMAD.MOV.U32 R4, RZ, RZ, R24 ;  /* 0x000000ffff047224 */ /* 0x020fe400078e0018 */
[----:B------:R-:W-:Y:S01]  /*2f030*/  IMAD.MOV.U32 R5, RZ, RZ, R23 ;  /* 0x000000ffff057224 */ /* 0x000fe200078e0017 */
[----:B------:R-:W-:Y:S04]  /*2f040*/  STL.64 [R1+0x9ae8], R6 ;  /* 0x009ae80601007387 */ /* 0x000fe80000100a00 */
[----:B------:R1:W-:Y:S02]  /*2f050*/  STL.64 [R1+0x9ae0], R4 ;  /* 0x009ae00401007387 */ /* 0x0003e40000100a00 */
[----:B-1----:R-:W-:-:S02]  /*2f060*/  IMAD.MOV.U32 R4, RZ, RZ, R20 ;  /* 0x000000ffff047224 */ /* 0x002fc400078e0014 */
[----:B--2---:R-:W-:Y:S02]  /*2f070*/  IMAD.MOV.U32 R6, RZ, RZ, R18 ;  /* 0x000000ffff067224 */ /* 0x004fe400078e0012 */
[----:B----4-:R-:W-:Y:S02]  /*2f080*/  IMAD.MOV.U32 R7, RZ, RZ, R17 ;  /* 0x000000ffff077224 */ /* 0x010fe400078e0011 */
[----:B------:R-:W-:-:S03]  /*2f090*/  IMAD.MOV.U32 R5, RZ, RZ, R19 ;  /* 0x000000ffff057224 */ /* 0x000fc600078e0013 */
[----:B------:R-:W-:Y:S02]  /*2f0a0*/  STL.64 [R1+0x9b08], R6 ;  /* 0x009b080601007387 */ /* 0x000fe40000100a00 */
[----:B------:R1:W-:Y:S02]  /*2f0b0*/  STL.64 [R1+0x9b00], R4 ;  /* 0x009b000401007387 */ /* 0x0003e40000100a00 */
[----:B-1----:R-:W-:Y:S02]  /*2f0c0*/  IMAD.MOV.U32 R4, RZ, RZ, R16 ;  /* 0x000000ffff047224 */ /* 0x002fe400078e0010 */
[----:B------:R-:W-:Y:S01]  /*2f0d0*/  IMAD.MOV.U32 R5, RZ, RZ, R3 ;  /* 0x000000ffff057224 */ /* 0x000fe200078e0003 */
[----:B------:R-:W2:Y:S01]  /*2f0e0*/  LDL.LU R16, [R1+0x210] ;  /* 0x0002100001107983 */ /* 0x000ea20000300800 */
[----:B------:R-:W2:Y:S02]  /*2f0f0*/  LDL.LU R17, [R1+0x214] ;  /* 0x0002140001117983 */ /* 0x000ea40000300800 */
[----:B------:R-:W2:Y:S02]  /*2f100*/  LDL.LU R18, [R1+0x218] ;  /* 0x0002180001127983 */ /* 0x000ea40000300800 */
[----:B------:R-:W2:Y:S01]  /*2f110*/  LDL.LU R19, [R1+0x21c] ;  /* 0x00021c0001137983 */ /* 0x000ea20000300800 */
[----:B------:R-:W4:Y:S01]  /*2f120*/  LDL.LU R20, [R1+0x1e0] ;  /* 0x0001e00001147983 */ /* 0x000f220000300800 */
[----:B------:R-:W4:Y:S01]  /*2f130*/  LDL.LU R21, [R1+0x1e4] ;  /* 0x0001e40001157983 */ /* 0x000f220000300800 */
[-C--:B---3--:R-:W-:Y:S01]  /*2f140*/  HMMA.1688.F32.TF32 R12, R8, R4.reuse, R12 ;  /* 0x00000004080c723c */ /* 0x088fe2000008100c */
[----:B------:R-:W4:Y:S01]  /*2f150*/  LDL.LU R22, [R1+0x1e8] ;  /* 0x0001e80001167983 */ /* 0x000f220000300800 */
[----:B------:R-:W4:Y:S01]  /*2f160*/  LDL.LU R23, [R1+0x1ec] ;  /* 0x0001ec0001177983 */ /* 0x000f220000300800 */
[----:B------:R-:W3:Y:S02]  /*2f170*/  LDL.LU R24, [R1+0x1b0] ;  /* 0x0001b00001187983 */ /* 0x000ee40000300800 */
[----:B------:R-:W3:Y:S02]  /*2f180*/  LDL.LU R25, [R1+0x1b4] ;  /* 0x0001b40001197983 */ /* 0x000ee40000300800 */
[----:B------:R-:W3:Y:S01]  /*2f190*/  LDL.LU R26, [R1+0x1b8] ;  /* 0x0001b800011a7983 */ /* 0x000ee20000300800 */
[----:B------:R-:W3:Y:S11]  /*2f1a0*/  LDL.LU R27, [R1+0x1bc] ;  /* 0x0001bc00011b7983 */ /* 0x000ef60000300800 */
[----:B------:R-:W-:Y:S04]  /*2f1b0*/  @!UPT UIADD3 URZ, URZ, URZ, URZ ;  /* 0x0000003f3f3ff290 */ /* 0x000fe8000fffe03f */
[----:B------:R-:W-:Y:S01]  /*2f1c0*/  STL.64 [R1+0x920], R12 ;  /* 0x0009200c01007387 */ /* 0x000fe20000100a00 */
[----:B------:R1:W-:Y:S03]  /*2f1d0*/  STL.64 [R1+0x928], R14 ;  /* 0x0009280e01007387 */ /* 0x0003e60000100a00 */
[----:B-1----:R-:W2:Y:S01]  /*2f1e0*/  LDL.LU.64 R14, [R1+0x9b58] ;  /* 0x009b5800010e7983 */ /* 0x002ea20000300a00 */
[----:B------:R-:W2:Y:S02]  /*2f1f0*/  LDL.LU.64 R12, [R1+0x9b50] ;  /* 0x009b5000010c7983 */ /* 0x000ea40000300a00 */
[----:B------:R-:W-:Y:S02]  /*2f200*/  STL.64 [R1+0x9ab8], R10 ;  /* 0x009ab80a01007387 */ /* 0x000fe40000100a00 */
[----:B------:R1:W-:Y:S02]  /*2f210*/  STL.64 [R1+0x9ab0], R8 ;  /* 0x009ab00801007387 */ /* 0x0003e40000100a00 */
[----:B-1----:R-:W5:Y:S01]  /*2f220*/  LDL.LU R8, [R1+0x2f0] ;  /* 0x0002f00001087983 */ /* 0x002f620000300800 */
[----:B------:R-:W5:Y:S02]  /*2f230*/  LDL.LU R9, [R1+0x2f4] ;  /* 0x0002f40001097983 */ /* 0x000f640000300800 */
[----:B------:R-:W2:Y:S02]  /*2f240*/  LDL.LU R10, [R1+0x2f8] ;  /* 0x0002f800010a7983 */ /* 0x000ea40000300800 */
[----:B------:R-:W2:Y:S02]  /*2f250*/  LDL.LU R11, [R1+0x2fc] ;  /* 0x0002fc00010b7983 */ /* 0x000ea40000300800 */
[----:B--2---:R-:W-:Y:S01]  /*2f260*/  STL.64 [R1+0x9ad8], R10 ;  /* 0x009ad80a01007387 */ /* 0x004fe20000100a00 */
[----:B-----5:R1:W-:Y:S03]  /*2f270*/  STL.64 [R1+0x9ad0], R8 ;  /* 0x009ad00801007387 */ /* 0x0203e60000100a00 */
[----:B-1----:R-:W2:Y:S01]  /*2f280*/  LDL.LU R8, [R1+0x3d0] ;  /* 0x0003d00001087983 */ /* 0x002ea20000300800 */
[----:B------:R-:W2:Y:S02]  /*2f290*/  LDL.LU R9, [R1+0x3d4] ;  /* 0x0003d40001097983 */ /* 0x000ea40000300800 */
[----:B------:R-:W5:Y:S02]  /*2f2a0*/  LDL.LU R10, [R1+0x3d8] ;  /* 0x0003d800010a7983 */ /* 0x000f640000300800 */
[----:B------:R-:W5:Y:S01]  /*2f2b0*/  LDL.LU R11, [R1+0x3dc] ;  /* 0x0003dc00010b7983 */ /* 0x000f620000300800 */
[-C--:B------:R-:W-:Y:S01]  /*2f2c0*/  HMMA.1688.F32.TF32 R16, R12, R4.reuse, R16 ;  /* 0x000000040c10723c */ /* 0x080fe20000081010 */
[----:B-----5:R-:W-:Y:S01]  /*2f2d0*/  STL.64 [R1+0x9af8], R10 ;  /* 0x009af80a01007387 */ /* 0x020fe20000100a00 */
[----:B--2---:R1:W-:Y:S03]  /*2f2e0*/  STL.64 [R1+0x9af0], R8 ;  /* 0x009af00801007387 */ /* 0x0043e60000100a00 */
[----:B-1----:R-:W2:Y:S01]  /*2f2f0*/  LDL.LU R8, [R1+0x9d0] ;  /* 0x0009d00001087983 */ /* 0x002ea20000300800 */
[----:B------:R-:W2:Y:S02]  /*2f300*/  LDL.LU R9, [R1+0x9d4] ;  /* 0x0009d40001097983 */ /* 0x000ea40000300800 */
[----:B------:R-:W5:Y:S02]  /*2f310*/  LDL.LU R10, [R1+0x9d8] ;  /* 0x0009d800010a7983 */ /* 0x000f640000300800 */
[----:B------:R-:W5:Y:S02]  /*2f320*/  LDL.LU R11, [R1+0x9dc] ;  /* 0x0009dc00010b7983 */ /* 0x000f640000300800 */
[----:B-----5:R-:W-:Y:S01]  /*2f330*/  STL.64 [R1+0x9b18], R10 ;  /* 0x009b180a01007387 */ /* 0x020fe20000100a00 */
[----:B--2---:R1:W-:Y:S03]  /*2f340*/  STL.64 [R1+0x9b10], R8 ;  /* 0x009b100801007387 */ /* 0x0043e60000100a00 */
[----:B-1----:R-:W2:Y:S01]  /*2f350*/  LDL.LU R8, [R1+0x170] ;  /* 0x0001700001087983 */ /* 0x002ea20000300800 */
[----:B------:R-:W2:Y:S02]  /*2f360*/  LDL.LU R9, [R1+0x174] ;  /* 0x0001740001097983 */ /* 0x000ea40000300800 */
[----:B------:R-:W2:Y:S04]  /*2f370*/  LDL.LU R10, [R1+0x178] ;  /* 0x00017800010a7983 */ /* 0x000ea80000300800 */
[----:B------:R-:W-:Y:S01]  /*2f380*/  STL.64 [R1+0x9c0], R16 ;  /* 0x0009c01001007387 */ /* 0x000fe20000100a00 */
[----:B------:R1:W-:Y:S04]  /*2f390*/  STL.64 [R1+0x9c8], R18 ;  /* 0x0009c81201007387 */ /* 0x0003e80000100a00 */
[----:B-1----:R-:W4:Y:S01]  /*2f3a0*/  LDL.LU.64 R18, [R1+0x9b48] ;  /* 0x009b480001127983 */ /* 0x002f220000300a00 */
[----:B------:R-:W4:Y:S02]  /*2f3b0*/  LDL.LU.64 R16, [R1+0x9b40] ;  /* 0x009b400001107983 */ /* 0x000f240000300a00 */
[-C--:B----4-:R-:W-:Y:S11]  /*2f3c0*/  HMMA.1688.F32.TF32 R20, R16, R4.reuse, R20 ;  /* 0x000000041014723c */ /* 0x090ff60000081014 */
[----:B------:R-:W-:Y:S11]  /*2f3d0*/  @!UPT UIADD3 URZ, URZ, URZ, URZ ;  /* 0x0000003f3f3ff290 */ /* 0x000ff6000fffe03f */
[----:B------:R-:W-:Y:S01]  /*2f3e0*/  @!UPT UIADD3 URZ, URZ, URZ, URZ ;  /* 0x0000003f3f3ff290 */ /* 0x000fe2000fffe03f */
[----:B------:R-:W-:Y:S01]  /*2f3f0*/  STL.64 [R1+0xbf0], R20 ;  /* 0x000bf01401007387 */ /* 0x000fe20000100a00 */
[----:B------:R1:W-:Y:S03]  /*2f400*/  STL.64 [R1+0xbf8], R22 ;  /* 0x000bf81601007387 */ /* 0x0003e60000100a00 */
[----:B-1----:R-:W3:Y:S01]  /*2f410*/  LDL.LU.64 R22, [R1+0x9b38] ;  /* 0x009b380001167983 */ /* 0x002ee20000300a00 */
[----:B------:R-:W3:Y:S02]  /*2f420*/  LDL.LU.64 R20, [R1+0x9b30] ;  /* 0x009b300001147983 */ /* 0x000ee40000300a00 */
[----:B------:R-:W-:Y:S02]  /*2f430*/  STL.64 [R1+0x9aa8], R18 ;  /* 0x009aa81201007387 */ /* 0x000fe40000100a00 */
[----:B------:R1:W-:Y:S02]  /*2f440*/  STL.64 [R1+0x9aa0], R16 ;  /* 0x009aa01001007387 */ /* 0x0003e40000100a00 */
[----:B-1----:R-:W4:Y:S01]  /*2f450*/  LDL.LU.64 R16, [R1+0x100] ;  /* 0x0001000001107983 */ /* 0x002f220000300a00 */
[----:B---3--:R-:W-:Y:S11]  /*2f460*/  HMMA.1688.F32.TF32 R24, R20, R4, R24 ;  /* 0x000000041418723c */ /* 0x008ff60000081018 */
[----:B------:R-:W-:Y:S11]  /*2f470*/  @!UPT UIADD3 URZ, URZ, URZ, URZ ;  /* 0x0000003f3f3ff290 */ /* 0x000ff6000fffe03f */
[----:B------:R-:W-:Y:S01]  /*2f480*/  @!UPT UIADD3 URZ, URZ, URZ, URZ ;  /* 0x0000003f3f3ff290 */ /* 0x000fe2000fffe03f */
[----:B------:R-:W-:Y:S01]  /*2f490*/  STL.64 [R1+0xcb0], R24 ;  /* 0x000cb01801007387 */ /* 0x000fe20000100a00 */
[----:B------:R1:W-:Y:S03]  /*2f4a0*/  STL.64 [R1+0xcb8], R26 ;  /* 0x000cb81a01007387 */ /* 0x0003e60000100a00 */
[----:B-1----:R-:W2:Y:S01]  /*2f4b0*/  LDL.LU.64 R26, [R1+0x9b28] ;  /* 0x009b2800011a7983 */ /* 0x002ea20000300a00 */
[----:B------:R-:W2:Y:S02]  /*2f4c0*/  LDL.LU.64 R24, [R1+0x9b20] ;  /* 0x009b200001187983 */ /* 0x000ea40000300a00 */
[----:B------:R-:W-:-:S07]  /*2f4d0*/  IMAD.MOV.U32 R11, RZ, RZ, R28 ;  /* 0x000000ffff0b7224 */ /* 0x000fce00078e001c */
[----:B--2---:R-:W-:Y:S01]  /*2f4e0*/  HMMA.1688.F32.TF32 R4, R24, R4, R8 ;  /* 0x000000041804723c */ /* 0x004fe20000081008 */
[----:B------:R-:W4:Y:S01]  /*2f4f0*/  LDL.LU.64 R10, [R1+0x9b18] ;  /* 0x009b1800010a7983 */ /* 0x000f220000300a00 */
[----:B------:R-:W4:Y:S11]  /*2f500*/  LDL.LU.64 R8, [R1+0x9b10] ;  /* 0x009b100001087983 */ /* 0x000f360000300a00 */
[----:B------:R-:W-:Y:S10]  /*2f510*/  @!UPT UIADD3 URZ, URZ, URZ, URZ ;  /* 0x0000003f3f3ff290 */ /* 0x000ff4000fffe03f */
[----:B------:R-:W-:Y:S01]  /*2f520*/  STL.64 [R1+0xd30], R4 ;  /* 0x000d300401007387 */ /* 0x000fe20000100a00 */
[----:B------:R1:W-:Y:S02]  /*2f530*/  STL [R1+0xd38], R6 ;  /* 0x000d380601007387 */ /* 0x0003e40000100800 */
[----:B------:R-:W-:Y:S02]  /*2f540*/  IMAD.MOV.U32 R28, RZ, RZ, R7 ;  /* 0x000000ffff1c7224 */ /* 0x000fe400078e0007 */
[----:B-1----:R-:W4:Y:S01]  /*2f550*/  LDL.LU.64 R6, [R1+0x9b08] ;  /* 0x009b080001067983 */ /* 0x002f220000300a00 */
[----:B------:R-:W4:Y:S02]  /*2f560*/  LDL.LU.64 R4, [R1+0x9b00] ;  /* 0x009b000001047983 */ /* 0x000f240000300a00 */
[----:B------:R-:W-:Y:S02]  /*2f570*/  STL.64 [R1+0x9a98], R26 ;  /* 0x009a981a01007387 */ /* 0x000fe40000100a00 */
[----:B------:R1:W-:Y:S02]  /*2f580*/  STL.64 [R1+0x9a90], R24 ;  /* 0x009a901801007387 */ /* 0x0003e40000100a00 */
[----:B-1----:R-:W2:Y:S01]  /*2f590*/  LDL.LU R24, [R1+0x230] ;  /* 0x0002300001187983 */ /* 0x002ea20000300800 */
[----:B------:R-:W2:Y:S02]  /*2f5a0*/  LDL.LU R25, [R1+0x234] ;  /* 0x0002340001197983 */ /* 0x000ea40000300800 */
[----:B------:R-:W2:Y:S02]  /*2f5b0*/  LDL.LU R26, [R1+0x238] ;  /* 0x00023800011a7983 */ /* 0x000ea40000300800 */
[----:B------:R-:W2:Y:S01]  /*2f5c0*/  LDL.LU R27, [R1+0x23c] ;  /* 0x00023c00011b7983 */ /* 0x000ea20000300800 */
[----:B------:R-:W-:Y:S01]  /*2f5d0*/  STL [R1+0x8ae4], R28 ;  /* 0x008ae41c01007387 */ /* 0x000fe20000100800 */
[-C--:B----4-:R-:W-:Y:S03]  /*2f5e0*/  HMMA.1688.F32.TF32 R4, R4, R16.reuse, R8 ;  /* 0x000000100404723c */ /* 0x090fe60000081008 */
[----:B------:R-:W3:Y:S01]  /*2f5f0*/  LDL.LU.64 R10, [R1+0x9af8] ;  /* 0x009af800010a7983 */ /* 0x000ee20000300a00 */
[----:B------:R-:W3:Y:S11]  /*2f600*/  LDL.LU.64 R8, [R1+0x9af0] ;  /* 0x009af00001087983 */ /* 0x000ef60000300a00 */
[----:B------:R-:W-:Y:S08]  /*2f610*/  @!UPT UIADD3 URZ, URZ, URZ, URZ ;  /* 0x0000003f3f3ff290 */ /* 0x000ff0000fffe03f */
[----:B------:R-:W-:Y:S01]  /*2f620*/  STL.64 [R1+0x4d0], R4 ;  /* 0x0004d00401007387 */ /* 0x000fe20000100a00 */
[----:B------:R1:W-:Y:S03]  /*2f630*/  STL.64 [R1+0x4d8], R6 ;  /* 0x0004d80601007387 */ /* 0x0003e60000100a00 */
[----:B-1----:R-:W3:Y:S01]  /*2f640*/  LDL.LU.64 R6, [R1+0x9ae8] ;  /* 0x009ae80001067983 */ /* 0x002ee20000300a00 */
[----:B------:R-:W3:Y:S02]  /*2f650*/  LDL.LU.64 R4, [R1+0x9ae0] ;  /* 0x009ae00001047983 */ /* 0x000ee40000300a00 */
[-C--:B---3--:R-:W-:Y:S01]  /*2f660*/  HMMA.1688.F32.TF32 R4, R4, R16.reuse, R8 ;  /* 0x000000100404723c */ /* 0x088fe20000081008 */
[----:B------:R-:W3:Y:S01]  /*2f670*/  LDL.LU.64 R10, [R1+0x9ad8] ;  /* 0x009ad800010a7983 */ /* 0x000ee20000300a00 */
[----:B------:R-:W3:Y:S11]  /*2f680*/  LDL.LU.64 R8, [R1+0x9ad0] ;  /* 0x009ad00001087983 */ /* 0x000ef60000300a00 */
[----:B------:R-:W-:Y:S10]  /*2f690*/  @!UPT UIADD3 URZ, URZ, URZ, URZ ;  /* 0x0000003f3f3ff290 */ /* 0x000ff4000fffe03f */
[----:B------:R-:W-:Y:S01]  /*2f6a0*/  STL.64 [R1+0x4e0], R4 ;  /* 0x0004e00401007387 */ /* 0x000fe20000100a00 */
[----:B------:R1:W-:Y:S03]  /*2f6b0*/  STL.64 [R1+0x4e8], R6 ;  /* 0x0004e80601007387 */ /* 0x0003e60000100a00 */
[----:B-1----:R-:W3:Y:S01]  /*2f6c0*/  LDL.LU.64 R6, [R1+0x9ac8] ;  /* 0x009ac80001067983 */ /* 0x002ee20000300a00 */
[----:B------:R-:W3:Y:S02]  /*2f6d0*/  LDL.LU.64 R4, [R1+0x9ac0] ;  /* 0x009ac00001047983 */ /* 0x000ee40000300a00 */
[-C--:B---3--:R-:W-:Y:S11]  /*2f6e0*/  HMMA.1688.F32.TF32 R8, R4, R16.reuse, R8 ;  /* 0x000000100408723c */ /* 0x088ff60000081008 */
[----:B------:R-:W-:Y:S11]  /*2f6f0*/  @!UPT UIADD3 URZ, URZ, URZ, URZ ;  /* 0x0000003f3f3ff290 */ /* 0x000ff6000fffe03f */
[----:B------:R-:W-:Y:S01]  /*2f700*/  @!UPT UIADD3 URZ, URZ, URZ, URZ ;  /* 0x0000003f3f3ff290 */ /* 0x000fe2000fffe03f */
[----:B------:R-:W-:Y:S01]  /*2f710*/  STL.64 [R1+0x7b0], R8 ;  /* 0x0007b00801007387 */ /* 0x000fe20000100a00 */
[----:B------:R1:W-:Y:S03]  /*2f720*/  STL.64 [R1+0x7b8], R10 ;  /* 0x0007b80a01007387 */ /* 0x0003e60000100a00 */
[----:B-1----:R-:W2:Y:S01]  /*2f730*/  LDL.LU.64 R10, [R1+0x9ab8] ;  /* 0x009ab800010a7983 */ /* 0x002ea20000300a00 */
[----:B------:R-:W2:Y:S02]  /*2f740*/  LDL.LU.64 R8, [R1+0x9ab0] ;  /* 0x009ab00001087983 */ /* 0x000ea40000300a00 */
[----:B------:R-:W-:Y:S02]  /*2f750*/  STL.64 [R1+0x9a58], R6 ;  /* 0x009a580601007387 */ /* 0x000fe40000100a00 */
[----:B------:R1:W-:Y:S02]  /*2f760*/  STL.64 [R1+0x9a50], R4 ;  /* 0x009a500401007387 */ /* 0x0003e40000100a00 */
[----:B-1----:R-:W3:Y:S01]  /*2f770*/  LDL.LU R4, [R1+0x1d0] ;  /* 0x0001d00001047983 */ /* 0x002ee20000300800 */
[----:B------:R-:W3:Y:S02]  /*2f780*/  LDL.LU R5, [R1+0x1d4] ;  /* 0x0001d40001057983 */ /* 0x000ee40000300800 */
[----:B------:R-:W3:Y:S02]  /*2f790*/  LDL.LU R6, [R1+0x1d8] ;  /* 0x0001d80001067983 */ /* 0x000ee40000300800 */
[----:B------:R-:W3:Y:S01]  /*2f7a0*/  LDL.LU R7, [R1+0x1dc] ;  /* 0x0001dc0001077983 */ /* 0x000ee20000300800 */
[-C--:B--2---:R-:W-:Y:S11]  /*2f7b0*/  HMMA.1688.F32.TF32 R24, R8, R16.reuse, R24 ;  /* 0x000000100818723c */ /* 0x084ff60000081018 */
[----:B------:R-:W-:Y:S11]  /*2f7c0*/  @!UPT UIADD3 URZ, URZ, URZ, URZ ;  /* 0x0000003f3f3ff290 */ /* 0x000ff6000fffe03f */
[----:B------:R-:W-:Y:S01]  /*2f7d0*/  @!UPT UIADD3 URZ, URZ, URZ, URZ ;  /* 0x0000003f3f3ff290 */ /* 0x000fe2000fffe03f */
[----:B------:R1:W-:Y:S01]  /*2f7e0*/  STL.64 [R1+0x8d0], R24 ;  /* 0x0008d01801007387 */ /* 0x0003e20000100a00 */
[----:B------:R2:W-:Y:S03]  /*2f7f0*/  STL.64 [R1+0x8d8], R26 ;  /* 0x0008d81a01007387 */ /* 0x0005e60000100a00 */
[----:B-1----:R-:W4:Y:S01]  /*2f800*/  LDL.LU R24, [R1+0x1a0] ;  /* 0x0001a00001187983 */ /* 0x002f220000300800 */
[----:B------:R-:W4:Y:S02]  /*2f810*/  LDL.LU R25, [R1+0x1a4] ;  /* 0x0001a40001197983 */ /* 0x000f240000300800 */
[----:B--2---:R-:W4:Y:S02]  /*2f820*/  LDL.LU R26, [R1+0x1a8] ;  /* 0x0001a800011a7983 */ /* 0x004f240000300800 */
[----:B------:R-:W4:Y:S01]  /*2f830*/  LDL.LU R27, [R1+0x1ac] ;  /* 0x0001ac00011b7983 */ /* 0x000f220000300800 */
[----:B------:R-:W-:Y:S01]  /*2f840*/  STL.64 [R1+0x9a68], R10 ;  /* 0x009a680a01007387 */ /* 0x000fe20000100a00 */
[----:B------:R1:W-:Y:S03]  /*2f850*/  STL.64 [R1+0x9a60], R8 ;  /* 0x009a600801007387 */ /* 0x0003e60000100a00 */
[----:B-1----:R-:W2:Y:S01]  /*2f860*/  LDL.LU R8, [R1+0x200] ;  /* 0x0002000001087983 */ /* 0x002ea20000300800 */
[----:B------:R-:W2:Y:S02]  /*2f870*/  LDL.LU R9, [R1+0x204] ;  /* 0x0002040001097983 */ /* 0x000ea40000300800 */
[----:B------:R-:W2:Y:S02]  /*2f880*/  LDL.LU R10, [R1+0x208] ;  /* 0x00020800010a7983 */ /* 0x000ea40000300800 */
[----:B------:R-:W2:Y:S02]  /*2f890*/  LDL.LU R11, [R1+0x20c] ;  /* 0x00020c00010b7983 */ /* 0x000ea40000300800 */
[----:B------:R-:W-:Y:S01]  /*2f8a0*/  IMAD.MOV.U32 R3, RZ, RZ, R17 ;  /* 0x000000ffff037224 */ /* 0x000fe200078e0011 */
[----:B--2---:R-:W-:Y:S11]  /*2f8b0*/  HMMA.1688.F32.TF32 R8, R12, R16, R8 ;  /* 0x000000100c08723c */ /* 0x004ff60000081008 */
[----:B------:R-:W-:Y:S11]  /*2f8c0*/  @!UPT UIADD3 URZ, URZ, URZ, URZ ;  /* 0x0000003f3f3ff290 */ /* 0x000ff6000fffe03f */
[----:B------:R-:W-:Y:S01]  /*2f8d0*/  @!UPT UIADD3 URZ, URZ, URZ, URZ ;  /* 0x0000003f3f3ff290 */ /* 0x000fe2000fffe03f */
[----:B------:R1:W-:Y:S01]  /*2f8e0*/  STL.64 [R1+0x950], R8 ;  /* 0x0009500801007387 */ /* 0x0003e20000100a00 */
[----:B------:R-:W-:Y:S02]  /*2f8f0*/  STL.64 [R1+0x958], R10 ;  /* 0x0009580a01007387 */ /* 0x000fe40000100a00 */
[----:B------:R-:W3:Y:S02]  /*2f900*/  LDL.LU.64 R18, [R1+0x9aa8] ;  /* 0x009aa80001127983 */ /* 0x000ee40000300a00 */
[----:B-1----:R-:W-:Y:S02]  /*2f910*/  IMAD.MOV.U32 R8, RZ, RZ, R16 ;  /* 0x000000ffff087224 */ /* 0x002fe400078e0010 */
[----:B------:R-:W3:Y:S01]  /*2f920*/  LDL.LU.64 R16, [R1+0x9aa0] ;  /* 0x009aa00001107983 */ /* 0x000ee20000300a00 */
[----:B------:R-:W-:Y:S02]  /*2f930*/  STL.64 [R1+0x9a48], R14 ;  /* 0x009a480e01007387 */ /* 0x000fe40000100a00 */
[----:B------:R1:W-:Y:S02]  /*2f940*/  STL.64 [R1+0x9a40], R12 ;  /* 0x009a400c01007387 */ /* 0x0003e40000100a00 */
[----:B-1----:R-:W-:Y:S01]  /*2f950*/  MOV R12, R8 ;  /* 0x00000008000c7202 */ /* 0x002fe20000000f00 */
[----:B------:R-:W-:Y:S01]  /*2f960*/  IMAD.MOV.U32 R13, RZ, RZ, R3 ;  /* 0x000000ffff0d7224 */ /* 0x000fe200078e0003 */
[----:B------:R-:W2:Y:S06]  /*2f970*/  LDL.LU R8, [R1+0x8b0] ;  /* 0x0008b00001087983 */ /* 0x000eac0000300800 */
[-C--:B---3--:R-:W-:Y:S11]  /*2f980*/  HMMA.1688.F32.TF32 R4, R16, R12.reuse, R4 ;  /* 0x0000000c1004723c */ /* 0x088ff60000081004 */
[----:B------:R-:W-:Y:S11]  /*2f990*/  @!UPT UIADD3 URZ, URZ, URZ, URZ ;  /* 0x0000003f3f3ff290 */ /* 0x000ff6000fffe03f */
[----:B------:R-:W-:Y:S01]  /*2f9a0*/  @!UPT UIADD3 URZ, URZ, URZ, URZ ;  /* 0x0000003f3f3ff290 */ /* 0x000fe2000fffe03f */
[----:B------:R-:W-:Y:S01]  /*2f9b0*/  STL.64 [R1+0xb80], R4 ;  /* 0x000b800401007387 */ /* 0x000fe20000100a00 */
[----:B------:R-:W-:Y:S02]  /*2f9c0*/  STL.64 [R1+0xb88], R6 ;  /* 0x000b880601007387 */ /* 0x000fe40000100a00 */
[----:B------:R-:W2:Y:S02]  /*2f9d0*/  LDL.LU R9, [R1+0x8b4] ;  /* 0x0008b40001097983 */ /* 0x000ea40000300800 */
[----:B------:R-:W3:Y:S01]  /*2f9e0*/  LDL.LU R10, [R1+0x8b8] ;  /* 0x0008b800010a7983 */ /* 0x000ee20000300800 */
[----:B------:R-:W3:Y:S01]  /*2f9f0*/  LDL.LU R11, [R1+0x8bc] ;  /* 0x0008bc00010b7983 */ /* 0x000ee20000300800 */
[-C--:B----4-:R-:W-:Y:S03]  /*2fa00*/  HMMA.1688.F32.TF32 R24, R20, R12.reuse, R24 ;  /* 0x0000000c1418723c */ /* 0x090fe60000081018 */
[----:B---3--:R-:W-:Y:S01]  /*2fa10*/  STL.64 [R1+0x9a78], R10 ;  /* 0x009a780a01007387 */ /* 0x008fe20000100a00 */
[----:B--2---:R1:W-:Y:S03]  /*2fa20*/  STL.64 [R1+0x9a70], R8 ;  /* 0x009a700801007387 */ /* 0x0043e60000100a00 */
[----:B-1----:R-:W2:Y:S01]  /*2fa30*/  LDL.LU R8, [R1+0xa00] ;  /* 0x000a000001087983 */ /* 0x002ea20000300800 */
[----:B------:R-:W2:Y:S02]  /*2fa40*/  LDL.LU R9, [R1+0xa04] ;  /* 0x000a040001097983 */ /* 0x000ea40000300800 */
[----:B------:R-:W3:Y:S02]  /*2fa50*/  LDL.LU R10, [R1+0xa08] ;  /* 0x000a0800010a7983 */ /* 0x000ee40000300800 */
[----:B------:R-:W3:Y:S02]  /*2fa60*/  LDL.LU R11, [R1+0xa0c] ;  /* 0x000a0c00010b7983 */ /* 0x000ee40000300800 */
[----:B---3--:R-:W-:Y:S01]  /*2fa70*/  STL.64 [R1+0x9a88], R10 ;  /* 0x009a880a01007387 */ /* 0x008fe20000100a00 */
[----:B--2---:R1:W-:Y:S03]  /*2fa80*/  STL.64 [R1+0x9a80], R8 ;  /* 0x009a800801007387 */ /* 0x0043e60000100a00 */
[----:B-1----:R-:W2:Y:S01]  /*2fa90*/  LDL.LU R8, [R1+0x150] ;  /* 0x0001500001087983 */ /* 0x002ea20000300800 */
[----:B------:R-:W2:Y:S02]  /*2faa0*/  LDL.LU R9, [R1+0x154] ;  /* 0x0001540001097983 */ /* 0x000ea40000300800 */
[----:B------:R-:W2:Y:S02]  /*2fab0*/  LDL.LU R10, [R1+0x158] ;  /* 0x00015800010a7983 */ /* 0x000ea40000300800 */
[----:B------:R-:W2:Y:S01]  /*2fac0*/  LDL.LU R11, [R1+0x15c] ;  /* 0x00015c00010b7983 */ /* 0x000ea20000300800 */
[----:B------:R-:W3:Y:S04]  /*2fad0*/  LDL.64 R4, [R1] ;  /* 0x0000000001047983 */ /* 0x000ee80000100a00 */
[----:B------:R-:W4:Y:S01]  /*2fae0*/  LDL.64 R6, [R1+0x8] ;  /* 0x0000080001067983 */ /* 0x000f220000100a00 */
[----:B------:R-:W-:Y:S02]  /*2faf0*/  STL [R1+0x9a28], R16 ;  /* 0x009a281001007387 */ /* 0x000fe40000100800 */
[----:B------:R-:W-:Y:S02]  /*2fb00*/  STL [R1+0x9a24], R17 ;  /* 0x009a241101007387 */ /* 0x000fe40000100800 */
[----:B------:R-:W-:Y:S01]  /*2fb10*/  STL [R1+0x9a20], R18 ;  /* 0x009a201201007387 */ /* 0x000fe20000100800 */
[----:B------:R-:W-:Y:S01]  /*2fb20*/  STL [R1+0x9a1c], R19 ;  /* 0x009a1c1301007387 */ /* 0x000fe20000100800 */
[----:B------:R-:W-:Y:S02]  /*2fb30*/  STL.64 [R1+0xc90], R24 ;  /* 0x000c901801007387 */ /* 0x000fe40000100a00 */
[----:B------:R1:W-:Y:S02]  /*2fb40*/  STL.64 [R1+0xc98], R26 ;  /* 0x000c981a01007387 */ /* 0x0003e40000100a00 */
[----:B-1----:R-:W2:Y:S01]  /*2fb50*/  LDL.LU.64 R26, [R1+0x9a98] ;  /* 0x009a9800011a7983 */ /* 0x002ea20000300a00 */
[----:B------:R-:W2:Y:S02]  /*2fb60*/  LDL.LU.64 R24, [R1+0x9a90] ;  /* 0x009a900001187983 */ /* 0x000ea40000300a00 */
[----:B------:R1:W-:Y:S02]  /*2fb70*/  STL.64 [R1+0x9a10], R22 ;  /* 0x009a101601007387 */ /* 0x0003e40000100a00 */
[----:B------:R5:W-:Y:S01]  /*2fb80*/  STL.64 [R1+0x9a08], R20 ;  /* 0x009a081401007387 */ /* 0x000be20000100a00 */
[----:B-1----:R-:W3:Y:S04]  /*2fb90*/  LDL.64 R22, [R1+0x18] ;  /* 0x0000180001167983 */ /* 0x002ee80000100a00 */
[----:B-----5:R-:W3:Y:S01]  /*2fba0*/  LDL.64 R20, [R1+0x10] ;  /* 0x0000100001147983 */ /* 0x020ee20000100a00 */
[----:B--2---:R-:W-:Y:S03]  /*2fbb0*/  HMMA.1688.F32.TF32 R12, R24, R12, R8 ;  /* 0x0000000c180c723c */ /* 0x004fe60000081008 */
[----:B------:R-:W3:Y:S01]  /*2fbc0*/  LDL.LU.64 R10, [R1+0x9a88] ;  /* 0x009a8800010a7983 */ /* 0x000ee20000300a00 */
[----:B------:R-:W3:Y:S02]  /*2fbd0*/  LDL.LU.64 R8, [R1+0x9a80] ;  /* 0x009a800001087983 */ /* 0x000ee40000300a00 */
[----:B------:R-:W-:-:S02]  /*2fbe0*/  IMAD.MOV.U32 R16, RZ, RZ, R2 ;  /* 0x000000ffff107224 */ /* 0x000fc400078e0002 */
[----:B------:R-:W-:Y:S11]  /*2fbf0*/  IMAD.MOV.U32 R17, RZ, RZ, R0 ;  /* 0x000000ffff117224 */ /* 0x000ff600078e0000 */
[----:B------:R-:W-:Y:S04]  /*2fc00*/  @!UPT UIADD3 URZ, URZ, URZ, URZ ;  /* 0x0000003f3f3ff290 */ /* 0x000fe8000fffe03f */
[----:B------:R1:W-:Y:S01]  /*2fc10*/  STL.64 [R1+0xd20], R12 ;  /* 0x000d200c01007387 */ /* 0x0003e20000100a00 */
[----:B------:R2:W-:Y:S02]  /*2fc20*/  STL [R1+0xd2c], R15 ;  /* 0x000d2c0f01007387 */ /* 0x0005e40000100800 */
[----:B------:R-:W-:Y:S01]  /*2fc30*/  IMAD.MOV.U32 R28, RZ, RZ, R14 ;  /* 0x000000ffff1c7224 */ /* 0x000fe200078e000e */
[----:B-1----:R-:W5:Y:S01]  /*2fc40*/  LDL.LU R12, [R1+0x220] ;  /* 0x00022000010c7983 */ /* 0x002f620000300800 */
[----:B------:R-:W5:Y:S02]  /*2fc50*/  LDL.LU R13, [R1+0x224] ;  /* 0x00022400010d7983 */ /* 0x000f640000300800 */
[----:B------:R-:W5:Y:S02]  /*2fc60*/  LDL.LU R14, [R1+0x228] ;  /* 0x00022800010e7983 */ /* 0x000f640000300800 */
[----:B--2---:R-:W5:Y:S01]  /*2fc70*/  LDL.LU R15, [R1+0x22c] ;  /* 0x00022c00010f7983 */ /* 0x004f620000300800 */
[----:B------:R-:W-:Y:S01]  /*2fc80*/  STL.64 [R1+0x9a00], R26 ;  /* 0x009a001a01007387 */ /* 0x000fe20000100a00 */
[----:B------:R1:W-:Y:S03]  /*2fc90*/  STL.64 [R1+0x99f8], R24 ;  /* 0x0099f81801007387 */ /* 0x0003e60000100a00 */
[----:B-1----:R-:W2:Y:S01]  /*2fca0*/  LDL.LU R24, [R1+0x300] ;  /* 0x0003000001187983 */ /* 0x002ea20000300800 */
[----:B------:R-:W2:Y:S02]  /*2fcb0*/  LDL.LU R25, [R1+0x304] ;  /* 0x0003040001197983 */ /* 0x000ea40000300800 */
[----:B------:R-:W2:Y:S02]  /*2fcc0*/  LDL.LU R26, [R1+0x308] ;  /* 0x00030800011a7983 */ /* 0x000ea40000300800 */
[----:B------:R-:W2:Y:S01]  /*2fcd0*/  LDL.LU R27, [R1+0x30c] ;  /* 0x00030c00011b7983 */ /* 0x000ea20000300800 */
[----:B------:R-:W-:Y:S01]  /*2fce0*/  STL [R1+0x8ae8], R28 ;  /* 0x008ae81c01007387 */ /* 0x000fe20000100800 */
[----:B---3--:R-:W-:Y:S03]  /*2fcf0*/  HMMA.1688.F32.TF32 R16, R20, R16, R8 ;  /* 0x000000101410723c */ /* 0x008fe60000081008 */
[----:B------:R-:W3:Y:S01]  /*2fd00*/  LDL.LU.64 R10, [R1+0x9a78] ;  /* 0x009a7800010a7983 */ /* 0x000ee20000300a00 */
[----:B------:R-:W3:Y:S11]  /*2fd10*/  LDL.LU.64 R8, [R1+0x9a70] ;  /* 0x009a700001087983 */ /* 0x000ef60000300a00 */
[----:B------:R-:W-:Y:S08]  /*2fd20*/  @!UPT UIADD3 URZ, URZ, URZ, URZ ;  /* 0x0000003f3f3ff290 */ /* 0x000ff0000fffe03f */
[----:B------:R1:W-:Y:S01]  /*2fd30*/  STL.64 [R1+0x480], R16 ;  /* 0x0004801001007387 */ /* 0x0003e20000100a00 */
[----:B------:R4:W-:Y:S02]  /*2fd40*/  STL.64 [R1+0x488], R18 ;  /* 0x0004881201007387 */ /* 0x0009e40000100a00 */
[----:B-1----:R-:W-:Y:S02]  /*2fd50*/  IMAD.MOV.U32 R16, RZ, RZ, R20 ;  /* 0x000000ffff107224 */ /* 0x002fe400078e0014 */
[----:B----4-:R-:W-:Y:S02]  /*2fd60*/  IMAD.MOV.U32 R18, RZ, RZ, R22 ;  /* 0x000000ffff127224 */ /* 0x010fe400078e0016 */
[----:B------:R-:W-:Y:S02]  /*2fd70*/  IMAD.MOV.U32 R19, RZ, RZ, R23 ;  /* 0x000000ffff137224 */ /* 0x000fe400078e0017 */
[----:B------:R-:W-:-:S03]  /*2fd80*/  IMAD.MOV.U32 R17, RZ, RZ, R21 ;  /* 0x000000ffff117224 */ /* 0x000fc600078e0015 */
[----:B------:R-:W-:Y:S02]  /*2fd90*/  STL.64 [R1+0x9a38], R18 ;  /* 0x009a381201007387 */ /* 0x000fe40000100a00 */
[----:B------:R1:W-:Y:S02]  /*2fda0*/  STL.64 [R1+0x9a30], R16 ;  /* 0x009a301001007387 */ /* 0x0003e40000100a00 */
[----:B-1----:R-:W3:Y:S01]  /*2fdb0*/  LDL.LU.64 R16, [R1+0xf0] ;  /* 0x0000f00001107983 */ /* 0x002ee20000300a00 */
[----:B------:R-:W4:Y:S02]  /*2fdc0*/  LDL.LU R20, [R1+0x1c0] ;  /* 0x0001c00001147983 */ /* 0x000f240000300800 */
[----:B------:R-:W4:Y:S02]  /*2fdd0*/  LDL.LU R21, [R1+0x1c4] ;  /* 0x0001c40001157983 */ /* 0x000f240000300800 */
[----:B------:R-:W4:Y:S01]  /*2fde0*/  LDL.LU R22, [R1+0x1c8] ;  /* 0x0001c80001167983 */ /* 0x000f220000300800 */
[----:B------:R-:W4:Y:S01]  /*2fdf0*/  LDL.LU R23, [R1+0x1cc] ;  /* 0x0001cc0001177983 */ /* 0x000f220000300800 */
[----:B------:R-:W-:-:S02]  /*2fe00*/  IMAD.MOV.U32 R2, RZ, RZ, R6 ;  /* 0x000000ffff027224 */ /* 0x000fc400078e0006 */
[----:B------:R-:W-:Y:S02]  /*2fe10*/  IMAD.MOV.U32 R0, RZ, RZ, R7 ;  /* 0x000000ffff007224 */ /* 0x000fe400078e0007 */
[----:B------:R-:W-:Y:S01]  /*2fe20*/  IMAD.MOV.U32 R3, RZ, RZ, R5 ;  /* 0x000000ffff037224 */ /* 0x000fe200078e0005 */
[-C--:B---3--:R-:W-:Y:S11]  /*2fe30*/  HMMA.1688.F32.TF32 R8, R4, R16.reuse, R8 ;  /* 0x000000100408723c */ /* 0x088ff60000081008 */
[----:B------:R-:W-:Y:S11]  /*2fe40*/  @!UPT UIADD3 URZ, URZ, URZ, URZ ;  /* 0x0000003f3f3ff290 */ /* 0x000ff6000fffe03f */
[----:B------:R-:W-:Y:S01]  /*2fe50*/  @!UPT UIADD3 URZ, URZ, URZ, URZ ;  /* 0x0000003f3f3ff290 */ /* 0x000fe2000fffe03f */
[----:B------:R-:W-:Y:S01]  /*2fe60*/  STL.64 [R1+0x490], R8 ;  /* 0x0004900801007387 */ /* 0x000fe20000100a00 */
[----:B------:R1:W-:Y:S03]  /*2fe70*/  STL.64 [R1+0x498], R10 ;  /* 0x0004980a01007387 */ /* 0x0003e60000100a00 */
[----:B-1----:R-:W5:Y:S01]  /*2fe80*/  LDL.LU.64 R10, [R1+0x9a68] ;  /* 0x009a6800010a7983 */ /* 0x002f620000300a00 */
[----:B------:R-:W5:Y:S02]  /*2fe90*/  LDL.LU.64 R8, [R1+0x9a60] ;  /* 0x009a600001087983 */ /* 0x000f640000300a00 */
[----:B------:R-:W2:Y:S02]  /*2fea0*/  LDL.LU.64 R6, [R1+0x9a58] ;  /* 0x009a580001067983 */ /* 0x000ea40000300a00 */
[----:B------:R-:W2:Y:S02]  /*2feb0*/  LDL.LU.64 R4, [R1+0x9a50] ;  /* 0x009a500001047983 */ /* 0x000ea40000300a00 */
[-C--:B--2---:R-:W-:Y:S08]  /*2fec0*/  HMMA.1688.F32.TF32 R24, R4, R16.reuse, R24 ;  /* 0x000000100418723c */ /* 0x084ff00000081018 */
[----:B-----5:R-:W-:Y:S11]  /*2fed0*/  HMMA.1688.F32.TF32 R12, R8, R16, R12 ;  /* 0x00000010080c723c */ /* 0x020ff6000008100c */
[----:B------:R-:W-:Y:S04]  /*2fee0*/  @!UPT UIADD3 URZ, URZ, URZ, URZ ;  /* 0x0000003f3f3ff290 */ /* 0x000fe8000fffe03f */
[----:B------:R1:W-:Y:S01]  /*2fef0*/  STL.64 [R1+0x770], R24 ;  /* 0x0007701801007387 */ /* 0x0003e20000100a00 */
[----:B------:R2:W-:Y:S03]  /*2ff00*/  STL.64 [R1+0x778], R26 ;  /* 0x0007781a01007387 */ /* 0x0005e60000100a00 */
[----:B-1----:R-:W3:Y:S01]  /*2ff10*/  LDL.LU R24, [R1+0x190] ;  /* 0x0001900001187983 */ /* 0x002ee20000300800 */
[----:B------:R-:W3:Y:S02]  /*2ff20*/  LDL.LU R25, [R1+0x194] ;  /* 0x0001940001197983 */ /* 0x000ee40000300800 */
[----:B--2---:R-:W3:Y:S02]  /*2ff30*/  LDL.LU R26, [R1+0x198] ;  /* 0x00019800011a7983 */ /* 0x004ee40000300800 */
[----:B------:R-:W3:Y:S01]  /*2ff40*/  LDL.LU R27, [R1+0x19c] ;  /* 0x00019c00011b7983 */ /* 0x000ee20000300800 */
[----:B------:R-:W-:Y:S01]  /*2ff50*/  STL.64 [R1+0x99d0], R6 ;  /* 0x0099d00601007387 */ /* 0x000fe20000100a00 */
[----:B------:R1:W-:Y:S03]  /*2ff60*/  STL.64 [R1+0x99c8], R4 ;  /* 0x0099c80401007387 */ /* 0x0003e60000100a00 */
[----:B-1----:R-:W2:Y:S01]  /*2ff70*/  LDL.LU R4, [R1+0x1f0] ;  /* 0x0001f00001047983 */ /* 0x002ea20000300800 */
[----:B------:R-:W2:Y:S02]  /*2ff80*/  LDL.LU R5, [R1+0x1f4] ;  /* 0x0001f40001057983 */ /* 0x000ea40000300800 */
[----:B------:R-:W2:Y:S02]  /*2ff90*/  LDL.LU R6, [R1+0x1f8] ;  /* 0x0001f80001067983 */ /* 0x000ea40000300800 */
[----:B------:R-:W2:Y:S01]  /*2ffa0*/  LDL.LU R7, [R1+0x1fc] ;  /* 0x0001fc0001077983 */ /* 0x000ea20000300800 */
[----:B------:R-:W-:Y:S01]  /*2ffb0*/  STL.64 [R1+0x880], R12 ;  /* 0x0008800c01007387 */ /* 0x000fe20000100a00 */
[----:B------:R1:W-:Y:S03]  /*2ffc0*/  STL.64 [R1+0x888], R14 ;  /* 0x0008880e01007387 */ /* 0x0003e60000100a00 */
[----:B-1----:R-:W2:Y:S01]  /*2ffd0*/  LDL.LU.64 R14, [R1+0x9a48] ;  /* 0x009a4800010e7983 */ /* 0x002ea20000300a00 */
[----:B------:R-:W2:Y:S02]  /*2ffe0*/  LDL.LU.64 R12, [R1+0x9a40] ;  /* 0x009a4000010c7983 */ /* 0x000ea40000300a00 */
[----:B------:R-:W-:Y:S02]  /*2fff0*/  STL.64 [R1+0x99e0], R10 ;  /* 0x0099e00a01007387 */ /* 0x000fe40000100a00 */
[----:B------:R-:W-:Y:S02]  /*30000*/  STL.64 [R1+0x99d8], R8 ;  /* 0x0099d80801007387 */ /* 0x000fe40000100a00 */
[----:B------:R-:W-:-:S02]  /*30010*/  IMAD.MOV.U32 R29, RZ, RZ, R16 ;  /* 0x000000ffff1d7224 */ /* 0x000fc400078e0010 */
[----:B------:R-:W-:Y:S01]  /*30020*/  IMAD.MOV.U32 R28, RZ, RZ, R17 ;  /* 0x000000ffff1c7224 */ /* 0x000fe200078e0011 */
[----:B--2---:R-:W-:Y:S11]  /*30030*/  HMMA.1688.F32.TF32 R4, R12, R16, R4 ;  /* 0x000000100c04723c */ /* 0x004ff60000081004 */
[----:B------:R-:W-:Y:S11]  /*30040*/  @!UPT UIADD3 URZ, URZ, URZ, URZ ;  /* 0x0000003f3f3ff290 */ /* 0x000ff6000fffe03f */
[----:B------:R-:W-:Y:S01]  /*30050*/  @!UPT UIADD3 URZ, URZ, URZ, URZ ;  /* 0x0000003f3f3ff290 */ /* 0x000fe2000fffe03f */
[----:B------:R1:W-:Y:S01]  /*30060*/  STL.64 [R1+0x930], R4 ;  /* 0x0009300401007387 */ /* 0x0003e20000100a00 */
[----:B------:R2:W-:Y:S02]  /*30070*/  STL.64 [R1+0x938], R6 ;  /* 0x0009380601007387 */ /* 0x0005e40000100a00 */
[----:B------:R-:W5:Y:S02]  /*30080*/  LDL.LU.64 R18, [R1+0x9a38] ;  /* 0x009a380001127983 */ /* 0x000f640000300a00 */
[----:B------:R-:W3:Y:S01]  /*30090*/  LDL.LU.64 R16, [R1+0x9a30] ;  /* 0x009a300001107983 */ /* 0x000ee20000300a00 */
[----:B-1----:R-:W4:Y:S01]  /*300a0*/  LDL.LU R4, [R1+0x990] ;  /* 0x0009900001047983 */ /* 0x002f220000300800 */
[----:B------:R-:W4:Y:S02]  /*300b0*/  LDL.LU R5, [R1+0x994] ;  /* 0x0009940001057983 */ /* 0x000f240000300800 */
[----:B--2---:R-:W2:Y:S02]  /*300c0*/  LDL.LU R6, [R1+0x998] ;  /* 0x0009980001067983 */ /* 0x004ea40000300800 */
[----:B------:R-:W2:Y:S02]  /*300d0*/  LDL.LU R7, [R1+0x99c] ;  /* 0x00099c0001077983 */ /* 0x000ea40000300800 */
[----:B---3--:R-:W-:-:S02]  /*300e0*/  IMAD.MOV.U32 R8, RZ, RZ, R16 ;  /* 0x000000ffff087224 */ /* 0x008fc400078e0010 */
[----:B------:R-:W-:Y:S02]  /*300f0*/  IMAD.MOV.U32 R9, RZ, RZ, R17 ;  /* 0x000000ffff097224 */ /* 0x000fe400078e0011 */
[----:B-----5:R-:W-:Y:S02]  /*30100*/  IMAD.MOV.U32 R10, RZ, RZ, R18 ;  /* 0x000000ffff0a7224 */ /* 0x020fe400078e0012 */
[----:B------:R-:W-:Y:S01]  /*30110*/  IMAD.MOV.U32 R11, RZ, RZ, R19 ;  /* 0x000000ffff0b7224 */ /* 0x000fe200078e0013 */
[----:B--2---:R-:W-:Y:S01]  /*30120*/  STL.64 [R1+0x99f0], R6 ;  /* 0x0099f00601007387 */ /* 0x004fe20000100a00 */
[----:B----4-:R1:W-:Y:S02]  /*30130*/  STL.64 [R1+0x99e8], R4 ;  /* 0x0099e80401007387 */ /* 0x0103e40000100a00 */
[----:B------:R-:W2:Y:S02]  /*30140*/  LDL.LU R16, [R1+0x9a28] ;  /* 0x009a280001107983 */ /* 0x000ea40000300800 */
[----:B------:R-:W2:Y:S01]  /*30150*/  LDL.LU R17, [R1+0x9a24] ;  /* 0x009a240001117983 */ /* 0x000ea20000300800 */
[----:B------:R-:W2:Y:S01]  /*30160*/  LDL.LU R18, [R1+0x9a20] ;  /* 0x009a200001127983 */ /* 0x000ea20000300800 */
[----:B------:R-:W2:Y:S03]  /*30170*/  LDL.LU R19, [R1+0x9a1c] ;  /* 0x009a1c0001137983 */ /* 0x000ea60000300800 */
[----:B-1----:R-:W3:Y:S01]  /*30180*/  LDL.LU R4, [R1+0xa20] ;  /* 0x000a200001047983 */ /* 0x002ee20000300800 */
[----:B------:R-:W3:Y:S02]  /*30190*/  LDL.LU R5, [R1+0xa24] ;  /* 0x000a240001057983 */ /* 0x000ee40000300800 */
[----:B------:R-:W3:Y:S02]  /*301a0*/  LDL.LU R6, [R1+0xa28] ;  /* 0x000a280001067983 */ /* 0x000ee40000300800 */
[----:B------:R-:W3:Y:S01]  /*301b0*/  LDL.LU R7, [R1+0xa2c] ;  /* 0x000a2c0001077983 */ /* 0x000ee20000300800 */
[----:B------:R-:W-:Y:S01]  /*301c0*/  STL.64 [R1+0x99c0], R14 ;  /* 0x0099c00e01007387 */ /* 0x000fe20000100a00 */
[----:B------:R1:W-:Y:S02]  /*301d0*/  STL.64 [R1+0x99b8], R12 ;  /* 0x0099b80c01007387 */ /* 0x0003e40000100a00 */
[----:B-1----:R-:W-:Y:S01]  /*301e0*/  IMAD.MOV.U32 R12, RZ, RZ, R29 ;  /* 0x000000ffff0c7224 */ /* 0x002fe200078e001d */
[----:B------:R-:W-:Y:S01]  /*301f0*/  MOV R13, R28 ;  /* 0x0000001c000d7202 */ /* 0x000fe20000000f00 */
[----:B------:R-:W4:Y:S06]  /*30200*/  LDL.LU R29, [R1+0x9a18] ;  /* 0x009a1800011d7983 */ /* 0x000f2c0000300800 */
[-C--:B--2---:R-:W-:Y:S11]  /*30210*/  HMMA.1688.F32.TF32 R20, R16, R12.reuse, R20 ;  /* 0x0000000c1014723c */ /* 0x084ff60000081014 */
        /* <DEDUP_REMOVED lines=10> */
[----:B------:R-:W5:Y:S02]  /*302c0*/  LDL.LU R18, [R1+0x138] ;  /* 0x0001380001127983 */ /* 0x000f640000300800 */
[----:B------:R-:W5:Y:S01]  /*302d0*/  LDL.LU R19, [R1+0x13c] ;  /* 0x00013c0001137983 */ /* 0x000f620000300800 */
[-C--:B--2---:R-:W-:Y:S11]  /*302e0*/  HMMA.1688.F32.TF32 R24, R20, R12.reuse, R24 ;  /* 0x0000000c1418723c */ /* 0x084ff60000081018 */
[----:B------:R-:W-:Y:S11]  /*302f0*/  @!UPT UIADD3 URZ, URZ, URZ, URZ ;  /* 0x0000003f3f3ff290 */ /* 0x000ff6000fffe03f */
[----:B------:R-:W-:Y:S01]  /*30300*/  @!UPT UIADD3 URZ, URZ, URZ, URZ ;  /* 0x0000003f3f3ff290 */ /* 0x000fe2000fffe03f */
[----:B------:R-:W-:Y:S01]  /*30310*/  STL.64 [R1+0xc10], R24 ;  /* 0x000c101801007387 */ /* 0x000fe20000100a00 */
[----:B------:R1:W-:Y:S03]  /*30320*/  STL.64 [R1+0xc18], R26 ;  /* 0x000c181a01007387 */ /* 0x0003e60000100a00 */
[----:B-1----:R-:W5:Y:S01]  /*30330*/  LDL.LU.64 R26, [R1+0x9a00] ;  /* 0x009a0000011a7983 */ /* 0x002f620000300a00 */
[----:B------:R-:W5:Y:S02]  /*30340*/  LDL.LU.64 R24, [R1+0x99f8] ;  /* 0x0099f80001187983 */ /* 0x000f640000300a00 */
[----:B------:R-:W-:Y:S02]  /*30350*/  STL.64 [R1+0x99a0], R22 ;  /* 0x0099a01601007387 */ /* 0x000fe40000100a00 */
[----:B------:R1:W-:Y:S02]  /*30360*/  STL.64 [R1+0x9998], R20 ;  /* 0x0099981401007387 */ /* 0x0003e40000100a00 */
[----:B-1----:R-:W2:Y:S01]  /*30370*/  LDL.LU R20, [R1+0x7d0] ;  /* 0x0007d00001147983 */ /* 0x002ea20000300800 */
[----:B------:R-:W2:Y:S02]  /*30380*/  LDL.LU R21, [R1+0x7d4] ;  /* 0x0007d40001157983 */ /* 0x000ea40000300800 */
[----:B------:R-:W2:Y:S02]  /*30390*/  LDL.LU R22, [R1+0x7d8] ;  /* 0x0007d80001167983 */ /* 0x000ea40000300800 */
[----:B------:R-:W2:Y:S01]  /*303a0*/  LDL.LU R23, [R1+0x7dc] ;  /* 0x0007dc0001177983 */ /* 0x000ea20000300800 */
[----:B-----5:R-:W-:Y:S01]  /*303b0*/  HMMA.1688.F32.TF32 R12, R24, R12, R16 ;  /* 0x0000000c180c723c */ /* 0x020fe20000081010 */
[----:B----4-:R-:W-:Y:S11]  /*303c0*/  LDSM.16.M88.4 R16, [R29+0x8c000] ;  /* 0x08c000001d10783b */ /* 0x010ff60000000200 */
[----:B------:R-:W-:Y:S11]  /*303d0*/  @!UPT UIADD3 URZ, URZ, URZ, URZ ;  /* 0x0000003f3f3ff290 */ /* 0x000ff6000fffe03f */
[----:B------:R-:W-:Y:S01]  /*303e0*/  STL [R1+0xcc0], R12 ;  /* 0x000cc00c01007387 */ /* 0x000fe20000100800 */
[----:B------:R-:W-:Y:S02]  /*303f0*/  STL.64 [R1+0xcc8], R14 ;  /* 0x000cc80e01007387 */ /* 0x000fe40000100a00 */
[----:B------:R-:W-:Y:S02]  /*30400*/  IMAD.MOV.U32 R28, RZ, RZ, R13 ;  /* 0x000000ffff1c7224 */ /* 0x000fe400078e000d */
[----:B------:R-:W1:Y:S01]  /*30410*/  LDSM.16.M88.4 R12, [R29+0x90000] ;  /* 0x090000001d0c783b */ /* 0x000e620000000200 */
[----:B------:R-:W-:Y:S02]  /*30420*/  STL.64 [R1+0x9990], R26 ;  /* 0x0099901a01007387 */ /* 0x000fe40000100a00 */
[----:B------:R4:W-:Y:S02]  /*30430*/  STL.64 [R1+0x9988], R24 ;  /* 0x0099881801007387 */ /* 0x0009e40000100a00 */
[----:B----4-:R-:W4:Y:S01]  /*30440*/  LDL R24, [R1] ;  /* 0x0000000001187983 */ /* 0x010f220000100800 */
[----:B------:R-:W-:Y:S03]  /*30450*/  STL [R1+0x8aec], R28 ;  /* 0x008aec1c01007387 */ /* 0x000fe60000100800 */
[----:B-1----:R-:W-:Y:S01]  /*30460*/  STL.64 [R1+0xd0], R12 ;  /* 0x0000d00c01007387 */ /* 0x002fe20000100a00 */
[----:B------:R-:W-:Y:S02]  /*30470*/  STL.64 [R1+0xd8], R14 ;  /* 0x0000d80e01007387 */ /* 0x000fe40000100a00 */
[----:B------:R-:W1:Y:S02]  /*30480*/  LDSM.16.M88.4 R12, [R29+0x94000] ;  /* 0x094000001d0c783b */ /* 0x000e640000000200 */
[----:B-1----:R-:W-:Y:S02]  /*30490*/  STL.64 [R1+0xc0], R12 ;  /* 0x0000c00c01007387 */ /* 0x002fe40000100a00 */
[----:B------:R-:W-:Y:S02]  /*304a0*/  STL.64 [R1+0xc8], R14 ;  /* 0x0000c80e01007387 */ /* 0x000fe40000100a00 */
[----:B------:R-:W1:Y:S04]  /*304b0*/  LDSM.16.M88.4 R12, [R29+0x98000] ;  /* 0x098000001d0c783b */ /* 0x000e680000000200 */
[----:B------:R-:W-:Y:S01]  /*304c0*/  STL.64 [R1+0xe8], R18 ;  /* 0x0000e81201007387 */ /* 0x000fe20000100a00 */
[----:B---3--:R-:W-:Y:S01]  /*304d0*/  HMMA.1688.F32.TF32 R8, R8, R16, R4 ;  /* 0x000000100808723c */ /* 0x008fe20000081004 */
[----:B-1----:R1:W-:Y:S01]  /*304e0*/  STL.64 [R1+0xb0], R12 ;  /* 0x0000b00c01007387 */ /* 0x0023e20000100a00 */
[----:B------:R3:W-:Y:S03]  /*304f0*/  STL.64 [R1+0xb8], R14 ;  /* 0x0000b80e01007387 */ /* 0x0007e60000100a00 */
[----:B-1----:R-:W5:Y:S01]  /*30500*/  LDL.LU R12, [R1+0x2d0] ;  /* 0x0002d000010c7983 */ /* 0x002f620000300800 */
[----:B------:R-:W5:Y:S02]  /*30510*/  LDL.LU R13, [R1+0x2d4] ;  /* 0x0002d400010d7983 */ /* 0x000f640000300800 */
[----:B---3--:R-:W5:Y:S02]  /*30520*/  LDL.LU R14, [R1+0x2d8] ;  /* 0x0002d800010e7983 */ /* 0x008f640000300800 */
[----:B------:R-:W5:Y:S01]  /*30530*/  LDL.LU R15, [R1+0x2dc] ;  /* 0x0002dc00010f7983 */ /* 0x000f620000300800 */
[----:B------:R-:W-:Y:S01]  /*30540*/  STL [R1+0x97f0], R29 ;  /* 0x0097f01d01007387 */ /* 0x000fe20000100800 */
[----:B------:R-:W4:Y:S02]  /*30550*/  LDL.LU.64 R6, [R1+0x99f0] ;  /* 0x0099f00001067983 */ /* 0x000f240000300a00 */
[----:B------:R-:W4:Y:S02]  /*30560*/  LDL.LU.64 R4, [R1+0x99e8] ;  /* 0x0099e80001047983 */ /* 0x000f240000300a00 */
[----:B------:R-:W-:-:S02]  /*30570*/  IMAD.MOV.U32 R25, RZ, RZ, R3 ;  /* 0x000000ffff197224 */ /* 0x000fc400078e0003 */
[----:B------:R-:W-:Y:S02]  /*30580*/  IMAD.MOV.U32 R26, RZ, RZ, R2 ;  /* 0x000000ffff1a7224 */ /* 0x000fe400078e0002 */
[----:B------:R-:W-:-:S03]  /*30590*/  IMAD.MOV.U32 R27, RZ, RZ, R0 ;  /* 0x000000ffff1b7224 */ /* 0x000fc600078e0000 */
[----:B------:R-:W-:Y:S01]  /*305a0*/  STL.64 [R1+0x3d0], R8 ;  /* 0x0003d00801007387 */ /* 0x000fe20000100a00 */
[----:B------:R1:W-:Y:S03]  /*305b0*/  STL.64 [R1+0x3d8], R10 ;  /* 0x0003d80a01007387 */ /* 0x0003e60000100a00 */
[----:B-1----:R-:W5:Y:S01]  /*305c0*/  LDL.LU.64 R10, [R1+0x99e0] ;  /* 0x0099e000010a7983 */ /* 0x002f620000300a00 */
[----:B------:R-:W5:Y:S01]  /*305d0*/  LDL.LU.64 R8, [R1+0x99d8] ;  /* 0x0099d80001087983 */ /* 0x000f620000300a00 */
[----:B----4-:R-:W-:Y:S02]  /*305e0*/  HMMA.1688.F32.TF32 R24, R24, R16, R4 ;  /* 0x000000101818723c */ /* 0x010fe40000081004 */
[----:B------:R-:W2:Y:S01]  /*305f0*/  LDL.LU.64 R6, [R1+0x99d0] ;  /* 0x0099d00001067983 */ /* 0x000ea20000300a00 */
[----:B------:R-:W2:Y:S02]  /*30600*/  LDL.LU.64 R4, [R1+0x99c8] ;  /* 0x0099c80001047983 */ /* 0x000ea40000300a00 */
[----:B------:R-:W-:-:S02]  /*30610*/  IMAD.MOV.U32 R2, RZ, RZ, R16 ;  /* 0x000000ffff027224 */ /* 0x000fc400078e0010 */
[----:B------:R-:W-:Y:S11]  /*30620*/  IMAD.MOV.U32 R0, RZ, RZ, R17 ;  /* 0x000000ffff007224 */ /* 0x000ff600078e0011 */
[----:B------:R-:W-:Y:S05]  /*30630*/  @!UPT UIADD3 URZ, URZ, URZ, URZ ;  /* 0x0000003f3f3ff290 */ /* 0x000fea000fffe03f */
[----:B------:R-:W-:Y:S01]  /*30640*/  STL.64 [R1+0x3f0], R24 ;  /* 0x0003f01801007387 */ /* 0x000fe20000100a00 */
[----:B------:R-:W-:Y:S01]  /*30650*/  STL.64 [R1+0x3f8], R26 ;  /* 0x0003f81a01007387 */ /* 0x000fe20000100a00 */
[----:B--2---:R-:W-:Y:S11]  /*30660*/  HMMA.1688.F32.TF32 R20, R4, R16, R20 ;  /* 0x000000100414723c */ /* 0x004ff60000081014 */
[----:B------:R-:W-:Y:S11]  /*30670*/  @!UPT UIADD3 URZ, URZ, URZ, URZ ;  /* 0x0000003f3f3ff290 */ /* 0x000ff6000fffe03f */
[----:B------:R-:W-:Y:S01]  /*30680*/  @!UPT UIADD3 URZ, URZ, URZ, URZ ;  /* 0x0000003f3f3ff290 */ /* 0x000fe2000fffe03f */
[----:B------:R1:W-:Y:S01]  /*30690*/  STL.64 [R1+0x740], R20 ;  /* 0x0007401401007387 */ /* 0x0003e20000100a00 */
[----:B------:R2:W-:Y:S02]  /*306a0*/  STL.64 [R1+0x748], R22 ;  /* 0x0007481601007387 */ /* 0x0005e40000100a00 */
[----:B------:R-:W3:Y:S02]  /*306b0*/  LDL.LU R16, [R1+0x2b0] ;  /* 0x0002b00001107983 */ /* 0x000ee40000300800 */
[----:B------:R-:W3:Y:S01]  /*306c0*/  LDL.LU R17, [R1+0x2b4] ;  /* 0x0002b40001117983 */ /* 0x000ee20000300800 */
[----:B------:R-:W3:Y:S01]  /*306d0*/  LDL.LU R18, [R1+0x2b8] ;  /* 0x0002b80001127983 */ /* 0x000ee20000300800 */
[----:B------:R-:W3:Y:S03]  /*306e0*/  LDL.LU R19, [R1+0x2bc] ;  /* 0x0002bc0001137983 */ /* 0x000ee60000300800 */
[----:B-1----:R-:W4:Y:S01]  /*306f0*/  LDL.LU R20, [R1+0x290] ;  /* 0x0002900001147983 */ /* 0x002f220000300800 */
[----:B------:R-:W4:Y:S02]  /*30700*/  LDL.LU R21, [R1+0x294] ;  /* 0x0002940001157983 */ /* 0x000f240000300800 */
[----:B--2---:R-:W4:Y:S02]  /*30710*/  LDL.LU R22, [R1+0x298] ;  /* 0x0002980001167983 */ /* 0x004f240000300800 */
[----:B------:R-:W4:Y:S01]  /*30720*/  LDL.LU R23, [R1+0x29c] ;  /* 0x00029c0001177983 */ /* 0x000f220000300800 */
[----:B------:R-:W2:Y:S01]  /*30730*/  LDL.LU R24, [R1+0x270] ;  /* 0x0002700001187983 */ /* 0x000ea20000300800 */
[----:B------:R-:W2:Y:S02]  /*30740*/  LDL.LU R25, [R1+0x274] ;  /* 0x0002740001197983 */ /* 0x000ea40000300800 */
[----:B------:R-:W2:Y:S02]  /*30750*/  LDL.LU R26, [R1+0x278] ;  /* 0x00027800011a7983 */ /* 0x000ea40000300800 */
[----:B------:R-:W2:Y:S01]  /*30760*/  LDL.LU R27, [R1+0x27c] ;  /* 0x00027c00011b7983 */ /* 0x000ea20000300800 */
[----:B------:R1:W-:Y:S01]  /*30770*/  STL.64 [R1+0x9940], R6 ;  /* 0x0099400601007387 */ /* 0x0003e20000100a00 */
[----:B------:R5:W-:Y:S03]  /*30780*/  STL.64 [R1+0x9938], R4 ;  /* 0x0099380401007387 */ /* 0x000be60000100a00 */
[----:B-1----:R-:W2:Y:S04]  /*30790*/  LDL.64 R6, [R1+0x8] ;  /* 0x0000080001067983 */ /* 0x002ea80000100a00 */
[----:B-----5:R-:W5:Y:S04]  /*307a0*/  LDL.64 R4, [R1] ;  /* 0x0000000001047983 */ /* 0x020f680000100a00 */
[----:B--2---:R-:W-:Y:S01]  /*307b0*/  STL.64 [R1+0x9960], R6 ;  /* 0x0099600601007387 */ /* 0x004fe20000100a00 */
[----:B-----5:R1:W-:Y:S03]  /*307c0*/  STL.64 [R1+0x9958], R4 ;  /* 0x0099580401007387 */ /* 0x0203e60000100a00 */
[----:B-1----:R-:W2:Y:S01]  /*307d0*/  LDL.LU R4, [R1+0xa40] ;  /* 0x000a400001047983 */ /* 0x002ea20000300800 */
[----:B------:R-:W2:Y:S02]  /*307e0*/  LDL.LU R5, [R1+0xa44] ;  /* 0x000a440001057983 */ /* 0x000ea40000300800 */
[----:B------:R-:W5:Y:S02]  /*307f0*/  LDL.LU R6, [R1+0xa48] ;  /* 0x000a480001067983 */ /* 0x000f640000300800 */
[----:B------:R-:W5:Y:S02]  /*30800*/  LDL.LU R7, [R1+0xa4c] ;  /* 0x000a4c0001077983 */ /* 0x000f640000300800 */
[----:B-----5:R-:W-:Y:S01]  /*30810*/  STL.64 [R1+0x9970], R6 ;  /* 0x0099700601007387 */ /* 0x020fe20000100a00 */
[----:B--2---:R1:W-:Y:S02]  /*30820*/  STL.64 [R1+0x9968], R4 ;  /* 0x0099680401007387 */ /* 0x0043e40000100a00 */
[----:B-1----:R-:W-:-:S02]  /*30830*/  IMAD.MOV.U32 R4, RZ, RZ, R2 ;  /* 0x000000ffff047224 */ /* 0x002fc400078e0002 */
[----:B------:R-:W-:-:S07]  /*30840*/  IMAD.MOV.U32 R5, RZ, RZ, R0 ;  /* 0x000000ffff057224 */ /* 0x000fce00078e0000 */
[-C--:B------:R-:W-:Y:S11]  /*30850*/  HMMA.1688.F32.TF32 R12, R8, R4.reuse, R12 ;  /* 0x00000004080c723c */ /* 0x080ff6000008100c */
[----:B------:R-:W-:Y:S11]  /*30860*/  @!UPT UIADD3 URZ, URZ, URZ, URZ ;  /* 0x0000003f3f3ff290 */ /* 0x000ff6000fffe03f */
[----:B------:R-:W-:Y:S01]  /*30870*/  @!UPT UIADD3 URZ, URZ, URZ, URZ ;  /* 0x0000003f3f3ff290 */ /* 0x000fe2000fffe03f */
[----:B------:R-:W-:Y:S01]  /*30880*/  STL.64 [R1+0x810], R12 ;  /* 0x0008100c01007387 */ /* 0x000fe20000100a00 */
[----:B------:R1:W-:Y:S03]  /*30890*/  STL.64 [R1+0x818], R14 ;  /* 0x0008180e01007387 */ /* 0x0003e60000100a00 */
[----:B-1----:R-:W3:Y:S01]  /*308a0*/  LDL.LU.64 R14, [R1+0x99c0] ;  /* 0x0099c000010e7983 */ /* 0x002ee20000300a00 */
[----:B------:R-:W3:Y:S02]  /*308b0*/  LDL.LU.64 R12, [R1+0x99b8] ;  /* 0x0099b800010c7983 */ /* 0x000ee40000300a00 */
[----:B------:R-:W-:Y:S02]  /*308c0*/  STL [R1+0x9934], R11 ;  /* 0x0099340b01007387 */ /* 0x000fe40000100800 */
[----:B------:R-:W-:Y:S01]  /*308d0*/  STL [R1+0x9980], R10 ;  /* 0x0099800a01007387 */ /* 0x000fe20000100800 */
[----:B------:R1:W-:Y:S04]  /*308e0*/  STL.64 [R1+0x9978], R8 ;  /* 0x0099780801007387 */ /* 0x0003e80000100a00 */
[----:B-1----:R-:W2:Y:S01]  /*308f0*/  LDL.LU R8, [R1+0x180] ;  /* 0x0001800001087983 */ /* 0x002ea20000300800 */
[----:B------:R-:W2:Y:S02]  /*30900*/  LDL.LU R9, [R1+0x184] ;  /* 0x0001840001097983 */ /* 0x000ea40000300800 */
[----:B------:R-:W2:Y:S02]  /*30910*/  LDL.LU R10, [R1+0x188] ;  /* 0x00018800010a7983 */ /* 0x000ea40000300800 */
[----:B------:R-:W2:Y:S01]  /*30920*/  LDL.LU R11, [R1+0x18c] ;  /* 0x00018c00010b7983 */ /* 0x000ea20000300800 */
[-C--:B---3--:R-:W-:Y:S11]  /*30930*/  HMMA.1688.F32.TF32 R16, R12, R4.reuse, R16 ;  /* 0x000000040c10723c */ /* 0x088ff60000081010 */
[----:B------:R-:W-:Y:S11]  /*30940*/  @!UPT UIADD3 URZ, URZ, URZ, URZ ;  /* 0x0000003f3f3ff290 */ /* 0x000ff6000fffe03f */
[----:B------:R-:W-:Y:S01]  /*30950*/  @!UPT UIADD3 URZ, URZ, URZ, URZ ;  /* 0x0000003f3f3ff290 */ /* 0x000fe2000fffe03f */
[----:B------:R-:W-:Y:S01]  /*30960*/  STL.64 [R1+0x8b0], R16 ;  /* 0x0008b01001007387 */ /* 0x000fe20000100a00 */
[----:B------:R1:W-:Y:S03]  /*30970*/  STL.64 [R1+0x8b8], R18 ;  /* 0x0008b81201007387 */ /* 0x0003e60000100a00 */
[----:B-1----:R-:W4:Y:S01]  /*30980*/  LDL.LU.64 R18, [R1+0x99b0] ;  /* 0x0099b00001127983 */ /* 0x002f220000300a00 */
[----:B------:R-:W4:Y:S02]  /*30990*/  LDL.LU.64 R16, [R1+0x99a8] ;  /* 0x0099a80001107983 */ /* 0x000f240000300a00 */
[----:B------:R1:W-:Y:S02]  /*309a0*/  STL.64 [R1+0x9928], R14 ;  /* 0x0099280e01007387 */ /* 0x0003e40000100a00 */
[----:B------:R3:W-:Y:S01]  /*309b0*/  STL.64 [R1+0x9920], R12 ;  /* 0x0099200c01007387 */ /* 0x0007e20000100a00 */
[----:B-1----:R-:W5:Y:S04]  /*309c0*/  LDL.64 R14, [R1+0x18] ;  /* 0x00001800010e7983 */ /* 0x002f680000100a00 */
[----:B---3--:R-:W5:Y:S01]  /*309d0*/  LDL.64 R12, [R1+0x10] ;  /* 0x00001000010c7983 */ /* 0x008f620000100a00 */
        /* <DEDUP_REMOVED lines=9> */
[----:B-1----:R-:W5:Y:S01]  /*30a70*/  LDL.LU.64 R16, [R1+0xd0] ;  /* 0x0000d00001107983 */ /* 0x002f620000300a00 */
        /* <DEDUP_REMOVED lines=11> */
[----:B------:R-:W4:Y:S02]  /*30b30*/  LDL.LU R22, [R1+0x828] ;  /* 0x0008280001167983 */ /* 0x000f240000300800 */
[----:B------:R-:W4:Y:S01]  /*30b40*/  LDL.LU R23, [R1+0x82c] ;  /* 0x00082c0001177983 */ /* 0x000f220000300800 */
[----:B--2---:R-:W-:Y:S01]  /*30b50*/  HMMA.1688.F32.TF32 R4, R24, R4, R8 ;  /* 0x000000041804723c */ /* 0x004fe20000081008 */
[----:B----4-:R-:W-:Y:S01]  /*30b60*/  STL.64 [R1+0x9950], R22 ;  /* 0x0099501601007387 */ /* 0x010fe20000100a00 */
[----:B---3--:R1:W-:Y:S03]  /*30b70*/  STL.64 [R1+0x9948], R20 ;  /* 0x0099481401007387 */ /* 0x0083e60000100a00 */
[----:B-1----:R-:W2:Y:S01]  /*30b80*/  LDL.LU R20, [R1+0x9b0] ;  /* 0x0009b00001147983 */ /* 0x002ea20000300800 */
[----:B------:R-:W2:Y:S02]  /*30b90*/  LDL.LU R21, [R1+0x9b4] ;  /* 0x0009b40001157983 */ /* 0x000ea40000300800 */
[----:B------:R-:W2:Y:S02]  /*30ba0*/  LDL.LU R22, [R1+0x9b8] ;  /* 0x0009b80001167983 */ /* 0x000ea40000300800 */
[----:B------:R-:W2:Y:S01]  /*30bb0*/  LDL.LU R23, [R1+0x9bc] ;  /* 0x0009bc0001177983 */ /* 0x000ea20000300800 */
[----:B------:R-:W3:Y:S01]  /*30bc0*/  LDL.LU R10, [R1+0x9980] ;  /* 0x00998000010a7983 */ /* 0x000ee20000300800 */
[----:B------:R-:W3:Y:S11]  /*30bd0*/  LDL.LU.64 R8, [R1+0x9978] ;  /* 0x0099780001087983 */ /* 0x000ef60000300a00 */
[----:B------:R-:W-:Y:S02]  /*30be0*/  STL [R1+0xca4], R5 ;  /* 0x000ca40501007387 */ /* 0x000fe40000100800 */
[----:B------:R1:W-:Y:S02]  /*30bf0*/  STL.64 [R1+0xca8], R6 ;  /* 0x000ca80601007387 */ /* 0x0003e40000100a00 */
[----:B------:R-:W-:Y:S01]  /*30c00*/  IMAD.MOV.U32 R28, RZ, RZ, R4 ;  /* 0x000000ffff1c7224 */ /* 0x000fe200078e0004 */
[----:B-1----:R-:W5:Y:S01]  /*30c10*/  LDL.LU.64 R6, [R1+0x9970] ;  /* 0x0099700001067983 */ /* 0x002f620000300a00 */
[----:B------:R-:W5:Y:S02]  /*30c20*/  LDL.LU.64 R4, [R1+0x9968] ;  /* 0x0099680001047983 */ /* 0x000f640000300a00 */
[----:B------:R-:W-:Y:S02]  /*30c30*/  STL [R1+0x9930], R27 ;  /* 0x0099301b01007387 */ /* 0x000fe40000100800 */
[----:B------:R-:W-:Y:S01]  /*30c40*/  STL [R1+0x8af0], R28 ;  /* 0x008af01c01007387 */ /* 0x000fe20000100800 */
[-C--:B-----5:R-:W-:Y:S11]  /*30c50*/  HMMA.1688.F32.TF32 R4, R12, R16.reuse, R4 ;  /* 0x000000100c04723c */ /* 0x0a0ff60000081004 */
[----:B------:R-:W-:Y:S11]  /*30c60*/  @!UPT UIADD3 URZ, URZ, URZ, URZ ;  /* 0x0000003f3f3ff290 */ /* 0x000ff6000fffe03f */
[----:B------:R-:W-:Y:S01]  /*30c70*/  @!UPT UIADD3 URZ, URZ, URZ, URZ ;  /* 0x0000003f3f3ff290 */ /* 0x000fe2000fffe03f */
[----:B------:R-:W-:Y:S01]  /*30c80*/  STL.64 [R1+0x340], R4 ;  /* 0x0003400401007387 */ /* 0x000fe20000100a00 */
[----:B------:R1:W-:Y:S03]  /*30c90*/  STL.64 [R1+0x348], R6 ;  /* 0x0003480601007387 */ /* 0x0003e60000100a00 */
[----:B-1----:R-:W2:Y:S01]  /*30ca0*/  LDL.LU.64 R6, [R1+0x9960] ;  /* 0x0099600001067983 */ /* 0x002ea20000300a00 */
[----:B------:R-:W2:Y:S02]  /*30cb0*/  LDL.LU.64 R4, [R1+0x9958] ;  /* 0x0099580001047983 */ /* 0x000ea40000300a00 */
[----:B------:R-:W-:Y:S02]  /*30cc0*/  IMAD.MOV.U32 R11, RZ, RZ, R12 ;  /* 0x000000ffff0b7224 */ /* 0x000fe400078e000c */
[----:B------:R-:W3:Y:S01]  /*30cd0*/  LDL.LU R12, [R1+0x2c0] ;  /* 0x0002c000010c7983 */ /* 0x000ee20000300800 */
[----:B------:R-:W3:Y:S02]  /*30ce0*/  LDL.LU R13, [R1+0x2c4] ;  /* 0x0002c400010d7983 */ /* 0x000ee40000300800 */
[----:B------:R-:W3:Y:S02]  /*30cf0*/  LDL.LU R14, [R1+0x2c8] ;  /* 0x0002c800010e7983 */ /* 0x000ee40000300800 */
[----:B------:R-:W3:Y:S01]  /*30d00*/  LDL.LU R15, [R1+0x2cc] ;  /* 0x0002cc00010f7983 */ /* 0x000ee20000300800 */
[----:B--2---:R-:W-:Y:S01]  /*30d10*/  HMMA.1688.F32.TF32 R20, R4, R16, R20 ;  /* 0x000000100414723c */ /* 0x004fe20000081014 */
[----:B------:R-:W-:-:S02]  /*30d20*/  IMAD.MOV.U32 R2, RZ, RZ, R6 ;  /* 0x000000ffff027224 */ /* 0x000fc400078e0006 */
[----:B------:R-:W-:Y:S02]  /*30d30*/  IMAD.MOV.U32 R0, RZ, RZ, R7 ;  /* 0x000000ffff007224 */ /* 0x000fe400078e0007 */
[----:B------:R-:W-:Y:S02]  /*30d40*/  IMAD.MOV.U32 R28, RZ, RZ, R4 ;  /* 0x000000ffff1c7224 */ /* 0x000fe400078e0004 */
[----:B------:R-:W-:Y:S11]  /*30d50*/  IMAD.MOV.U32 R3, RZ, RZ, R5 ;  /* 0x000000ffff037224 */ /* 0x000ff600078e0005 */
[----:B------:R-:W-:Y:S05]  /*30d60*/  @!UPT UIADD3 URZ, URZ, URZ, URZ ;  /* 0x0000003f3f3ff290 */ /* 0x000fea000fffe03f */
[----:B------:R-:W-:Y:S01]  /*30d70*/  STL.64 [R1+0x380], R20 ;  /* 0x0003801401007387 */ /* 0x000fe20000100a00 */
[----:B------:R1:W-:Y:S03]  /*30d80*/  STL.64 [R1+0x388], R22 ;  /* 0x0003881601007387 */ /* 0x0003e60000100a00 */
[----:B-1----:R-:W2:Y:S01]  /*30d90*/  LDL.LU.64 R22, [R1+0x9950] ;  /* 0x0099500001167983 */ /* 0x002ea20000300a00 */
[----:B------:R-:W2:Y:S02]  /*30da0*/  LDL.LU.64 R20, [R1+0x9948] ;  /* 0x0099480001147983 */ /* 0x000ea40000300a00 */
[----:B------:R-:W2:Y:S02]  /*30db0*/  LDL.LU.64 R6, [R1+0x9940] ;  /* 0x0099400001067983 */ /* 0x000ea40000300a00 */
[----:B------:R-:W2:Y:S02]  /*30dc0*/  LDL.LU.64 R4, [R1+0x9938] ;  /* 0x0099380001047983 */ /* 0x000ea40000300a00 */
[----:B------:R-:W-:-:S02]  /*30dd0*/  IMAD.MOV.U32 R27, RZ, RZ, R16 ;  /* 0x000000ffff1b7224 */ /* 0x000fc400078e0010 */
[----:B------:R-:W-:Y:S01]  /*30de0*/  IMAD.MOV.U32 R29, RZ, RZ, R17 ;  /* 0x000000ffff1d7224 */ /* 0x000fe200078e0011 */
[----:B--2---:R-:W-:Y:S11]  /*30df0*/  HMMA.1688.F32.TF32 R20, R4, R16, R20 ;  /* 0x000000100414723c */ /* 0x004ff60000081014 */
[----:B------:R-:W-:Y:S11]  /*30e00*/  @!UPT UIADD3 URZ, URZ, URZ, URZ ;  /* 0x0000003f3f3ff290 */ /* 0x000ff6000fffe03f */
[----:B------:R-:W-:Y:S01]  /*30e10*/  @!UPT UIADD3 URZ, URZ, URZ, URZ ;  /* 0x0000003f3f3ff290 */ /* 0x000fe2000fffe03f */
[----:B------:R-:W-:Y:S01]  /*30e20*/  STL.64 [R1+0x6a0], R20 ;  /* 0x0006a01401007387 */ /* 0x000fe20000100a00 */
[----:B------:R-:W-:Y:S02]  /*30e30*/  STL.64 [R1+0x6a8], R22 ;  /* 0x0006a81601007387 */ /* 0x000fe40000100a00 */
[----:B------:R-:W2:Y:S02]  /*30e40*/  LDL.LU R16, [R1+0x2a0] ;  /* 0x0002a00001107983 */ /* 0x000ea40000300800 */
[----:B------:R-:W2:Y:S01]  /*30e50*/  LDL.LU R17, [R1+0x2a4] ;  /* 0x0002a40001117983 */ /* 0x000ea20000300800 */
[----:B------:R-:W2:Y:S01]  /*30e60*/  LDL.LU R18, [R1+0x2a8] ;  /* 0x0002a80001127983 */ /* 0x000ea20000300800 */
[----:B------:R-:W2:Y:S02]  /*30e70*/  LDL.LU R19, [R1+0x2ac] ;  /* 0x0002ac0001137983 */ /* 0x000ea40000300800 */
[----:B------:R-:W-:Y:S02]  /*30e80*/  STL.64 [R1+0x98b8], R6 ;  /* 0x0098b80601007387 */ /* 0x000fe40000100a00 */
[----:B------:R1:W-:Y:S02]  /*30e90*/  STL.64 [R1+0x98b0], R4 ;  /* 0x0098b00401007387 */ /* 0x0003e40000100a00 */
[----:B-1----:R-:W4:Y:S01]  /*30ea0*/  LDL.LU R4, [R1+0x9e0] ;  /* 0x0009e00001047983 */ /* 0x002f220000300800 */
[----:B------:R-:W4:Y:S02]  /*30eb0*/  LDL.LU R5, [R1+0x9e4] ;  /* 0x0009e40001057983 */ /* 0x000f240000300800 */
[----:B------:R-:W5:Y:S02]  /*30ec0*/  LDL.LU R6, [R1+0x9e8] ;  /* 0x0009e80001067983 */ /* 0x000f640000300800 */
[----:B------:R-:W5:Y:S01]  /*30ed0*/  LDL.LU R7, [R1+0x9ec] ;  /* 0x0009ec0001077983 */ /* 0x000f620000300800 */
[----:B------:R-:W2:Y:S01]  /*30ee0*/  LDL.LU R20, [R1+0x280] ;  /* 0x0002800001147983 */ /* 0x000ea20000300800 */
[----:B------:R-:W2:Y:S02]  /*30ef0*/  LDL.LU R21, [R1+0x284] ;  /* 0x0002840001157983 */ /* 0x000ea40000300800 */
[----:B------:R-:W2:Y:S02]  /*30f00*/  LDL.LU R22, [R1+0x288] ;  /* 0x0002880001167983 */ /* 0x000ea40000300800 */
[----:B------:R-:W2:Y:S01]  /*30f10*/  LDL.LU R23, [R1+0x28c] ;  /* 0x00028c0001177983 */ /* 0x000ea20000300800 */
[----:B-----5:R-:W-:Y:S01]  /*30f20*/  STL.64 [R1+0x98c8], R6 ;  /* 0x0098c80601007387 */ /* 0x020fe20000100a00 */
[----:B----4-:R1:W-:Y:S02]  /*30f30*/  STL.64 [R1+0x98c0], R4 ;  /* 0x0098c00401007387 */ /* 0x0103e40000100a00 */
[----:B-1----:R-:W-:-:S02]  /*30f40*/  IMAD.MOV.U32 R4, RZ, RZ, R11 ;  /* 0x000000ffff047224 */ /* 0x002fc400078e000b */
[----:B------:R-:W3:Y:S01]  /*30f50*/  LDL.LU R11, [R1+0x9934] ;  /* 0x00993400010b7983 */ /* 0x000ee20000300800 */
[----:B------:R-:W4:Y:S02]  /*30f60*/  LDL R6, [R1+0x18] ;  /* 0x0000180001067983 */ /* 0x000f240000100800 */
[----:B------:R-:W4:Y:S02]  /*30f70*/  LDL R7, [R1+0x1c] ;  /* 0x00001c0001077983 */ /* 0x000f240000100800 */
[----:B------:R-:W5:Y:S01]  /*30f80*/  LDL R5, [R1+0x14] ;  /* 0x0000140001057983 */ /* 0x000f620000100800 */
[----:B----4-:R-:W-:Y:S01]  /*30f90*/  STL.64 [R1+0x98e8], R6 ;  /* 0x0098e80601007387 */ /* 0x010fe20000100a00 */
[----:B-----5:R1:W-:Y:S02]  /*30fa0*/  STL.64 [R1+0x98e0], R4 ;  /* 0x0098e00401007387 */ /* 0x0203e40000100a00 */
[----:B-1----:R-:W-:Y:S01]  /*30fb0*/  IMAD.MOV.U32 R4, RZ, RZ, R27 ;  /* 0x000000ffff047224 */ /* 0x002fe200078e001b */
[----:B------:R-:W-:Y:S01]  /*30fc0*/  MOV R5, R29 ;  /* 0x0000001d00057202 */ /* 0x000fe20000000f00 */
[----:B------:R-:W4:Y:S06]  /*30fd0*/  LDL.LU R27, [R1+0x9930] ;  /* 0x00993000011b7983 */ /* 0x000f2c0000300800 */
        /* <DEDUP_REMOVED lines=11> */
[----:B------:R-:W5:Y:S02]  /*31090*/  LDL.LU R10, [R1+0xaa8] ;  /* 0x000aa800010a7983 */ /* 0x000f640000300800 */
[----:B------:R-:W5:Y:S01]  /*310a0*/  LDL.LU R11, [R1+0xaac] ;  /* 0x000aac00010b7983 */ /* 0x000f620000300800 */
[-C--:B--2---:R-:W-:Y:S01]  /*310b0*/  HMMA.1688.F32.TF32 R16, R12, R4.reuse, R16 ;  /* 0x000000040c10723c */ /* 0x084fe20000081010 */
[----:B-----5:R-:W-:Y:S01]  /*310c0*/  STL.64 [R1+0x98f8], R10 ;  /* 0x0098f80a01007387 */ /* 0x020fe20000100a00 */
[----:B---3--:R1:W-:Y:S03]  /*310d0*/  STL.64 [R1+0x98f0], R8 ;  /* 0x0098f00801007387 */ /* 0x0083e60000100a00 */
[----:B-1----:R-:W4:Y:S01]  /*310e0*/  LDL.LU R8, [R1+0x160] ;  /* 0x0001600001087983 */ /* 0x002f220000300800 */
[----:B------:R-:W4:Y:S02]  /*310f0*/  LDL.LU R9, [R1+0x164] ;  /* 0x0001640001097983 */ /* 0x000f240000300800 */
[----:B------:R-:W4:Y:S02]  /*31100*/  LDL.LU R10, [R1+0x168] ;  /* 0x00016800010a7983 */ /* 0x000f240000300800 */
[----:B------:R-:W4:Y:S11]  /*31110*/  LDL.LU R11, [R1+0x16c] ;  /* 0x00016c00010b7983 */ /* 0x000f360000300800 */
[----:B------:R-:W-:Y:S02]  /*31120*/  @!UPT UIADD3 URZ, URZ, URZ, URZ ;  /* 0x0000003f3f3ff290 */ /* 0x000fe4000fffe03f */
        /* <DEDUP_REMOVED lines=19> */
[----:B-1----:R-:W2:Y:S01]  /*31260*/  LDL.LU.64 R16, [R1+0xc0] ;  /* 0x0000c00001107983 */ /* 0x002ea20000300a00 */
[-C--:B---3--:R-:W-:Y:S08]  /*31270*/  HMMA.1688.F32.TF32 R12, R20, R4.reuse, R12 ;  /* 0x00000004140c723c */ /* 0x088ff0000008100c */
[----:B----4-:R-:W-:Y:S11]  /*31280*/  HMMA.1688.F32.TF32 R4, R24, R4, R8 ;  /* 0x000000041804723c */ /* 0x010ff60000081008 */
[----:B------:R-:W-:Y:S04]  /*31290*/  @!UPT UIADD3 URZ, URZ, URZ, URZ ;  /* 0x0000003f3f3ff290 */ /* 0x000fe8000fffe03f */
[----:B------:R1:W-:Y:S01]  /*312a0*/  STL.64 [R1+0xb50], R12 ;  /* 0x000b500c01007387 */ /* 0x0003e20000100a00 */
[----:B------:R3:W-:Y:S03]  /*312b0*/  STL.64 [R1+0xb58], R14 ;  /* 0x000b580e01007387 */ /* 0x0007e60000100a00 */
[----:B-1----:R-:W4:Y:S01]  /*312c0*/  LDL.LU R12, [R1+0x370] ;  /* 0x00037000010c7983 */ /* 0x002f220000300800 */
[----:B------:R-:W4:Y:S02]  /*312d0*/  LDL.LU R13, [R1+0x374] ;  /* 0x00037400010d7983 */ /* 0x000f240000300800 */
[----:B---3--:R-:W4:Y:S02]  /*312e0*/  LDL.LU R14, [R1+0x378] ;  /* 0x00037800010e7983 */ /* 0x008f240000300800 */
[----:B------:R-:W4:Y:S01]  /*312f0*/  LDL.LU R15, [R1+0x37c] ;  /* 0x00037c00010f7983 */ /* 0x000f220000300800 */
[----:B------:R-:W-:Y:S01]  /*31300*/  STL.64 [R1+0x9888], R22 ;  /* 0x0098881601007387 */ /* 0x000fe20000100a00 */
[----:B------:R1:W-:Y:S03]  /*31310*/  STL.64 [R1+0x9880], R20 ;  /* 0x0098801401007387 */ /* 0x0003e60000100a00 */
[----:B-1----:R-:W3:Y:S01]  /*31320*/  LDL.LU R20, [R1+0x850] ;  /* 0x0008500001147983 */ /* 0x002ee20000300800 */
[----:B------:R-:W3:Y:S02]  /*31330*/  LDL.LU R21, [R1+0x854] ;  /* 0x0008540001157983 */ /* 0x000ee40000300800 */
[----:B------:R-:W3:Y:S02]  /*31340*/  LDL.LU R22, [R1+0x858] ;  /* 0x0008580001167983 */ /* 0x000ee40000300800 */
[----:B------:R-:W3:Y:S01]  /*31350*/  LDL.LU R23, [R1+0x85c] ;  /* 0x00085c0001177983 */ /* 0x000ee20000300800 */
[----:B------:R-:W2:Y:S01]  /*31360*/  LDL.LU.64 R10, [R1+0x98f8] ;  /* 0x0098f800010a7983 */ /* 0x000ea20000300a00 */
[----:B------:R-:W2:Y:S02]  /*31370*/  LDL.LU.64 R8, [R1+0x98f0] ;  /* 0x0098f00001087983 */ /* 0x000ea40000300a00 */
[----:B------:R-:W-:Y:S02]  /*31380*/  STL.64 [R1+0xc20], R4 ;  /* 0x000c200401007387 */ /* 0x000fe40000100a00 */
[----:B------:R1:W-:Y:S02]  /*31390*/  STL.64 [R1+0xc28], R6 ;  /* 0x000c280601007387 */ /* 0x0003e40000100a00 */
[----:B-1----:R-:W2:Y:S01]  /*313a0*/  LDL.LU.64 R6, [R1+0x98e8] ;  /* 0x0098e80001067983 */ /* 0x002ea20000300a00 */
[----:B------:R-:W2:Y:S02]  /*313b0*/  LDL.LU.64 R4, [R1+0x98e0] ;  /* 0x0098e00001047983 */ /* 0x000ea40000300a00 */
[----:B------:R-:W-:Y:S02]  /*313c0*/  STL.64 [R1+0x9878], R26 ;  /* 0x0098781a01007387 */ /* 0x000fe40000100a00 */
[----:B------:R-:W-:Y:S01]  /*313d0*/  STL.64 [R1+0x9870], R24 ;  /* 0x0098701801007387 */ /* 0x000fe20000100a00 */
[----:B--2---:R-:W-:Y:S01]  /*313e0*/  HMMA.1688.F32.TF32 R4, R4, R16, R8 ;  /* 0x000000100404723c */ /* 0x004fe20000081008 */
[----:B------:R-:W4:Y:S01]  /*313f0*/  LDL.LU.64 R10, [R1+0x98d8] ;  /* 0x0098d800010a7983 */ /* 0x000f220000300a00 */
[----:B------:R-:W4:Y:S11]  /*31400*/  LDL.LU.64 R8, [R1+0x98d0] ;  /* 0x0098d00001087983 */ /* 0x000f360000300a00 */
[----:B------:R-:W-:Y:S10]  /*31410*/  @!UPT UIADD3 URZ, URZ, URZ, URZ ;  /* 0x0000003f3f3ff290 */ /* 0x000ff4000fffe03f */
[----:B------:R-:W-:Y:S01]  /*31420*/  STL.64 [R1+0x2e0], R4 ;  /* 0x0002e00401007387 */ /* 0x000fe20000100a00 */
[----:B------:R1:W-:Y:S03]  /*31430*/  STL.64 [R1+0x2e8], R6 ;  /* 0x0002e80601007387 */ /* 0x0003e60000100a00 */
[----:B-1----:R-:W2:Y:S01]  /*31440*/  LDL.LU.64 R6, [R1+0x98c8] ;  /* 0x0098c80001067983 */ /* 0x002ea20000300a00 */
[----:B------:R-:W2:Y:S02]  /*31450*/  LDL.LU.64 R4, [R1+0x98c0] ;  /* 0x0098c00001047983 */ /* 0x000ea40000300a00 */
[----:B------:R-:W-:Y:S02]  /*31460*/  IMAD.MOV.U32 R24, RZ, RZ, R28 ;  /* 0x000000ffff187224 */ /* 0x000fe400078e001c */
[----:B------:R-:W-:Y:S02]  /*31470*/  IMAD.MOV.U32 R25, RZ, RZ, R3 ;  /* 0x000000ffff197224 */ /* 0x000fe400078e0003 */
[----:B------:R-:W-:-:S02]  /*31480*/  IMAD.MOV.U32 R26, RZ, RZ, R2 ;  /* 0x000000ffff1a7224 */ /* 0x000fc400078e0002 */
[----:B------:R-:W-:-:S07]  /*31490*/  IMAD.MOV.U32 R27, RZ, RZ, R0 ;  /* 0x000000ffff1b7224 */ /* 0x000fce00078e0000 */
[-C--:B--2---:R-:W-:Y:S01]  /*314a0*/  HMMA.1688.F32.TF32 R24, R24, R16.reuse, R4 ;  /* 0x000000101818723c */ /* 0x084fe20000081004 */
[----:B------:R-:W3:Y:S01]  /*314b0*/  LDL.LU.64 R6, [R1+0x98b8] ;  /* 0x0098b80001067983 */ /* 0x000ee20000300a00 */
[----:B------:R-:W3:Y:S11]  /*314c0*/  LDL.LU.64 R4, [R1+0x98b0] ;  /* 0x0098b00001047983 */ /* 0x000ef60000300a00 */
[----:B------:R-:W-:Y:S10]  /*314d0*/  @!UPT UIADD3 URZ, URZ, URZ, URZ ;  /* 0x0000003f3f3ff290 */ /* 0x000ff4000fffe03f */
[----:B------:R-:W-:Y:S01]  /*314e0*/  STL.64 [R1+0x2f0], R24 ;  /* 0x0002f01801007387 */ /* 0x000fe20000100a00 */
[----:B------:R-:W-:Y:S01]  /*314f0*/  STL.64 [R1+0x2f8], R26 ;  /* 0x0002f81a01007387 */ /* 0x000fe20000100a00 */
[----:B---3--:R-:W-:Y:S11]  /*31500*/  HMMA.1688.F32.TF32 R20, R4, R16, R20 ;  /* 0x000000100414723c */ /* 0x008ff60000081014 */
[----:B------:R-:W-:Y:S11]  /*31510*/  @!UPT UIADD3 URZ, URZ, URZ, URZ ;  /* 0x0000003f3f3ff290 */ /* 0x000ff6000fffe03f */
[----:B------:R-:W-:Y:S01]  /*31520*/  @!UPT UIADD3 URZ, URZ, URZ, URZ ;  /* 0x0000003f3f3ff290 */ /* 0x000fe2000fffe03f */
[----:B------:R-:W-:Y:S01]  /*31530*/  STL.64 [R1+0x300], R20 ;  /* 0x0003001401007387 */ /* 0x000fe20000100a00 */
[----:B------:R-:W-:Y:S02]  /*31540*/  STL.64 [R1+0x308], R22 ;  /* 0x0003081601007387 */ /* 0x000fe40000100a00 */
[----:B------:R1:W-:Y:S02]  /*31550*/  STL.64 [R1+0x9818], R6 ;  /* 0x0098180601007387 */ /* 0x0003e40000100a00 */
[----:B------:R2:W-:Y:S01]  /*31560*/  STL.64 [R1+0x9810], R4 ;  /* 0x0098100401007387 */ /* 0x0005e20000100a00 */
[----:B-1----:R-:W3:Y:S04]  /*31570*/  LDL.64 R6, [R1+0x8] ;  /* 0x0000080001067983 */ /* 0x002ee80000100a00 */
[----:B--2---:R-:W2:Y:S04]  /*31580*/  LDL.64 R4, [R1] ;  /* 0x0000000001047983 */ /* 0x004ea80000100a00 */
[----:B---3--:R1:W-:Y:S01]  /*31590*/  STL.64 [R1+0x9838], R6 ;  /* 0x0098380601007387 */ /* 0x0083e20000100a00 */
[----:B--2---:R2:W-:Y:S03]  /*315a0*/  STL.64 [R1+0x9830], R4 ;  /* 0x0098300401007387 */ /* 0x0045e60000100a00 */
[----:B-1----:R-:W3:Y:S04]  /*315b0*/  LDL.64 R6, [R1+0x18] ;  /* 0x0000180001067983 */ /* 0x002ee80000100a00 */
[----:B--2---:R-:W2:Y:S01]  /*315c0*/  LDL.64 R4, [R1+0x10] ;  /* 0x0000100001047983 */ /* 0x004ea20000100a00 */
[----:B------:R-:W-:-:S02]  /*315d0*/  IMAD.MOV.U32 R2, RZ, RZ, R16 ;  /* 0x000000ffff027224 */ /* 0x000fc400078e0010 */
[----:B------:R-:W-:Y:S01]  /*315e0*/  IMAD.MOV.U32 R0, RZ, RZ, R17 ;  /* 0x000000ffff007224 */ /* 0x000fe200078e0011 */
[----:B---3--:R-:W-:Y:S01]  /*315f0*/  STL.64 [R1+0x9858], R6 ;  /* 0x0098580601007387 */ /* 0x008fe20000100a00 */
[----:B--2---:R1:W-:Y:S02]  /*31600*/  STL.64 [R1+0x9850], R4 ;  /* 0x0098500401007387 */ /* 0x0043e40000100a00 */
[----:B------:R-:W2:Y:S02]  /*31610*/  LDL.LU R16, [R1+0x330] ;  /* 0x0003300001107983 */ /* 0x000ea40000300800 */
[----:B------:R-:W2:Y:S01]  /*31620*/  LDL.LU R17, [R1+0x334] ;  /* 0x0003340001117983 */ /* 0x000ea20000300800 */
[----:B------:R-:W2:Y:S01]  /*31630*/  LDL.LU R18, [R1+0x338] ;  /* 0x0003380001127983 */ /* 0x000ea20000300800 */
[----:B------:R-:W2:Y:S02]  /*31640*/  LDL.LU R19, [R1+0x33c] ;  /* 0x00033c0001137983 */ /* 0x000ea40000300800 */
[----:B------:R-:W3:Y:S02]  /*31650*/  LDL.LU R20, [R1+0x320] ;  /* 0x0003200001147983 */ /* 0x000ee40000300800 */
[----:B------:R-:W3:Y:S01]  /*31660*/  LDL.LU R21, [R1+0x324] ;  /* 0x0003240001157983 */ /* 0x000ee20000300800 */
[----:B------:R-:W3:Y:S01]  /*31670*/  LDL.LU R22, [R1+0x328] ;  /* 0x0003280001167983 */ /* 0x000ee20000300800 */
[----:B------:R-:W3:Y:S02]  /*31680*/  LDL.LU R23, [R1+0x32c] ;  /* 0x00032c0001177983 */ /* 0x000ee40000300800 */
[----:B------:R-:W5:Y:S02]  /*31690*/  LDL.LU R24, [R1+0x250] ;  /* 0x0002500001187983 */ /* 0x000f640000300800 */
[----:B------:R-:W5:Y:S01]  /*316a0*/  LDL.LU R25, [R1+0x254] ;  /* 0x0002540001197983 */ /* 0x000f620000300800 */
[----:B------:R-:W5:Y:S01]  /*316b0*/  LDL.LU R26, [R1+0x258] ;  /* 0x00025800011a7983 */ /* 0x000f620000300800 */
[----:B-1----:R-:W-:-:S02]  /*316c0*/  IMAD.MOV.U32 R4, RZ, RZ, R2 ;  /* 0x000000ffff047224 */ /* 0x002fc400078e0002 */
[----:B------:R-:W-:Y:S02]  /*316d0*/  IMAD.MOV.U32 R5, RZ, RZ, R0 ;  /* 0x000000ffff057224 */ /* 0x000fe400078e0000 */
[----:B------:R-:W5:Y:S05]  /*316e0*/  LDL.LU R27, [R1+0x25c] ;  /* 0x00025c00011b7983 */ /* 0x000f6a0000300800 */
[-C--:B----4-:R-:W-:Y:S11]  /*316f0*/  HMMA.1688.F32.TF32 R12, R8, R4.reuse, R12 ;  /* 0x00000004080c723c */ /* 0x090ff6000008100c */
        /* <DEDUP_REMOVED lines=8> */
[----:B-1----:R-:W4:Y:S01]  /*31780*/  LDL.LU R8, [R1+0x860] ;  /* 0x0008600001087983 */ /* 0x002f220000300800 */
[----:B------:R-:W4:Y:S02]  /*31790*/  LDL.LU R9, [R1+0x864] ;  /* 0x0008640001097983 */ /* 0x000f240000300800 */
[----:B------:R-:W2:Y:S02]  /*317a0*/  LDL.LU R10, [R1+0x868] ;  /* 0x00086800010a7983 */ /* 0x000ea40000300800 */
[----:B------:R-:W2:Y:S02]  /*317b0*/  LDL.LU R11, [R1+0x86c] ;  /* 0x00086c00010b7983 */ /* 0x000ea40000300800 */
[----:B--2---:R-:W-:Y:S01]  /*317c0*/  STL.64 [R1+0x9828], R10 ;  /* 0x0098280a01007387 */ /* 0x004fe20000100a00 */
[----:B----4-:R1:W-:Y:S03]  /*317d0*/  STL.64 [R1+0x9820], R8 ;  /* 0x0098200801007387 */ /* 0x0103e60000100a00 */
[----:B-1----:R-:W2:Y:S01]  /*317e0*/  LDL.LU R8, [R1+0xa10] ;  /* 0x000a100001087983 */ /* 0x002ea20000300800 */
[----:B------:R-:W2:Y:S02]  /*317f0*/  LDL.LU R9, [R1+0xa14] ;  /* 0x000a140001097983 */ /* 0x000ea40000300800 */
[----:B------:R-:W4:Y:S02]  /*31800*/  LDL.LU R10, [R1+0xa18] ;  /* 0x000a1800010a7983 */ /* 0x000f240000300800 */
[----:B------:R-:W4:Y:S01]  /*31810*/  LDL.LU R11, [R1+0xa1c] ;  /* 0x000a1c00010b7983 */ /* 0x000f220000300800 */
[-C--:B------:R-:W-:Y:S01]  /*31820*/  HMMA.1688.F32.TF32 R16, R12, R4.reuse, R16 ;  /* 0x000000040c10723c */ /* 0x080fe20000081010 */
        /* <DEDUP_REMOVED lines=10> */
[----:B------:R-:W2:Y:S02]  /*318d0*/  LDL.LU R10, [R1+0x148] ;  /* 0x00014800010a7983 */ /* 0x000ea40000300800 */
[----:B------:R-:W2:Y:S02]  /*318e0*/  LDL.LU R11, [R1+0x14c] ;  /* 0x00014c00010b7983 */ /* 0x000ea40000300800 */
        /* <DEDUP_REMOVED lines=9> */
[----:B-1----:R-:W5:Y:S01]  /*31980*/  LDL.LU.64 R22, [R1+0x9888] ;  /* 0x0098880001167983 */ /* 0x002f620000300a00 */
[----:B------:R-:W5:Y:S02]  /*31990*/  LDL.LU.64 R20, [R1+0x9880] ;  /* 0x0098800001147983 */ /* 0x000f640000300a00 */
[----:B------:R-:W-:Y:S02]  /*319a0*/  STL [R1+0x97fc], R17 ;  /* 0x0097fc1101007387 */ /* 0x000fe40000100800 */
[----:B------:R-:W-:Y:S01]  /*319b0*/  STL [R1+0x97f8], R18 ;  /* 0x0097f81201007387 */ /* 0x000fe20000100800 */
        /* <DEDUP_REMOVED lines=14> */
[----:B--2---:R-:W-:Y:S01]  /*31aa0*/  HMMA.1688.F32.TF32 R4, R24, R4, R8 ;  /* 0x000000041804723c */ /* 0x004fe20000081008 */
[----:B------:R-:W2:Y:S01]  /*31ab0*/  LDL.LU.64 R10, [R1+0x9868] ;  /* 0x00986800010a7983 */ /* 0x000ea20000300a00 */
[----:B------:R-:W2:Y:S11]  /*31ac0*/  LDL.LU.64 R8, [R1+0x9860] ;  /* 0x0098600001087983 */ /* 0x000eb60000300a00 */
[----:B------:R-:W-:Y:S10]  /*31ad0*/  @!UPT UIADD3 URZ, URZ, URZ, URZ ;  /* 0x0000003f3f3ff290 */ /* 0x000ff4000fffe03f */
[----:B------:R-:W-:Y:S01]  /*31ae0*/  STL.64 [R1+0xbe0], R4 ;  /* 0x000be00401007387 */ /* 0x000fe20000100a00 */
[----:B------:R1:W-:Y:S03]  /*31af0*/  STL.64 [R1+0xbe8], R6 ;  /* 0x000be80601007387 */ /* 0x0003e60000100a00 */
[----:B-1----:R-:W2:Y:S01]  /*31b00*/  LDL.LU.64 R6, [R1+0x9858] ;  /* 0x0098580001067983 */ /* 0x002ea20000300a00 */
[----:B------:R-:W2:Y:S02]  /*31b10*/  LDL.LU.64 R4, [R1+0x9850] ;  /* 0x0098500001047983 */ /* 0x000ea40000300a00 */
[----:B------:R-:W-:Y:S02]  /*31b20*/  STL.64 [R1+0x97d0], R26 ;  /* 0x0097d01a01007387 */ /* 0x000fe40000100a00 */
[----:B------:R1:W-:Y:S02]  /*31b30*/  STL.64 [R1+0x97c8], R24 ;  /* 0x0097c81801007387 */ /* 0x0003e40000100a00 */
[----:B-1----:R-:W2:Y:S02]  /*31b40*/  LDL.LU.64 R24, [R1+0xb0] ;  /* 0x0000b00001187983 */ /* 0x002ea40000300a00 */
        /* <DEDUP_REMOVED lines=33> */
[----:B-1----:R-:W2:Y:S01]  /*31d60*/  LDL.LU R4, [R1+0x3b0] ;  /* 0x0003b00001047983 */ /* 0x002ea20000300800 */
[----:B------:R-:W2:Y:S02]  /*31d70*/  LDL.LU R5, [R1+0x3b4] ;  /* 0x0003b40001057983 */ /* 0x000ea40000300800 */
[----:B------:R-:W2:Y:S02]  /*31d80*/  LDL.LU R6, [R1+0x3b8] ;  /* 0x0003b80001067983 */ /* 0x000ea40000300800 */
[----:B------:R-:W2:Y:S01]  /*31d90*/  LDL.LU R7, [R1+0x3bc] ;  /* 0x0003bc0001077983 */ /* 0x000ea20000300800 */
[-C--:B---3--:R-:W-:Y:S11]  /*31da0*/  HMMA.1688.F32.TF32 R20, R8, R24.reuse, R20 ;  /* 0x000000180814723c */ /* 0x088ff60000081014 */
[----:B------:R-:W-:Y:S11]  /*31db0*/  @!UPT UIADD3 URZ, URZ, URZ, URZ ;  /* 0x0000003f3f3ff290 */ /* 0x000ff6000fffe03f */
[----:B------:R-:W-:Y:S01]  /*31dc0*/  @!UPT UIADD3 URZ, URZ, URZ, URZ ;  /* 0x0000003f3f3ff290 */ /* 0x000fe2000fffe03f */
[----:B------:R1:W-:Y:S01]  /*31dd0*/  STL.64 [R1+0x750], R20 ;  /* 0x0007501401007387 */ /* 0x0003e20000100a00 */
[----:B------:R3:W-:Y:S03]  /*31de0*/  STL.64 [R1+0x758], R22 ;  /* 0x0007581601007387 */ /* 0x0007e60000100a00 */
[----:B-1----:R-:W4:Y:S01]  /*31df0*/  LDL.LU R20, [R1+0x390] ;  /* 0x0003900001147983 */ /* 0x002f220000300800 */
[----:B------:R-:W4:Y:S02]  /*31e00*/  LDL.LU R21, [R1+0x394] ;  /* 0x0003940001157983 */ /* 0x000f240000300800 */
[----:B---3--:R-:W4:Y:S02]  /*31e10*/  LDL.LU R22, [R1+0x398] ;  /* 0x0003980001167983 */ /* 0x008f240000300800 */
[----:B------:R-:W4:Y:S01]  /*31e20*/  LDL.LU R23, [R1+0x39c] ;  /* 0x00039c0001177983 */ /* 0x000f220000300800 */
[----:B------:R-:W-:Y:S01]  /*31e30*/  STL.64 [R1+0x97a0], R10 ;  /* 0x0097a00a01007387 */ /* 0x000fe20000100a00 */
[----:B------:R2:W-:Y:S02]  /*31e40*/  STL.64 [R1+0x9798], R8 ;  /* 0x0097980801007387 */ /* 0x0005e40000100a00 */
[----:B--2---:R-:W-:Y:S07]  /*31e50*/  HMMA.1688.F32.TF32 R8, R12, R24, R4 ;  /* 0x000000180c08723c */ /* 0x004fee0000081004 */
[----:B------:R-:W-:-:S02]  /*31e60*/  IMAD.MOV.U32 R5, RZ, RZ, R24 ;  /* 0x000000ffff057224 */ /* 0x000fc400078e0018 */
[----:B------:R-:W-:Y:S11]  /*31e70*/  IMAD.MOV.U32 R4, RZ, RZ, R25 ;  /* 0x000000ffff047224 */ /* 0x000ff600078e0019 */
[----:B------:R-:W-:Y:S03]  /*31e80*/  @!UPT UIADD3 URZ, URZ, URZ, URZ ;  /* 0x0000003f3f3ff290 */ /* 0x000fe6000fffe03f */
[----:B------:R1:W-:Y:S01]  /*31e90*/  STL.64 [R1+0x830], R8 ;  /* 0x0008300801007387 */ /* 0x0003e20000100a00 */
[----:B------:R2:W-:Y:S02]  /*31ea0*/  STL.64 [R1+0x838], R10 ;  /* 0x0008380a01007387 */ /* 0x0005e40000100a00 */
[----:B------:R-:W3:Y:S02]  /*31eb0*/  LDL.LU R24, [R1+0x360] ;  /* 0x0003600001187983 */ /* 0x000ee40000300800 */
[----:B------:R-:W3:Y:S01]  /*31ec0*/  LDL.LU R25, [R1+0x364] ;  /* 0x0003640001197983 */ /* 0x000ee20000300800 */
[----:B------:R-:W3:Y:S01]  /*31ed0*/  LDL.LU R26, [R1+0x368] ;  /* 0x00036800011a7983 */ /* 0x000ee20000300800 */
[----:B------:R-:W3:Y:S01]  /*31ee0*/  LDL.LU R27, [R1+0x36c] ;  /* 0x00036c00011b7983 */ /* 0x000ee20000300800 */
[----:B-1----:R-:W-:Y:S01]  /*31ef0*/  MOV R8, R17 ;  /* 0x0000001100087202 */ /* 0x002fe20000000f00 */
[----:B------:R-:W-:Y:S01]  /*31f00*/  IMAD.MOV.U32 R9, RZ, RZ, R18 ;  /* 0x000000ffff097224 */ /* 0x000fe200078e0012 */
[----:B------:R-:W4:Y:S01]  /*31f10*/  LDL.LU R17, [R1+0x97fc] ;  /* 0x0097fc0001117983 */ /* 0x000f220000300800 */
[----:B------:R-:W4:Y:S02]  /*31f20*/  LDL.LU R18, [R1+0x97f8] ;  /* 0x0097f80001127983 */ /* 0x000f240000300800 */
[----:B--2---:R-:W-:-:S02]  /*31f30*/  IMAD.MOV.U32 R10, RZ, RZ, R19 ;  /* 0x000000ffff0a7224 */ /* 0x004fc400078e0013 */
[----:B------:R-:W-:Y:S01]  /*31f40*/  IMAD.MOV.U32 R11, RZ, RZ, R29 ;  /* 0x000000ffff0b7224 */ /* 0x000fe200078e001d */
[----:B------:R-:W4:Y:S01]  /*31f50*/  LDL.LU R19, [R1+0x97f4] ;  /* 0x0097f40001137983 */ /* 0x000f220000300800 */
[----:B------:R-:W2:Y:S03]  /*31f60*/  LDL.LU R29, [R1+0x97f0] ;  /* 0x0097f000011d7983 */ /* 0x000ea60000300800 */
[----:B------:R-:W-:Y:S01]  /*31f70*/  STL.64 [R1+0x97c0], R10 ;  /* 0x0097c00a01007387 */ /* 0x000fe20000100a00 */
[----:B------:R1:W-:Y:S02]  /*31f80*/  STL.64 [R1+0x97b8], R8 ;  /* 0x0097b80801007387 */ /* 0x0003e40000100a00 */
[----:B-1----:R-:W-:Y:S02]  /*31f90*/  IMAD.MOV.U32 R9, RZ, RZ, R4 ;  /* 0x000000ffff097224 */ /* 0x002fe400078e0004 */
[----:B------:R-:W-:Y:S01]  /*31fa0*/  IMAD.MOV.U32 R8, RZ, RZ, R5 ;  /* 0x000000ffff087224 */ /* 0x000fe200078e0005 */
[----:B------:R-:W5:Y:S01]  /*31fb0*/  LDL.LU R4, [R1+0xa90] ;  /* 0x000a900001047983 */ /* 0x000f620000300800 */
[----:B------:R-:W5:Y:S02]  /*31fc0*/  LDL.LU R5, [R1+0xa94] ;  /* 0x000a940001057983 */ /* 0x000f640000300800 */
[----:B------:R-:W2:Y:S02]  /*31fd0*/  LDL.LU R6, [R1+0xa98] ;  /* 0x000a980001067983 */ /* 0x000ea40000300800 */
[----:B------:R-:W2:Y:S01]  /*31fe0*/  LDL.LU R7, [R1+0xa9c] ;  /* 0x000a9c0001077983 */ /* 0x000ea20000300800 */
[----:B----4-:R-:W-:Y:S01]  /*31ff0*/  HMMA.1688.F32.TF32 R20, R16, R8, R20 ;  /* 0x000000081014723c */ /* 0x010fe20000081014 */
[----:B--2---:R-:W-:Y:S01]  /*32000*/  STL.64 [R1+0x97b0], R6 ;  /* 0x0097b00601007387 */ /* 0x004fe20000100a00 */
[----:B-----5:R1:W-:Y:S03]  /*32010*/  STL.64 [R1+0x97a8], R4 ;  /* 0x0097a80401007387 */ /* 0x0203e60000100a00 */
[----:B-1----:R-:W2:Y:S01]  /*32020*/  LDL.LU R4, [R1+0xb40] ;  /* 0x000b400001047983 */ /* 0x002ea20000300800 */
[----:B------:R-:W2:Y:S02]  /*32030*/  LDL.LU R5, [R1+0xb44] ;  /* 0x000b440001057983 */ /* 0x000ea40000300800 */
[----:B------:R-:W2:Y:S02]  /*32040*/  LDL.LU R6, [R1+0xb48] ;  /* 0x000b480001067983 */ /* 0x000ea40000300800 */
[----:B------:R-:W2:Y:S01]  /*32050*/  LDL.LU R7, [R1+0xb4c] ;  /* 0x000b4c0001077983 */ /* 0x000ea20000300800 */
[----:B------:R-:W-:Y:S01]  /*32060*/  STL.64 [R1+0x9780], R14 ;  /* 0x0097800e01007387 */ /* 0x000fe20000100a00 */
[----:B------:R1:W-:Y:S03]  /*32070*/  STL.64 [R1+0x9778], R12 ;  /* 0x0097780c01007387 */ /* 0x0003e60000100a00 */
[----:B-1----:R-:W4:Y:S01]  /*32080*/  LDL.LU R12, [R1+0x120] ;  /* 0x00012000010c7983 */ /* 0x002f220000300800 */
[----:B------:R-:W4:Y:S02]  /*32090*/  LDL.LU R13, [R1+0x124] ;  /* 0x00012400010d7983 */ /* 0x000f240000300800 */
[----:B------:R-:W4:Y:S02]  /*320a0*/  LDL.LU R14, [R1+0x128] ;  /* 0x00012800010e7983 */ /* 0x000f240000300800 */
[----:B------:R-:W4:Y:S03]  /*320b0*/  LDL.LU R15, [R1+0x12c] ;  /* 0x00012c00010f7983 */ /* 0x000f260000300800 */
[----:B------:R-:W-:Y:S01]  /*320c0*/  STL.64 [R1+0x900], R20 ;  /* 0x0009001401007387 */ /* 0x000fe20000100a00 */
[----:B------:R1:W-:Y:S03]  /*320d0*/  STL.64 [R1+0x908], R22 ;  /* 0x0009081601007387 */ /* 0x0003e60000100a00 */
[----:B-1----:R-:W3:Y:S01]  /*320e0*/  LDL.LU.64 R22, [R1+0x97e8] ;  /* 0x0097e80001167983 */ /* 0x002ee20000300a00 */
[----:B------:R-:W3:Y:S02]  /*320f0*/  LDL.LU.64 R20, [R1+0x97e0] ;  /* 0x0097e00001147983 */ /* 0x000ee40000300a00 */
[----:B------:R-:W-:Y:S02]  /*32100*/  STL.64 [R1+0x9770], R18 ;  /* 0x0097701201007387 */ /* 0x000fe40000100a00 */
[----:B------:R1:W-:Y:S02]  /*32110*/  STL.64 [R1+0x9768], R16 ;  /* 0x0097681001007387 */ /* 0x0003e40000100a00 */
[----:B-1----:R-:W-:-:S02]  /*32120*/  IMAD.MOV.U32 R16, RZ, RZ, R3 ;  /* 0x000000ffff107224 */ /* 0x002fc400078e0003 */
[----:B------:R-:W5:Y:S01]  /*32130*/  LDL.LU R3, [R1+0x97d8] ;  /* 0x0097d80001037983 */ /* 0x000f620000300800 */
[-C--:B---3--:R-:W-:Y:S11]  /*32140*/  HMMA.1688.F32.TF32 R24, R20, R8.reuse, R24 ;  /* 0x000000081418723c */ /* 0x088ff60000081018 */
[----:B------:R-:W-:Y:S11]  /*32150*/  @!UPT UIADD3 URZ, URZ, URZ, URZ ;  /* 0x0000003f3f3ff290 */ /* 0x000ff6000fffe03f */
[----:B------:R-:W-:Y:S01]  /*32160*/  @!UPT UIADD3 URZ, URZ, URZ, URZ ;  /* 0x0000003f3f3ff290 */ /* 0x000fe2000fffe03f */
[----:B------:R-:W-:Y:S01]  /*32170*/  STL.64 [R1+0x990], R24 ;  /* 0x0009901801007387 */ /* 0x000fe20000100a00 */
[----:B------:R1:W-:Y:S03]  /*32180*/  STL.64 [R1+0x998], R26 ;  /* 0x0009981a01007387 */ /* 0x0003e60000100a00 */
[----:B-1----:R-:W4:Y:S01]  /*32190*/  LDL.LU.64 R26, [R1+0x97d0] ;  /* 0x0097d000011a7983 */ /* 0x002f220000300a00 */
[----:B------:R-:W4:Y:S02]  /*321a0*/  LDL.LU.64 R24, [R1+0x97c8] ;  /* 0x0097c80001187983 */ /* 0x000f240000300a00 */
[----:B------:R-:W-:Y:S02]  /*321b0*/  STL.64 [R1+0x9760], R22 ;  /* 0x0097601601007387 */ /* 0x000fe40000100a00 */
[----:B------:R-:W-:Y:S02]  /*321c0*/  STL.64 [R1+0x9758], R20 ;  /* 0x0097581401007387 */ /* 0x000fe40000100a00 */
[----:B------:R-:W-:Y:S01]  /*321d0*/  LDSM.16.M88.4 R20, [R29+0x9c000] ;  /* 0x09c000001d14783b */ /* 0x000fe20000000200 */
[----:B----4-:R-:W-:Y:S03]  /*321e0*/  HMMA.1688.F32.TF32 R8, R24, R8, R12 ;  /* 0x000000081808723c */ /* 0x010fe6000008100c */
[----:B------:R-:W3:Y:S11]  /*321f0*/  LDL.LU R12, [R1+0x710] ;  /* 0x00071000010c7983 */ /* 0x000ef60000300800 */
[----:B------:R-:W-:Y:S09]  /*32200*/  @!UPT UIADD3 URZ, URZ, URZ, URZ ;  /* 0x0000003f3f3ff290 */ /* 0x000ff2000fffe03f */
[----:B------:R-:W-:Y:S01]  /*32210*/  STL.64 [R1+0xaa0], R8 ;  /* 0x000aa00801007387 */ /* 0x000fe20000100a00 */
[----:B------:R-:W-:Y:S02]  /*32220*/  STL.64 [R1+0xaa8], R10 ;  /* 0x000aa80a01007387 */ /* 0x000fe40000100a00 */
[----:B------:R-:W1:Y:S04]  /*32230*/  LDSM.16.M88.4 R8, [R29+0xa0000] ;  /* 0x0a0000001d08783b */ /* 0x000e680000000200 */
[----:B------:R-:W3:Y:S01]  /*32240*/  LDL.LU R13, [R1+0x714] ;  /* 0x00071400010d7983 */ /* 0x000ee20000300800 */
[----:B------:R-:W3:Y:S01]  /*32250*/  LDL.LU R14, [R1+0x718] ;  /* 0x00071800010e7983 */ /* 0x000ee20000300800 */
[----:B------:R-:W3:Y:S02]  /*32260*/  LDL.LU R15, [R1+0x71c] ;  /* 0x00071c00010f7983 */ /* 0x000ee40000300800 */
[----:B------:R-:W-:Y:S02]  /*32270*/  STL.64 [R1+0x9750], R26 ;  /* 0x0097501a01007387 */ /* 0x000fe40000100a00 */
[----:B------:R4:W-:Y:S02]  /*32280*/  STL.64 [R1+0x9748], R24 ;  /* 0x0097481801007387 */ /* 0x0009e40000100a00 */
[----:B----4-:R-:W4:Y:S01]  /*32290*/  LDL.LU R24, [R1+0x9a0] ;  /* 0x0009a00001187983 */ /* 0x010f220000300800 */
[----:B------:R-:W4:Y:S02]  /*322a0*/  LDL.LU R25, [R1+0x9a4] ;  /* 0x0009a40001197983 */ /* 0x000f240000300800 */
[----:B------:R-:W4:Y:S02]  /*322b0*/  LDL.LU R26, [R1+0x9a8] ;  /* 0x0009a800011a7983 */ /* 0x000f240000300800 */
[----:B------:R-:W4:Y:S01]  /*322c0*/  LDL.LU R27, [R1+0x9ac] ;  /* 0x0009ac00011b7983 */ /* 0x000f220000300800 */
[----:B-1----:R-:W-:Y:S01]  /*322d0*/  STL.64 [R1+0x90], R8 ;  /* 0x0000900801007387 */ /* 0x002fe20000100a00 */
[----:B------:R-:W-:Y:S02]  /*322e0*/  STL.64 [R1+0x98], R10 ;  /* 0x0000980a01007387 */ /* 0x000fe40000100a00 */
[----:B------:R-:W1:Y:S02]  /*322f0*/  LDSM.16.M88.4 R8, [R29+0xa4000] ;  /* 0x0a4000001d08783b */ /* 0x000e640000000200 */
[----:B-1----:R-:W-:Y:S02]  /*32300*/  STL.64 [R1+0x80], R8 ;  /* 0x0000800801007387 */ /* 0x002fe40000100a00 */
[----:B------:R-:W-:Y:S02]  /*32310*/  STL.64 [R1+0x88], R10 ;  /* 0x0000880a01007387 */ /* 0x000fe40000100a00 */
[----:B------:R-:W1:Y:S02]  /*32320*/  LDSM.16.M88.4 R8, [R29+0xa8000] ;  /* 0x0a8000001d08783b */ /* 0x000e640000000200 */
[----:B-1----:R-:W-:Y:S02]  /*32330*/  STL.64 [R1+0x70], R8 ;  /* 0x0000700801007387 */ /* 0x002fe40000100a00 */
[----:B------:R1:W-:Y:S02]  /*32340*/  STL.64 [R1+0x78], R10 ;  /* 0x0000780a01007387 */ /* 0x0003e40000100a00 */
[----:B-1----:R-:W2:Y:S01]  /*32350*/  LDL.LU.64 R10, [R1+0x97c0] ;  /* 0x0097c000010a7983 */ /* 0x002ea20000300a00 */
[----:B------:R-:W2:Y:S02]  /*32360*/  LDL.LU.64 R8, [R1+0x97b8] ;  /* 0x0097b80001087983 */ /* 0x000ea40000300a00 */
[----:B------:R-:W-:Y:S02]  /*32370*/  STL.64 [R1+0xa8], R22 ;  /* 0x0000a81601007387 */ /* 0x000fe40000100a00 */
[----:B------:R-:W-:Y:S02]  /*32380*/  STL [R1+0x9584], R29 ;  /* 0x0095841d01007387 */ /* 0x000fe40000100800 */
[----:B------:R-:W-:-:S02]  /*32390*/  IMAD.MOV.U32 R17, RZ, RZ, R28 ;  /* 0x000000ffff117224 */ /* 0x000fc400078e001c */
[----:B------:R-:W-:Y:S02]  /*323a0*/  IMAD.MOV.U32 R18, RZ, RZ, R2 ;  /* 0x000000ffff127224 */ /* 0x000fe400078e0002 */
[----:B------:R-:W-:Y:S01]  /*323b0*/  IMAD.MOV.U32 R19, RZ, RZ, R0 ;  /* 0x000000ffff137224 */ /* 0x000fe200078e0000 */
[-C--:B--2---:R-:W-:Y:S01]  /*323c0*/  HMMA.1688.F32.TF32 R8, R8, R20.reuse, R4 ;  /* 0x000000140808723c */ /* 0x084fe20000081004 */
[----:B------:R-:W2:Y:S01]  /*323d0*/  LDL.LU.64 R6, [R1+0x97b0] ;  /* 0x0097b00001067983 */ /* 0x000ea20000300a00 */
[----:B------:R-:W2:Y:S11]  /*323e0*/  LDL.LU.64 R4, [R1+0x97a8] ;  /* 0x0097a80001047983 */ /* 0x000eb60000300a00 */
[----:B------:R-:W-:Y:S10]  /*323f0*/  @!UPT UIADD3 URZ, URZ, URZ, URZ ;  /* 0x0000003f3f3ff290 */ /* 0x000ff4000fffe03f */
[----:B------:R-:W-:Y:S01]  /*32400*/  STL.64 [R1+0x220], R8 ;  /* 0x0002200801007387 */ /* 0x000fe20000100a00 */
[----:B------:R1:W-:Y:S03]  /*32410*/  STL.64 [R1+0x228], R10 ;  /* 0x0002280a01007387 */ /* 0x0003e60000100a00 */
[----:B-1----:R-:W3:Y:S01]  /*32420*/  LDL.LU.64 R10, [R1+0x97a0] ;  /* 0x0097a000010a7983 */ /* 0x002ee20000300a00 */
[----:B------:R-:W3:Y:S01]  /*32430*/  LDL.LU.64 R8, [R1+0x9798] ;  /* 0x0097980001087983 */ /* 0x000ee20000300a00 */
[----:B--2---:R-:W-:Y:S02]  /*32440*/  HMMA.1688.F32.TF32 R16, R16, R20, R4 ;  /* 0x000000141010723c */ /* 0x004fe40000081004 */
[----:B------:R-:W4:Y:S01]  /*32450*/  LDL.LU.64 R6, [R1+0x9790] ;  /* 0x0097900001067983 */ /* 0x000f220000300a00 */
[----:B------:R-:W4:Y:S02]  /*32460*/  LDL.LU.64 R4, [R1+0x9788] ;  /* 0x0097880001047983 */ /* 0x000f240000300a00 */
[----:B------:R-:W-:-:S02]  /*32470*/  IMAD.MOV.U32 R2, RZ, RZ, R20 ;  /* 0x000000ffff027224 */ /* 0x000fc400078e0014 */
[----:B------:R-:W-:Y:S11]  /*32480*/  IMAD.MOV.U32 R0, RZ, RZ, R21 ;  /* 0x000000ffff007224 */ /* 0x000ff600078e0015 */
[----:B------:R-:W-:Y:S05]  /*32490*/  @!UPT UIADD3 URZ, URZ, URZ, URZ ;  /* 0x0000003f3f3ff290 */ /* 0x000fea000fffe03f */
[----:B------:R1:W-:Y:S01]  /*324a0*/  STL.64 [R1+0x260], R16 ;  /* 0x0002601001007387 */ /* 0x0003e20000100a00 */
[----:B------:R2:W-:Y:S03]  /*324b0*/  STL.64 [R1+0x268], R18 ;  /* 0x0002681201007387 */ /* 0x0005e60000100a00 */
[----:B-1----:R-:W3:Y:S01]  /*324c0*/  LDL.LU R16, [R1+0x410] ;  /* 0x0004100001107983 */ /* 0x002ee20000300800 */
[----:B------:R-:W3:Y:S02]  /*324d0*/  LDL.LU R17, [R1+0x414] ;  /* 0x0004140001117983 */ /* 0x000ee40000300800 */
[----:B--2---:R-:W2:Y:S02]  /*324e0*/  LDL.LU R18, [R1+0x418] ;  /* 0x0004180001127983 */ /* 0x004ea40000300800 */
[----:B------:R-:W2:Y:S01]  /*324f0*/  LDL.LU R19, [R1+0x41c] ;  /* 0x00041c0001137983 */ /* 0x000ea20000300800 */
[----:B----4-:R-:W-:Y:S11]  /*32500*/  HMMA.1688.F32.TF32 R24, R4, R20, R24 ;  /* 0x000000140418723c */ /* 0x010ff60000081018 */
[----:B------:R-:W-:Y:S11]  /*32510*/  @!UPT UIADD3 URZ, URZ, URZ, URZ ;  /* 0x0000003f3f3ff290 */ /* 0x000ff6000fffe03f */
[----:B------:R-:W-:Y:S01]  /*32520*/  @!UPT UIADD3 URZ, URZ, URZ, URZ ;  /* 0x0000003f3f3ff290 */ /* 0x000fe2000fffe03f */
[----:B------:R1:W-:Y:S01]  /*32530*/  STL.64 [R1+0x2b0], R24 ;  /* 0x0002b01801007387 */ /* 0x0003e20000100a00 */
[----:B------:R4:W-:Y:S02]  /*32540*/  STL.64 [R1+0x2b8], R26 ;  /* 0x0002b81a01007387 */ /* 0x0009e40000100a00 */
[----:B------:R-:W2:Y:S02]  /*32550*/  LDL.LU R20, [R1+0x400] ;  /* 0x0004000001147983 */ /* 0x000ea40000300800 */
[----:B------:R-:W2:Y:S01]  /*32560*/  LDL.LU R21, [R1+0x404] ;  /* 0x0004040001157983 */ /* 0x000ea20000300800 */
[----:B------:R-:W2:Y:S01]  /*32570*/  LDL.LU R22, [R1+0x408] ;  /* 0x0004080001167983 */ /* 0x000ea20000300800 */
[----:B------:R-:W2:Y:S03]  /*32580*/  LDL.LU R23, [R1+0x40c] ;  /* 0x00040c0001177983 */ /* 0x000ea60000300800 */
[----:B-1----:R-:W2:Y:S01]  /*32590*/  LDL.LU R24, [R1+0x3e0] ;  /* 0x0003e00001187983 */ /* 0x002ea20000300800 */
[----:B------:R-:W2:Y:S02]  /*325a0*/  LDL.LU R25, [R1+0x3e4] ;  /* 0x0003e40001197983 */ /* 0x000ea40000300800 */
[----:B----4-:R-:W4:Y:S02]  /*325b0*/  LDL.LU R26, [R1+0x3e8] ;  /* 0x0003e800011a7983 */ /* 0x010f240000300800 */
[----:B------:R-:W4:Y:S01]  /*325c0*/  LDL.LU R27, [R1+0x3ec] ;  /* 0x0003ec00011b7983 */ /* 0x000f220000300800 */
[----:B------:R1:W-:Y:S01]  /*325d0*/  STL.64 [R1+0x9720], R6 ;  /* 0x0097200601007387 */ /* 0x0003e20000100a00 */
[----:B------:R3:W-:Y:S03]  /*325e0*/  STL.64 [R1+0x9718], R4 ;  /* 0x0097180401007387 */ /* 0x0007e60000100a00 */
[----:B-1----:R-:W2:Y:S04]  /*325f0*/  LDL.64 R6, [R1+0x8] ;  /* 0x0000080001067983 */ /* 0x002ea80000100a00 */
[----:B---3--:R-:W3:Y:S04]  /*32600*/  LDL.64 R4, [R1] ;  /* 0x0000000001047983 */ /* 0x008ee80000100a00 */
[----:B--2---:R-:W-:Y:S01]  /*32610*/  STL.64 [R1+0x9730], R6 ;  /* 0x0097300601007387 */ /* 0x004fe20000100a00 */
[----:B---3--:R1:W-:Y:S02]  /*32620*/  STL.64 [R1+0x9728], R4 ;  /* 0x0097280401007387 */ /* 0x0083e40000100a00 */
[----:B-1----:R-:W-:-:S02]  /*32630*/  IMAD.MOV.U32 R4, RZ, RZ, R2 ;  /* 0x000000ffff047224 */ /* 0x002fc400078e0002 */
[----:B------:R-:W-:-:S07]  /*32640*/  IMAD.MOV.U32 R5, RZ, RZ, R0 ;  /* 0x000000ffff057224 */ /* 0x000fce00078e0000 */
[-C--:B------:R-:W-:Y:S11]  /*32650*/  HMMA.1688.F32.TF32 R12, R8, R4.reuse, R12 ;  /* 0x00000004080c723c */ /* 0x080ff6000008100c */
        /* <DEDUP_REMOVED lines=12> */
[-C--:B--2---:R-:W-:Y:S01]  /*32720*/  HMMA.1688.F32.TF32 R16, R12, R4.reuse, R16 ;  /* 0x000000040c10723c */ /* 0x084fe20000081010 */
[----:B---3--:R-:W-:Y:S01]  /*32730*/  STL.64 [R1+0x9740], R10 ;  /* 0x0097400a01007387 */ /* 0x008fe20000100a00 */
[----:B------:R1:W-:Y:S03]  /*32740*/  STL.64 [R1+0x9738], R8 ;  /* 0x0097380801007387 */ /* 0x0003e60000100a00 */
[----:B-1----:R-:W2:Y:S01]  /*32750*/  LDL.LU R8, [R1+0x310] ;  /* 0x0003100001087983 */ /* 0x002ea20000300800 */
[----:B------:R-:W2:Y:S02]  /*32760*/  LDL.LU R9, [R1+0x314] ;  /* 0x0003140001097983 */ /* 0x000ea40000300800 */
[----:B------:R-:W2:Y:S02]  /*32770*/  LDL.LU R10, [R1+0x318] ;  /* 0x00031800010a7983 */ /* 0x000ea40000300800 */
[----:B------:R-:W2:Y:S11]  /*32780*/  LDL.LU R11, [R1+0x31c] ;  /* 0x00031c00010b7983 */ /* 0x000eb60000300800 */
[----:B------:R-:W-:Y:S02]  /*32790*/  @!UPT UIADD3 URZ, URZ, URZ, URZ ;  /* 0x0000003f3f3ff290 */ /* 0x000fe4000fffe03f */
[----:B------:R-:W-:Y:S01]  /*327a0*/  STL.64 [R1+0x7d0], R16 ;  /* 0x0007d01001007387 */ /* 0x000fe20000100a00 */
[----:B------:R1:W-:Y:S03]  /*327b0*/  STL.64 [R1+0x7d8], R18 ;  /* 0x0007d81201007387 */ /* 0x0003e60000100a00 */
[----:B-1----:R-:W3:Y:S01]  /*327c0*/  LDL.LU.64 R18, [R1+0x9770] ;  /* 0x0097700001127983 */ /* 0x002ee20000300a00 */
[----:B------:R-:W3:Y:S02]  /*327d0*/  LDL.LU.64 R16, [R1+0x9768] ;  /* 0x0097680001107983 */ /* 0x000ee40000300a00 */
[----:B------:R1:W-:Y:S02]  /*327e0*/  STL.64 [R1+0x9700], R14 ;  /* 0x0097000e01007387 */ /* 0x0003e40000100a00 */
[----:B------:R4:W-:Y:S01]  /*327f0*/  STL.64 [R1+0x96f8], R12 ;  /* 0x0096f80c01007387 */ /* 0x0009e20000100a00 */
[----:B-1----:R-:W2:Y:S04]  /*32800*/  LDL.64 R14, [R1+0x18] ;  /* 0x00001800010e7983 */ /* 0x002ea80000100a00 */
[----:B----4-:R-:W4:Y:S01]  /*32810*/  LDL.64 R12, [R1+0x10] ;  /* 0x00001000010c7983 */ /* 0x010f220000100a00 */
[-C--:B---3--:R-:W-:Y:S11]  /*32820*/  HMMA.1688.F32.TF32 R20, R16, R4.reuse, R20 ;  /* 0x000000041014723c */ /* 0x088ff60000081014 */
        /* <DEDUP_REMOVED lines=8> */
[----:B-1----:R-:W4:Y:S01]  /*328b0*/  LDL.LU R16, [R1+0xb70] ;  /* 0x000b700001107983 */ /* 0x002f220000300800 */
[----:B------:R-:W4:Y:S02]  /*328c0*/  LDL.LU R17, [R1+0xb74] ;  /* 0x000b740001117983 */ /* 0x000f240000300800 */
[----:B------:R-:W4:Y:S02]  /*328d0*/  LDL.LU R18, [R1+0xb78] ;  /* 0x000b780001127983 */ /* 0x000f240000300800 */
[----:B------:R-:W4:Y:S01]  /*328e0*/  LDL.LU R19, [R1+0xb7c] ;  /* 0x000b7c0001137983 */ /* 0x000f220000300800 */
        /* <DEDUP_REMOVED lines=19> */
[----:B-1----:R-:W3:Y:S01]  /*32a20*/  LDL.LU.64 R6, [R1+0x9730] ;  /* 0x0097300001067983 */ /* 0x002ee20000300a00 */
[----:B------:R-:W3:Y:S02]  /*32a30*/  LDL.LU.64 R4, [R1+0x9728] ;  /* 0x0097280001047983 */ /* 0x000ee40000300a00 */
[----:B------:R-:W-:Y:S02]  /*32a40*/  STL.64 [R1+0x96d0], R26 ;  /* 0x0096d01a01007387 */ /* 0x000fe40000100a00 */
[----:B------:R1:W-:Y:S02]  /*32a50*/  STL.64 [R1+0x96c8], R24 ;  /* 0x0096c81801007387 */ /* 0x0003e40000100a00 */
[----:B-1----:R-:W4:Y:S02]  /*32a60*/  LDL.LU.64 R24, [R1+0x90] ;  /* 0x0000900001187983 */ /* 0x002f240000300a00 */
[-C--:B----4-:R-:W-:Y:S08]  /*32a70*/  HMMA.1688.F32.TF32 R16, R12, R24.reuse, R16 ;  /* 0x000000180c10723c */ /* 0x090ff00000081010 */
[----:B---3--:R-:W-:Y:S11]  /*32a80*/  HMMA.1688.F32.TF32 R20, R4, R24, R20 ;  /* 0x000000180414723c */ /* 0x008ff60000081014 */
[----:B------:R-:W-:Y:S04]  /*32a90*/  @!UPT UIADD3 URZ, URZ, URZ, URZ ;  /* 0x0000003f3f3ff290 */ /* 0x000fe8000fffe03f */
[----:B------:R-:W-:Y:S01]  /*32aa0*/  STL.64 [R1+0x210], R16 ;  /* 0x0002101001007387 */ /* 0x000fe20000100a00 */
[----:B------:R1:W-:Y:S02]  /*32ab0*/  STL.64 [R1+0x218], R18 ;  /* 0x0002181201007387 */ /* 0x0003e40000100a00 */
[----:B-1----:R-:W-:Y:S02]  /*32ac0*/  IMAD.MOV.U32 R19, RZ, RZ, R12 ;  /* 0x000000ffff137224 */ /* 0x002fe400078e000c */
[----:B------:R-:W-:Y:S01]  /*32ad0*/  IMAD.MOV.U32 R18, RZ, RZ, R13 ;  /* 0x000000ffff127224 */ /* 0x000fe200078e000d */
[----:B------:R-:W3:Y:S01]  /*32ae0*/  LDL.LU R12, [R1+0x720] ;  /* 0x00072000010c7983 */ /* 0x000ee20000300800 */
[----:B------:R-:W-:Y:S02]  /*32af0*/  IMAD.MOV.U32 R17, RZ, RZ, R14 ;  /* 0x000000ffff117224 */ /* 0x000fe400078e000e */
[----:B------:R-:W3:Y:S02]  /*32b00*/  LDL.LU R13, [R1+0x724] ;  /* 0x00072400010d7983 */ /* 0x000ee40000300800 */
[----:B------:R-:W-:Y:S01]  /*32b10*/  IMAD.MOV.U32 R16, RZ, RZ, R15 ;  /* 0x000000ffff107224 */ /* 0x000fe200078e000f */
[----:B------:R-:W3:Y:S01]  /*32b20*/  LDL.LU R14, [R1+0x728] ;  /* 0x00072800010e7983 */ /* 0x000ee20000300800 */
[----:B------:R-:W3:Y:S02]  /*32b30*/  LDL.LU R15, [R1+0x72c] ;  /* 0x00072c00010f7983 */ /* 0x000ee40000300800 */
[----:B------:R1:W-:Y:S02]  /*32b40*/  STL.64 [R1+0x250], R20 ;  /* 0x0002501401007387 */ /* 0x0003e40000100a00 */
[----:B------:R4:W-:Y:S02]  /*32b50*/  STL.64 [R1+0x258], R22 ;  /* 0x0002581601007387 */ /* 0x0009e40000100a00 */
[----:B-1----:R-:W-:-:S02]  /*32b60*/  IMAD.MOV.U32 R21, RZ, RZ, R6 ;  /* 0x000000ffff157224 */ /* 0x002fc400078e0006 */
[----:B------:R-:W-:Y:S02]  /*32b70*/  IMAD.MOV.U32 R20, RZ, RZ, R7 ;  /* 0x000000ffff147224 */ /* 0x000fe400078e0007 */
[----:B----4-:R-:W-:Y:S01]  /*32b80*/  IMAD.MOV.U32 R23, RZ, RZ, R4 ;  /* 0x000000ffff177224 */ /* 0x010fe200078e0004 */
[----:B------:R-:W-:Y:S01]  /*32b90*/  MOV R22, R5 ;  /* 0x0000000500167202 */ /* 0x000fe20000000f00 */
[----:B------:R-:W2:Y:S01]  /*32ba0*/  LDL.LU.64 R6, [R1+0x9720] ;  /* 0x0097200001067983 */ /* 0x000ea20000300a00 */
[----:B------:R-:W2:Y:S02]  /*32bb0*/  LDL.LU.64 R4, [R1+0x9718] ;  /* 0x0097180001047983 */ /* 0x000ea40000300a00 */
        /* <DEDUP_REMOVED lines=8> */
[----:B------:R2:W-:Y:S02]  /*32c40*/  STL.64 [R1+0x9668], R4 ;  /* 0x0096680401007387 */ /* 0x0005e40000100a00 */
[----:B------:R-:W-:-:S02]  /*32c50*/  IMAD.MOV.U32 R2, RZ, RZ, R24 ;  /* 0x000000ffff027224 */ /* 0x000fc400078e0018 */
[----:B------:R-:W-:Y:S02]  /*32c60*/  IMAD.MOV.U32 R0, RZ, RZ, R25 ;  /* 0x000000ffff007224 */ /* 0x000fe400078e0019 */
[----:B-1----:R-:W-:Y:S02]  /*32c70*/  IMAD.MOV.U32 R6, RZ, RZ, R21 ;  /* 0x000000ffff067224 */ /* 0x002fe400078e0015 */
[----:B------:R-:W-:Y:S02]  /*32c80*/  IMAD.MOV.U32 R7, RZ, RZ, R20 ;  /* 0x000000ffff077224 */ /* 0x000fe400078e0014 */
[----:B--2---:R-:W-:Y:S02]  /*32c90*/  IMAD.MOV.U32 R4, RZ, RZ, R23 ;  /* 0x000000ffff047224 */ /* 0x004fe400078e0017 */
[----:B------:R-:W-:Y:S01]  /*32ca0*/  IMAD.MOV.U32 R5, RZ, RZ, R22 ;  /* 0x000000ffff057224 */ /* 0x000fe200078e0016 */
[----:B------:R1:W-:Y:S04]  /*32cb0*/  STL.64 [R1+0x9690], R6 ;  /* 0x0096900601007387 */ /* 0x0003e80000100a00 */
[----:B------:R2:W-:Y:S02]  /*32cc0*/  STL.64 [R1+0x9688], R4 ;  /* 0x0096880401007387 */ /* 0x0005e40000100a00 */
[----:B------:R-:W4:Y:S02]  /*32cd0*/  LDL.LU R24, [R1+0x420] ;  /* 0x0004200001187983 */ /* 0x000f240000300800 */
[----:B------:R-:W4:Y:S01]  /*32ce0*/  LDL.LU R25, [R1+0x424] ;  /* 0x0004240001197983 */ /* 0x000f220000300800 */
[----:B------:R-:W4:Y:S01]  /*32cf0*/  LDL.LU R26, [R1+0x428] ;  /* 0x00042800011a7983 */ /* 0x000f220000300800 */
[----:B------:R-:W4:Y:S02]  /*32d00*/  LDL.LU R27, [R1+0x42c] ;  /* 0x00042c00011b7983 */ /* 0x000f240000300800 */
[----:B-1----:R-:W-:-:S02]  /*32d10*/  IMAD.MOV.U32 R7, RZ, RZ, R16 ;  /* 0x000000ffff077224 */ /* 0x002fc400078e0010 */
[----:B------:R-:W-:Y:S01]  /*32d20*/  IMAD.MOV.U32 R6, RZ, RZ, R17 ;  /* 0x000000ffff067224 */ /* 0x000fe200078e0011 */
[----:B------:R-:W4:Y:S01]  /*32d30*/  LDL.LU R16, [R1+0x440] ;  /* 0x0004400001107983 */ /* 0x000f220000300800 */
[----:B--2---:R-:W-:Y:S02]  /*32d40*/  IMAD.MOV.U32 R5, RZ, RZ, R18 ;  /* 0x000000ffff057224 */ /* 0x004fe400078e0012 */
[----:B------:R-:W4:Y:S02]  /*32d50*/  LDL.LU R17, [R1+0x444] ;  /* 0x0004440001117983 */ /* 0x000f240000300800 */
[----:B------:R-:W-:Y:S01]  /*32d60*/  IMAD.MOV.U32 R4, RZ, RZ, R19 ;  /* 0x000000ffff047224 */ /* 0x000fe200078e0013 */
[----:B------:R-:W4:Y:S01]  /*32d70*/  LDL.LU R18, [R1+0x448] ;  /* 0x0004480001127983 */ /* 0x000f220000300800 */
[----:B------:R-:W4:Y:S02]  /*32d80*/  LDL.LU R19, [R1+0x44c] ;  /* 0x00044c0001137983 */ /* 0x000f240000300800 */
[----:B------:R-:W2:Y:S02]  /*32d90*/  LDL.LU R20, [R1+0x430] ;  /* 0x0004300001147983 */ /* 0x000ea40000300800 */
[----:B------:R-:W2:Y:S01]  /*32da0*/  LDL.LU R21, [R1+0x434] ;  /* 0x0004340001157983 */ /* 0x000ea20000300800 */
[----:B------:R-:W2:Y:S01]  /*32db0*/  LDL.LU R22, [R1+0x438] ;  /* 0x0004380001167983 */ /* 0x000ea20000300800 */
[----:B------:R-:W2:Y:S02]  /*32dc0*/  LDL.LU R23, [R1+0x43c] ;  /* 0x00043c0001177983 */ /* 0x000ea40000300800 */
[----:B------:R-:W-:Y:S02]  /*32dd0*/  STL.64 [R1+0x96b0], R6 ;  /* 0x0096b00601007387 */ /* 0x000fe40000100a00 */
[----:B------:R1:W-:Y:S02]  /*32de0*/  STL.64 [R1+0x96a8], R4 ;  /* 0x0096a80401007387 */ /* 0x0003e40000100a00 */
[----:B-1----:R-:W-:-:S02]  /*32df0*/  IMAD.MOV.U32 R4, RZ, RZ, R2 ;  /* 0x000000ffff047224 */ /* 0x002fc400078e0002 */
[----:B------:R-:W-:-:S07]  /*32e00*/  IMAD.MOV.U32 R5, RZ, RZ, R0 ;  /* 0x000000ffff057224 */ /* 0x000fce00078e0000 */
        /* <DEDUP_REMOVED lines=8> */
[----:B------:R1:W-:Y:S02]  /*32e90*/  STL.64 [R1+0x9658], R8 ;  /* 0x0096580801007387 */ /* 0x0003e40000100a00 */
[----:B-1----:R-:W3:Y:S01]  /*32ea0*/  LDL.LU R8, [R1+0xa30] ;  /* 0x000a300001087983 */ /* 0x002ee20000300800 */
[----:B------:R-:W3:Y:S02]  /*32eb0*/  LDL.LU R9, [R1+0xa34] ;  /* 0x000a340001097983 */ /* 0x000ee40000300800 */
[----:B------:R-:W2:Y:S02]  /*32ec0*/  LDL.LU R10, [R1+0xa38] ;  /* 0x000a3800010a7983 */ /* 0x000ea40000300800 */
[----:B------:R-:W2:Y:S02]  /*32ed0*/  LDL.LU R11, [R1+0xa3c] ;  /* 0x000a3c00010b7983 */ /* 0x000ea40000300800 */
[----:B--2---:R-:W-:Y:S01]  /*32ee0*/  STL.64 [R1+0x9680], R10 ;  /* 0x0096800a01007387 */ /* 0x004fe20000100a00 */
[----:B---3--:R1:W-:Y:S03]  /*32ef0*/  STL.64 [R1+0x9678], R8 ;  /* 0x0096780801007387 */ /* 0x0083e60000100a00 */
[----:B-1----:R-:W2:Y:S01]  /*32f00*/  LDL.LU R8, [R1+0xb30] ;  /* 0x000b300001087983 */ /* 0x002ea20000300800 */
[----:B------:R-:W2:Y:S02]  /*32f10*/  LDL.LU R9, [R1+0xb34] ;  /* 0x000b340001097983 */ /* 0x000ea40000300800 */
[----:B------:R-:W3:Y:S02]  /*32f20*/  LDL.LU R10, [R1+0xb38] ;  /* 0x000b3800010a7983 */ /* 0x000ee40000300800 */
[----:B------:R-:W3:Y:S01]  /*32f30*/  LDL.LU R11, [R1+0xb3c] ;  /* 0x000b3c00010b7983 */ /* 0x000ee20000300800 */
[-C--:B----4-:R-:W-:Y:S01]  /*32f40*/  HMMA.1688.F32.TF32 R16, R12, R4.reuse, R16 ;  /* 0x000000040c10723c */ /* 0x090fe20000081010 */
        /* <DEDUP_REMOVED lines=47> */
[-C--:B--2---:R-:W-:Y:S02]  /*33240*/  HMMA.1688.F32.TF32 R4, R4, R24.reuse, R8 ;  /* 0x000000180404723c */ /* 0x084fe40000081008 */
[----:B------:R-:W2:Y:S01]  /*33250*/  LDL.LU.64 R10, [R1+0x96a0] ;  /* 0x0096a000010a7983 */ /* 0x000ea20000300a00 */
[----:B------:R-:W2:Y:S11]  /*33260*/  LDL.LU.64 R8, [R1+0x9698] ;  /* 0x0096980001087983 */ /* 0x000eb60000300a00 */
[----:B------:R-:W-:Y:S09]  /*33270*/  @!UPT UIADD3 URZ, URZ, URZ, URZ ;  /* 0x0000003f3f3ff290 */ /* 0x000ff2000fffe03f */
[----:B------:R-:W-:Y:S01]  /*33280*/  STL.64 [R1+0x200], R4 ;  /* 0x0002000401007387 */ /* 0x000fe20000100a00 */
[----:B------:R1:W-:Y:S03]  /*33290*/  STL.64 [R1+0x208], R6 ;  /* 0x0002080601007387 */ /* 0x0003e60000100a00 */
[----:B-1----:R-:W2:Y:S01]  /*332a0*/  LDL.LU.64 R6, [R1+0x9690] ;  /* 0x0096900001067983 */ /* 0x002ea20000300a00 */
[----:B------:R-:W2:Y:S02]  /*332b0*/  LDL.LU.64 R4, [R1+0x9688] ;  /* 0x0096880001047983 */ /* 0x000ea40000300a00 */
[-C--:B--2---:R-:W-:Y:S01]  /*332c0*/  HMMA.1688.F32.TF32 R4, R4, R24.reuse, R8 ;  /* 0x000000180404723c */ /* 0x084fe20000081008 */
[----:B------:R-:W2:Y:S01]  /*332d0*/  LDL.LU.64 R10, [R1+0x9680] ;  /* 0x00968000010a7983 */ /* 0x000ea20000300a00 */
[----:B------:R-:W2:Y:S11]  /*332e0*/  LDL.LU.64 R8, [R1+0x9678] ;  /* 0x0096780001087983 */ /* 0x000eb60000300a00 */
[----:B------:R-:W-:Y:S10]  /*332f0*/  @!UPT UIADD3 URZ, URZ, URZ, URZ ;  /* 0x0000003f3f3ff290 */ /* 0x000ff4000fffe03f */
[----:B------:R-:W-:Y:S01]  /*33300*/  STL.64 [R1+0x240], R4 ;  /* 0x0002400401007387 */ /* 0x000fe20000100a00 */
[----:B------:R1:W-:Y:S03]  /*33310*/  STL.64 [R1+0x248], R6 ;  /* 0x0002480601007387 */ /* 0x0003e60000100a00 */
[----:B-1----:R-:W2:Y:S01]  /*33320*/  LDL.LU.64 R6, [R1+0x9670] ;  /* 0x0096700001067983 */ /* 0x002ea20000300a00 */
[----:B------:R-:W2:Y:S02]  /*33330*/  LDL.LU.64 R4, [R1+0x9668] ;  /* 0x0096680001047983 */ /* 0x000ea40000300a00 */
        /* <DEDUP_REMOVED lines=9> */
[----:B-1----:R-:W2:Y:S01]  /*333d0*/  LDL.LU R4, [R1+0x840] ;  /* 0x0008400001047983 */ /* 0x002ea20000300800 */
[----:B------:R-:W2:Y:S02]  /*333e0*/  LDL.LU R5, [R1+0x844] ;  /* 0x0008440001057983 */ /* 0x000ea40000300800 */
[----:B------:R-:W2:Y:S02]  /*333f0*/  LDL.LU R6, [R1+0x848] ;  /* 0x0008480001067983 */ /* 0x000ea40000300800 */
[----:B------:R-:W2:Y:S02]  /*33400*/  LDL.LU R7, [R1+0x84c] ;  /* 0x00084c0001077983 */ /* 0x000ea40000300800 */
[----:B--2---:R-:W-:Y:S11]  /*33410*/  HMMA.1688.F32.TF32 R4, R8, R24, R4 ;  /* 0x000000180804723c */ /* 0x004ff60000081004 */
[----:B------:R-:W-:Y:S11]  /*33420*/  @!UPT UIADD3 URZ, URZ, URZ, URZ ;  /* 0x0000003f3f3ff290 */ /* 0x000ff6000fffe03f */
[----:B------:R-:W-:Y:S01]  /*33430*/  @!UPT UIADD3 URZ, URZ, URZ, URZ ;  /* 0x0000003f3f3ff290 */ /* 0x000fe2000fffe03f */
[----:B------:R-:W-:Y:S01]  /*33440*/  STL.64 [R1+0x550], R4 ;  /* 0x0005500401007387 */ /* 0x000fe20000100a00 */
[----:B------:R-:W-:Y:S02]  /*33450*/  STL.64 [R1+0x558], R6 ;  /* 0x0005580601007387 */ /* 0x000fe40000100a00 */
[----:B------:R-:W-:Y:S02]  /*33460*/  STL.64 [R1+0x95c8], R10 ;  /* 0x0095c80a01007387 */ /* 0x000fe40000100a00 */
[----:B------:R1:W-:Y:S02]  /*33470*/  STL.64 [R1+0x95c0], R8 ;  /* 0x0095c00801007387 */ /* 0x0003e40000100a00 */
[----:B-1----:R-:W2:Y:S01]  /*33480*/  LDL.LU.64 R8, [R1+0x70] ;  /* 0x0000700001087983 */ /* 0x002ea20000300a00 */
[----:B------:R-:W-:Y:S02]  /*33490*/  IMAD.MOV.U32 R2, RZ, RZ, R24 ;  /* 0x000000ffff027224 */ /* 0x000fe400078e0018 */
[----:B------:R-:W-:Y:S01]  /*334a0*/  IMAD.MOV.U32 R0, RZ, RZ, R25 ;  /* 0x000000ffff007224 */ /* 0x000fe200078e0019 */
[----:B--2---:R1:W-:Y:S02]  /*334b0*/  STL.64 [R1+0x9620], R8 ;  /* 0x0096200801007387 */ /* 0x0043e40000100a00 */
[----:B-1----:R-:W-:-:S02]  /*334c0*/  IMAD.MOV.U32 R8, RZ, RZ, R2 ;  /* 0x000000ffff087224 */ /* 0x002fc400078e0002 */
[----:B------:R-:W-:-:S07]  /*334d0*/  IMAD.MOV.U32 R9, RZ, RZ, R0 ;  /* 0x000000ffff097224 */ /* 0x000fce00078e0000 */
[-C--:B---3--:R-:W-:Y:S01]  /*334e0*/  HMMA.1688.F32.TF32 R4, R12, R8.reuse, R20 ;  /* 0x000000080c04723c */ /* 0x088fe20000081014 */
[----:B------:R-:W2:Y:S11]  /*334f0*/  LDL.LU R20, [R1+0x460] ;  /* 0x0004600001147983 */ /* 0x000eb60000300800 */
[----:B------:R-:W-:Y:S11]  /*33500*/  @!UPT UIADD3 URZ, URZ, URZ, URZ ;  /* 0x0000003f3f3ff290 */ /* 0x000ff6000fffe03f */
[----:B------:R1:W-:Y:S01]  /*33510*/  STL.64 [R1+0x780], R4 ;  /* 0x0007800401007387 */ /* 0x0003e20000100a00 */
[----:B------:R3:W-:Y:S02]  /*33520*/  STL.64 [R1+0x788], R6 ;  /* 0x0007880601007387 */ /* 0x0007e40000100a00 */
[----:B------:R-:W2:Y:S02]  /*33530*/  LDL.LU R21, [R1+0x464] ;  /* 0x0004640001157983 */ /* 0x000ea40000300800 */
[----:B------:R-:W2:Y:S01]  /*33540*/  LDL.LU R22, [R1+0x468] ;  /* 0x0004680001167983 */ /* 0x000ea20000300800 */
[----:B------:R-:W2:Y:S04]  /*33550*/  LDL.LU R23, [R1+0x46c] ;  /* 0x00046c0001177983 */ /* 0x000ea80000300800 */
[----:B-1----:R-:W4:Y:S04]  /*33560*/  LDL.64 R4, [R1] ;  /* 0x0000000001047983 */ /* 0x002f280000100a00 */
[----:B---3--:R-:W3:Y:S04]  /*33570*/  LDL.64 R6, [R1+0x8] ;  /* 0x0000080001067983 */ /* 0x008ee80000100a00 */
[----:B---3--:R-:W-:Y:S01]  /*33580*/  STL.64 [R1+0x9608], R6 ;  /* 0x0096080601007387 */ /* 0x008fe20000100a00 */
[----:B----4-:R1:W-:Y:S03]  /*33590*/  STL.64 [R1+0x9600], R4 ;  /* 0x0096000401007387 */ /* 0x0103e60000100a00 */
[----:B-1----:R-:W3:Y:S01]  /*335a0*/  LDL.LU.64 R4, [R1+0x10] ;  /* 0x0000100001047983 */ /* 0x002ee20000300a00 */
[----:B------:R-:W4:Y:S03]  /*335b0*/  LDL.LU.64 R6, [R1+0x18] ;  /* 0x0000180001067983 */ /* 0x000f260000300a00 */
[----:B----4-:R-:W-:Y:S01]  /*335c0*/  STL.64 [R1+0x9630], R6 ;  /* 0x0096300601007387 */ /* 0x010fe20000100a00 */
[----:B---3--:R-:W-:Y:S02]  /*335d0*/  STL.64 [R1+0x9628], R4 ;  /* 0x0096280401007387 */ /* 0x008fe40000100a00 */
[----:B------:R-:W-:Y:S02]  /*335e0*/  STL.64 [R1+0x95b0], R14 ;  /* 0x0095b00e01007387 */ /* 0x000fe40000100a00 */
[----:B------:R1:W-:Y:S02]  /*335f0*/  STL.64 [R1+0x95a8], R12 ;  /* 0x0095a80c01007387 */ /* 0x0003e40000100a00 */
[----:B-1----:R-:W3:Y:S01]  /*33600*/  LDL.LU R12, [R1+0x980] ;  /* 0x00098000010c7983 */ /* 0x002ee20000300800 */
[----:B------:R-:W3:Y:S02]  /*33610*/  LDL.LU R13, [R1+0x984] ;  /* 0x00098400010d7983 */ /* 0x000ee40000300800 */
[----:B------:R-:W4:Y:S02]  /*33620*/  LDL.LU R14, [R1+0x988] ;  /* 0x00098800010e7983 */ /* 0x000f240000300800 */
[----:B------:R-:W4:Y:S01]  /*33630*/  LDL.LU R15, [R1+0x98c] ;  /* 0x00098c00010f7983 */ /* 0x000f220000300800 */
[----:B------:R-:W2:Y:S01]  /*33640*/  LDL.LU R24, [R1+0x450] ;  /* 0x0004500001187983 */ /* 0x000ea20000300800 */
[----:B------:R-:W2:Y:S02]  /*33650*/  LDL.LU R25, [R1+0x454] ;  /* 0x0004540001197983 */ /* 0x000ea40000300800 */
[----:B------:R-:W2:Y:S02]  /*33660*/  LDL.LU R26, [R1+0x458] ;  /* 0x00045800011a7983 */ /* 0x000ea40000300800 */
[----:B------:R-:W2:Y:S01]  /*33670*/  LDL.LU R27, [R1+0x45c] ;  /* 0x00045c00011b7983 */ /* 0x000ea20000300800 */
[----:B------:R-:W2:Y:S01]  /*33680*/  LDL.LU R4, [R1+0x3a0] ;  /* 0x0003a00001047983 */ /* 0x000ea20000300800 */
[----:B------:R-:W2:Y:S02]  /*33690*/  LDL.LU R5, [R1+0x3a4] ;  /* 0x0003a40001057983 */ /* 0x000ea40000300800 */
[----:B------:R-:W2:Y:S01]  /*336a0*/  LDL.LU R6, [R1+0x3a8] ;  /* 0x0003a80001067983 */ /* 0x000ea20000300800 */
[----:B----4-:R-:W-:Y:S01]  /*336b0*/  STL.64 [R1+0x95d8], R14 ;  /* 0x0095d80e01007387 */ /* 0x010fe20000100a00 */
[----:B---3--:R1:W-:Y:S03]  /*336c0*/  STL.64 [R1+0x95d0], R12 ;  /* 0x0095d00c01007387 */ /* 0x0083e60000100a00 */
[----:B-1----:R-:W3:Y:S01]  /*336d0*/  LDL.LU R12, [R1+0xab0] ;  /* 0x000ab000010c7983 */ /* 0x002ee20000300800 */
[----:B------:R-:W3:Y:S02]  /*336e0*/  LDL.LU R13, [R1+0xab4] ;  /* 0x000ab400010d7983 */ /* 0x000ee40000300800 */
[----:B------:R-:W4:Y:S02]  /*336f0*/  LDL.LU R14, [R1+0xab8] ;  /* 0x000ab800010e7983 */ /* 0x000f240000300800 */
[----:B------:R-:W4:Y:S01]  /*33700*/  LDL.LU R15, [R1+0xabc] ;  /* 0x000abc00010f7983 */ /* 0x000f220000300800 */
[-C--:B--2---:R-:W-:Y:S01]  /*33710*/  HMMA.1688.F32.TF32 R20, R16, R8.reuse, R20 ;  /* 0x000000081014723c */ /* 0x084fe20000081014 */
[----:B----4-:R-:W-:Y:S01]  /*33720*/  STL.64 [R1+0x95f8], R14 ;  /* 0x0095f80e01007387 */ /* 0x010fe20000100a00 */
[----:B---3--:R1:W-:Y:S03]  /*33730*/  STL.64 [R1+0x95f0], R12 ;  /* 0x0095f00c01007387 */ /* 0x0083e60000100a00 */
        /* <DEDUP_REMOVED lines=14> */
[----:B------:R-:W-:Y:S02]  /*33820*/  STL.64 [R1+0x95a0], R18 ;  /* 0x0095a01201007387 */ /* 0x000fe40000100a00 */
[----:B------:R1:W-:Y:S02]  /*33830*/  STL.64 [R1+0x9598], R16 ;  /* 0x0095981001007387 */ /* 0x0003e40000100a00 */
[----:B-1----:R-:W4:Y:S04]  /*33840*/  LDL.LU R16, [R1+0x4c0] ;  /* 0x0004c00001107983 */ /* 0x002f280000300800 */
[----:B----4-:R-:W-:Y:S01]  /*33850*/  STL [R1+0x95b8], R16 ;  /* 0x0095b81001007387 */ /* 0x010fe20000100800 */
[----:B------:R-:W4:Y:S01]  /*33860*/  LDL.LU R17, [R1+0x4c4] ;  /* 0x0004c40001117983 */ /* 0x000f220000300800 */
[-C--:B---3--:R-:W-:Y:S02]  /*33870*/  HMMA.1688.F32.TF32 R24, R20, R8.reuse, R24 ;  /* 0x000000081418723c */ /* 0x088fe40000081018 */
[----:B----4-:R-:W-:Y:S01]  /*33880*/  STL [R1+0x95bc], R17 ;  /* 0x0095bc1101007387 */ /* 0x010fe20000100800 */
[----:B------:R-:W3:Y:S02]  /*33890*/  LDL.LU R18, [R1+0x4c8] ;  /* 0x0004c80001127983 */ /* 0x000ee40000300800 */
[----:B------:R-:W3:Y:S11]  /*338a0*/  LDL.LU R19, [R1+0x4cc] ;  /* 0x0004cc0001137983 */ /* 0x000ef60000300800 */
[----:B------:R-:W-:Y:S07]  /*338b0*/  @!UPT UIADD3 URZ, URZ, URZ, URZ ;  /* 0x0000003f3f3ff290 */ /* 0x000fee000fffe03f */
[----:B------:R-:W-:Y:S01]  /*338c0*/  STL.64 [R1+0x8a0], R24 ;  /* 0x0008a01801007387 */ /* 0x000fe20000100a00 */
[----:B------:R1:W-:Y:S04]  /*338d0*/  STL.64 [R1+0x8a8], R26 ;  /* 0x0008a81a01007387 */ /* 0x0003e80000100a00 */
[----:B-1----:R-:W4:Y:S01]  /*338e0*/  LDL.LU.64 R26, [R1+0x9640] ;  /* 0x00964000011a7983 */ /* 0x002f220000300a00 */
[----:B------:R-:W4:Y:S01]  /*338f0*/  LDL.LU.64 R24, [R1+0x9638] ;  /* 0x0096380001187983 */ /* 0x000f220000300a00 */
[----:B-----5:R-:W-:Y:S01]  /*33900*/  MOV R7, R3 ;  /* 0x0000000300077202 */ /* 0x020fe20000000f00 */
[----:B------:R-:W-:Y:S01]  /*33910*/  STL.64 [R1+0x9590], R22 ;  /* 0x0095901601007387 */ /* 0x000fe20000100a00 */
[----:B------:R1:W-:Y:S04]  /*33920*/  STL.64 [R1+0x9588], R20 ;  /* 0x0095881401007387 */ /* 0x0003e80000100a00 */
[----:B-1----:R-:W5:Y:S01]  /*33930*/  LDL.LU R20, [R1+0x4b0] ;  /* 0x0004b00001147983 */ /* 0x002f620000300800 */
[----:B------:R-:W5:Y:S02]  /*33940*/  LDL.LU R21, [R1+0x4b4] ;  /* 0x0004b40001157983 */ /* 0x000f640000300800 */
[----:B------:R-:W5:Y:S02]  /*33950*/  LDL.LU R22, [R1+0x4b8] ;  /* 0x0004b80001167983 */ /* 0x000f640000300800 */
[----:B------:R-:W5:Y:S01]  /*33960*/  LDL.LU R23, [R1+0x4bc] ;  /* 0x0004bc0001177983 */ /* 0x000f620000300800 */
[----:B----4-:R-:W-:Y:S01]  /*33970*/  HMMA.1688.F32.TF32 R8, R24, R8, R4 ;  /* 0x000000081808723c */ /* 0x010fe20000081004 */
[----:B------:R-:W4:Y:S01]  /*33980*/  LDL.LU.64 R6, [R1+0x9630] ;  /* 0x0096300001067983 */ /* 0x000f220000300a00 */
[----:B------:R-:W2:Y:S11]  /*33990*/  LDL.LU.64 R4, [R1+0x9628] ;  /* 0x0096280001047983 */ /* 0x000eb60000300a00 */
[----:B------:R-:W-:Y:S10]  /*339a0*/  @!UPT UIADD3 URZ, URZ, URZ, URZ ;  /* 0x0000003f3f3ff290 */ /* 0x000ff4000fffe03f */
[----:B------:R1:W-:Y:S01]  /*339b0*/  STL.64 [R1+0x860], R8 ;  /* 0x0008600801007387 */ /* 0x0003e20000100a00 */
[----:B------:R-:W-:Y:S03]  /*339c0*/  STL.64 [R1+0x868], R10 ;  /* 0x0008680a01007387 */ /* 0x000fe60000100a00 */
[----:B-1----:R-:W3:Y:S01]  /*339d0*/  LDL.LU.64 R8, [R1+0x9620] ;  /* 0x0096200001087983 */ /* 0x002ee20000300a00 */
[----:B----4-:R-:W-:Y:S02]  /*339e0*/  IMAD.MOV.U32 R3, RZ, RZ, R6 ;  /* 0x000000ffff037224 */ /* 0x010fe400078e0006 */
[----:B------:R-:W-:Y:S02]  /*339f0*/  IMAD.MOV.U32 R28, RZ, RZ, R7 ;  /* 0x000000ffff1c7224 */ /* 0x000fe400078e0007 */
[----:B--2---:R-:W-:Y:S02]  /*33a00*/  IMAD.MOV.U32 R2, RZ, RZ, R4 ;  /* 0x000000ffff027224 */ /* 0x004fe400078e0004 */
[----:B------:R-:W-:Y:S01]  /*33a10*/  IMAD.MOV.U32 R0, RZ, RZ, R5 ;  /* 0x000000ffff007224 */ /* 0x000fe200078e0005 */
[-C--:B---3--:R-:W-:Y:S11]  /*33a20*/  HMMA.1688.F32.TF32 R12, R4, R8.reuse, R12 ;  /* 0x00000008040c723c */ /* 0x088ff6000008100c */
[----:B------:R-:W-:Y:S11]  /*33a30*/  @!UPT UIADD3 URZ, URZ, URZ, URZ ;  /* 0x0000003f3f3ff290 */ /* 0x000ff6000fffe03f */
[----:B------:R-:W-:Y:S01]  /*33a40*/  @!UPT UIADD3 URZ, URZ, URZ, URZ ;  /* 0x0000003f3f3ff290 */ /* 0x000fe2000fffe03f */
[----:B------:R-:W-:Y:S01]  /*33a50*/  STL.64 [R1+0x1f0], R12 ;  /* 0x0001f00c01007387 */ /* 0x000fe20000100a00 */
[----:B------:R1:W-:Y:S03]  /*33a60*/  STL.64 [R1+0x1f8], R14 ;  /* 0x0001f80e01007387 */ /* 0x0003e60000100a00 */
[----:B-1----:R-:W2:Y:S01]  /*33a70*/  LDL.LU.64 R14, [R1+0x9618] ;  /* 0x00961800010e7983 */ /* 0x002ea20000300a00 */
[----:B------:R-:W2:Y:S02]  /*33a80*/  LDL.LU.64 R12, [R1+0x9610] ;  /* 0x00961000010c7983 */ /* 0x000ea40000300a00 */
[----:B------:R-:W2:Y:S02]  /*33a90*/  LDL.LU.64 R6, [R1+0x9608] ;  /* 0x0096080001067983 */ /* 0x000ea40000300a00 */
[----:B------:R-:W2:Y:S02]  /*33aa0*/  LDL.LU.64 R4, [R1+0x9600] ;  /* 0x0096000001047983 */ /* 0x000ea40000300a00 */
[----:B--2---:R-:W-:Y:S01]  /*33ab0*/  HMMA.1688.F32.TF32 R12, R4, R8, R12 ;  /* 0x00000008040c723c */ /* 0x004fe2000008100c */
[----:B------:R-:W-:Y:S11]  /*33ac0*/  IMAD.MOV.U32 R29, RZ, RZ, R7 ;  /* 0x000000ffff1d7224 */ /* 0x000ff600078e0007 */
[----:B------:R-:W-:Y:S11]  /*33ad0*/  @!UPT UIADD3 URZ, URZ, URZ, URZ ;  /* 0x0000003f3f3ff290 */ /* 0x000ff6000fffe03f */
        /* <DEDUP_REMOVED lines=12> */
[----:B------:R1:W-:Y:S03]  /*33ba0*/  STL.64 [R1+0x288], R14 ;  /* 0x0002880e01007387 */ /* 0x0003e60000100a00 */
[----:B-1----:R-:W2:Y:S01]  /*33bb0*/  LDL.LU.64 R14, [R1+0x95d8] ;  /* 0x0095d800010e7983 */ /* 0x002ea20000300a00 */
[----:B------:R-:W2:Y:S02]  /*33bc0*/  LDL.LU.64 R12, [R1+0x95d0] ;  /* 0x0095d000010c7983 */ /* 0x000ea40000300a00 */
[----:B------:R-:W2:Y:S02]  /*33bd0*/  LDL.LU.64 R10, [R1+0x95c8] ;  /* 0x0095c800010a7983 */ /* 0x000ea40000300a00 */
[----:B------:R-:W2:Y:S01]  /*33be0*/  LDL.LU.64 R8, [R1+0x95c0] ;  /* 0x0095c00001087983 */ /* 0x000ea20000300a00 */
[----:B------:R-:W-:Y:S01]  /*33bf0*/  STL.64 [R1+0x94f0], R6 ;  /* 0x0094f00601007387 */ /* 0x000fe20000100a00 */
[----:B------:R1:W-:Y:S02]  /*33c00*/  STL.64 [R1+0x94e8], R4 ;  /* 0x0094e80401007387 */ /* 0x0003e40000100a00 */
[----:B-1----:R-:W-:-:S02]  /*33c10*/  IMAD.MOV.U32 R4, RZ, RZ, R17 ;  /* 0x000000ffff047224 */ /* 0x002fc400078e0011 */
[----:B------:R-:W-:Y:S01]  /*33c20*/  IMAD.MOV.U32 R5, RZ, RZ, R16 ;  /* 0x000000ffff057224 */ /* 0x000fe200078e0010 */
[----:B------:R-:W3:Y:S01]  /*33c30*/  LDL.LU R17, [R1+0x95bc] ;  /* 0x0095bc0001117983 */ /* 0x000ee20000300800 */
[----:B------:R-:W3:Y:S05]  /*33c40*/  LDL.LU R16, [R1+0x95b8] ;  /* 0x0095b80001107983 */ /* 0x000eea0000300800 */
        /* <DEDUP_REMOVED lines=22> */
[----:B-1----:R-:W3:Y:S01]  /*33db0*/  LDL.LU R12, [R1+0x4a0] ;  /* 0x0004a000010c7983 */ /* 0x002ee20000300800 */
[----:B------:R-:W3:Y:S02]  /*33dc0*/  LDL.LU R13, [R1+0x4a4] ;  /* 0x0004a400010d7983 */ /* 0x000ee40000300800 */
[----:B------:R-:W3:Y:S02]  /*33dd0*/  LDL.LU R14, [R1+0x4a8] ;  /* 0x0004a800010e7983 */ /* 0x000ee40000300800 */
[----:B------:R-:W3:Y:S01]  /*33de0*/  LDL.LU R15, [R1+0x4ac] ;  /* 0x0004ac00010f7983 */ /* 0x000ee20000300800 */
[-C--:B-----5:R-:W-:Y:S11]  /*33df0*/  HMMA.1688.F32.TF32 R20, R16, R4.reuse, R20 ;  /* 0x000000041014723c */ /* 0x0a0ff60000081014 */
        /* <DEDUP_REMOVED lines=9> */
[-C--:B---3--:R-:W-:Y:S11]  /*33e90*/  HMMA.1688.F32.TF32 R12, R20, R4.reuse, R12 ;  /* 0x00000004140c723c */ /* 0x088ff6000008100c */
[----:B------:R-:W-:Y:S11]  /*33ea0*/  @!UPT UIADD3 URZ, URZ, URZ, URZ ;  /* 0x0000003f3f3ff290 */ /* 0x000ff6000fffe03f */
[----:B------:R-:W-:Y:S01]  /*33eb0*/  @!UPT UIADD3 URZ, URZ, URZ, URZ ;  /* 0x0000003f3f3ff290 */ /* 0x000fe2000fffe03f */
[----:B------:R-:W-:Y:S01]  /*33ec0*/  STL.64 [R1+0x800], R12 ;  /* 0x0008000c01007387 */ /* 0x000fe20000100a00 */
[----:B------:R-:W-:Y:S02]  /*33ed0*/  STL.64 [R1+0x808], R14 ;  /* 0x0008080e01007387 */ /* 0x000fe40000100a00 */
[----:B------:R-:W4:Y:S02]  /*33ee0*/  LDL.LU R17, [R1+0xb94] ;  /* 0x000b940001117983 */ /* 0x000f240000300800 */
[----:B------:R-:W3:Y:S01]  /*33ef0*/  LDL.LU R18, [R1+0xb98] ;  /* 0x000b980001127983 */ /* 0x000ee20000300800 */
[----:B------:R-:W3:Y:S01]  /*33f00*/  LDL.LU R19, [R1+0xb9c] ;  /* 0x000b9c0001137983 */ /* 0x000ee20000300800 */
[----:B--2---:R-:W-:Y:S03]  /*33f10*/  HMMA.1688.F32.TF32 R4, R24, R4, R8 ;  /* 0x000000041804723c */ /* 0x004fe60000081008 */
[----:B---3--:R-:W-:Y:S01]  /*33f20*/  STL.64 [R1+0x94a8], R18 ;  /* 0x0094a81201007387 */ /* 0x008fe20000100a00 */
[----:B----4-:R1:W-:Y:S02]  /*33f30*/  STL.64 [R1+0x94a0], R16 ;  /* 0x0094a01001007387 */ /* 0x0103e40000100a00 */
[----:B------:R-:W-:Y:S02]  /*33f40*/  STL.64 [R1+0x93b8], R22 ;  /* 0x0093b81601007387 */ /* 0x000fe40000100a00 */
[----:B------:R-:W-:Y:S01]  /*33f50*/  STL.64 [R1+0x93b0], R20 ;  /* 0x0093b01401007387 */ /* 0x000fe20000100a00 */
[----:B-1----:R-:W2:Y:S11]  /*33f60*/  LDL.LU R16, [R1+0xbb0] ;  /* 0x000bb00001107983 */ /* 0x002eb60000300800 */
[----:B------:R-:W-:Y:S03]  /*33f70*/  @!UPT UIADD3 URZ, URZ, URZ, URZ ;  /* 0x0000003f3f3ff290 */ /* 0x000fe6000fffe03f */
[----:B------:R1:W-:Y:S02]  /*33f80*/  STL.64 [R1+0x7f0], R4 ;  /* 0x0007f00401007387 */ /* 0x0003e40000100a00 */
[----:B------:R3:W-:Y:S02]  /*33f90*/  STL.64 [R1+0x7f8], R6 ;  /* 0x0007f80601007387 */ /* 0x0007e40000100a00 */
[----:B------:R-:W2:Y:S01]  /*33fa0*/  LDL.LU R17, [R1+0xbb4] ;  /* 0x000bb40001117983 */ /* 0x000ea20000300800 */
[----:B------:R-:W4:Y:S01]  /*33fb0*/  LDL.LU R18, [R1+0xbb8] ;  /* 0x000bb80001127983 */ /* 0x000f220000300800 */
[----:B------:R-:W4:Y:S03]  /*33fc0*/  LDL.LU R19, [R1+0xbbc] ;  /* 0x000bbc0001137983 */ /* 0x000f260000300800 */
[----:B-1----:R-:W5:Y:S01]  /*33fd0*/  LDL.LU R4, [R1] ;  /* 0x0000000001047983 */ /* 0x002f620000300800 */
[----:B------:R-:W5:Y:S02]  /*33fe0*/  LDL.LU R5, [R1+0x4] ;  /* 0x0000040001057983 */ /* 0x000f640000300800 */
[----:B---3--:R-:W3:Y:S02]  /*33ff0*/  LDL.LU R6, [R1+0x8] ;  /* 0x0000080001067983 */ /* 0x008ee40000300800 */
[----:B------:R-:W-:-:S02]  /*34000*/  IMAD.MOV.U32 R7, RZ, RZ, R29 ;  /* 0x000000ffff077224 */ /* 0x000fc400078e001d */
[----:B------:R-:W2:Y:S04]  /*34010*/  LDL.LU R29, [R1+0x9584] ;  /* 0x00958400011d7983 */ /* 0x000ea80000300800 */
[----:B---3--:R-:W-:Y:S01]  /*34020*/  STL.64 [R1+0x9528], R6 ;  /* 0x0095280601007387 */ /* 0x008fe20000100a00 */
[----:B-----5:R1:W-:Y:S03]  /*34030*/  STL.64 [R1+0x9520], R4 ;  /* 0x0095200401007387 */ /* 0x0203e60000100a00 */
[----:B--2---:R-:W2:Y:S04]  /*34040*/  LDSM.16.M88.4 R20, [R29+0xb8000] ;  /* 0x0b8000001d14783b */ /* 0x004ea80000000200 */
[----:B------:R-:W-:Y:S04]  /*34050*/  LDSM.16.M88.4 R12, [R29+0xbc000] ;  /* 0x0bc000001d0c783b */ /* 0x000fe80000000200 */
[----:B------:R-:W-:Y:S01]  /*34060*/  LDSM.16.M88.4 R8, [R29+0xb4000] ;  /* 0x0b4000001d08783b */ /* 0x000fe20000000200 */
[----:B-1----:R-:W-:-:S02]  /*34070*/  IMAD.MOV.U32 R4, RZ, RZ, R2 ;  /* 0x000000ffff047224 */ /* 0x002fc400078e0002 */
[----:B------:R-:W-:Y:S01]  /*34080*/  IMAD.MOV.U32 R5, RZ, RZ, R0 ;  /* 0x000000ffff057224 */ /* 0x000fe200078e0000 */
[----:B------:R-:W3:Y:S01]  /*34090*/  LDL.LU R2, [R1+0x9580] ;  /* 0x0095800001027983 */ /* 0x000ee20000300800 */
[----:B------:R-:W5:Y:S02]  /*340a0*/  LDL.LU R0, [R1+0x957c] ;  /* 0x00957c0001007983 */ /* 0x000f640000300800 */
[----:B------:R-:W-:Y:S02]  /*340b0*/  IMAD.MOV.U32 R6, RZ, RZ, R3 ;  /* 0x000000ffff067224 */ /* 0x000fe400078e0003 */
[----:B------:R-:W2:Y:S01]  /*340c0*/  LDL.LU R3, [R1+0x9578] ;  /* 0x0095780001037983 */ /* 0x000ea20000300800 */
[----:B----4-:R-:W-:Y:S02]  /*340d0*/  STL.64 [R1+0x94b8], R18 ;  /* 0x0094b81201007387 */ /* 0x010fe40000100a00 */
[----:B------:R-:W-:Y:S02]  /*340e0*/  STL.64 [R1+0x94b0], R16 ;  /* 0x0094b01001007387 */ /* 0x000fe40000100a00 */
[----:B------:R-:W-:Y:S01]  /*340f0*/  STL.64 [R1+0x9368], R26 ;  /* 0x0093681a01007387 */ /* 0x000fe20000100a00 */
[----:B------:R1:W-:Y:S04]  /*34100*/  STL.64 [R1+0x9360], R24 ;  /* 0x0093601801007387 */ /* 0x0003e80000100a00 */
[----:B------:R-:W-:Y:S04]  /*34110*/  LDSM.16.M88.4 R16, [R29+0xb0000] ;  /* 0x0b0000001d10783b */ /* 0x000fe80000000200 */
        /* <DEDUP_REMOVED lines=9> */
[----:B------:R-:W4:Y:S02]  /*341b0*/  LDL.LU R27, [R1+0xbcc] ;  /* 0x000bcc00011b7983 */ /* 0x000f240000300800 */
[----:B----4-:R-:W-:Y:S01]  /*341c0*/  STL.64 [R1+0x94d8], R26 ;  /* 0x0094d81a01007387 */ /* 0x010fe20000100a00 */
[----:B--2---:R-:W-:Y:S02]  /*341d0*/  STL.64 [R1+0x94d0], R24 ;  /* 0x0094d01801007387 */ /* 0x004fe40000100a00 */
[----:B------:R-:W-:Y:S02]  /*341e0*/  STL.64 [R1+0x9570], R22 ;  /* 0x0095701601007387 */ /* 0x000fe40000100a00 */
[----:B------:R1:W-:Y:S01]  /*341f0*/  STL.64 [R1+0x9568], R20 ;  /* 0x0095681401007387 */ /* 0x0003e20000100a00 */
[----:B------:R-:W2:Y:S04]  /*34200*/  LDSM.16.M88.4 R24, [R29+0xac000] ;  /* 0x0ac000001d18783b */ /* 0x000ea80000000200 */
[----:B-1----:R-:W4:Y:S01]  /*34210*/  LDL.LU R20, [R1+0xd10] ;  /* 0x000d100001147983 */ /* 0x002f220000300800 */
[----:B------:R-:W4:Y:S02]  /*34220*/  LDL.LU R21, [R1+0xd14] ;  /* 0x000d140001157983 */ /* 0x000f240000300800 */
[----:B------:R-:W4:Y:S02]  /*34230*/  LDL.LU R22, [R1+0xd18] ;  /* 0x000d180001167983 */ /* 0x000f240000300800 */
[----:B------:R-:W4:Y:S02]  /*34240*/  LDL.LU R23, [R1+0xd1c] ;  /* 0x000d1c0001177983 */ /* 0x000f240000300800 */
[----:B------:R-:W-:Y:S01]  /*34250*/  IMAD.MOV.U32 R7, RZ, RZ, R28 ;  /* 0x000000ffff077224 */ /* 0x000fe200078e001c */
[----:B--2---:R-:W-:Y:S01]  /*34260*/  STL.64 [R1+0x60], R24 ;  /* 0x0000601801007387 */ /* 0x004fe20000100a00 */
[----:B------:R-:W-:Y:S02]  /*34270*/  STL.64 [R1+0x68], R26 ;  /* 0x0000681a01007387 */ /* 0x000fe40000100a00 */
[----:B------:R-:W-:Y:S02]  /*34280*/  STL.64 [R1+0x9560], R14 ;  /* 0x0095600e01007387 */ /* 0x000fe40000100a00 */
[----:B------:R1:W-:Y:S02]  /*34290*/  STL.64 [R1+0x9558], R12 ;  /* 0x0095580c01007387 */ /* 0x0003e40000100a00 */
[----:B-1----:R-:W2:Y:S01]  /*342a0*/  LDL.LU R12, [R1+0xd00] ;  /* 0x000d0000010c7983 */ /* 0x002ea20000300800 */
[----:B------:R-:W2:Y:S02]  /*342b0*/  LDL.LU R13, [R1+0xd04] ;  /* 0x000d0400010d7983 */ /* 0x000ea40000300800 */
[----:B------:R-:W2:Y:S02]  /*342c0*/  LDL.LU R14, [R1+0xd08] ;  /* 0x000d0800010e7983 */ /* 0x000ea40000300800 */
[----:B------:R-:W2:Y:S01]  /*342d0*/  LDL.LU R15, [R1+0xd0c] ;  /* 0x000d0c00010f7983 */ /* 0x000ea20000300800 */
[----:B------:R-:W-:Y:S01]  /*342e0*/  STL.64 [R1+0x50], R16 ;  /* 0x0000501001007387 */ /* 0x000fe20000100a00 */
[----:B------:R-:W-:Y:S02]  /*342f0*/  STL.64 [R1+0x58], R18 ;  /* 0x0000581201007387 */ /* 0x000fe40000100a00 */
[----:B------:R-:W-:Y:S02]  /*34300*/  STL [R1+0x7720], R29 ;  /* 0x0077201d01007387 */ /* 0x000fe40000100800 */
[----:B------:R-:W-:Y:S01]  /*34310*/  STL.64 [R1+0x40], R8 ;  /* 0x0000400801007387 */ /* 0x000fe20000100a00 */
[----:B------:R-:W-:Y:S01]  /*34320*/  STL.64 [R1+0x48], R10 ;  /* 0x0000480a01007387 */ /* 0x000fe20000100a00 */
[C---:B----4-:R-:W-:Y:S11]  /*34330*/  HMMA.1688.F32.TF32 R20, R4.reuse, R24, R20 ;  /* 0x000000180414723c */ /* 0x050ff60000081014 */
[----:B------:R-:W-:Y:S11]  /*34340*/  @!UPT UIADD3 URZ, URZ, URZ, URZ ;  /* 0x0000003f3f3ff290 */ /* 0x000ff6000fffe03f */
[----:B------:R-:W-:Y:S01]  /*34350*/  @!UPT UIADD3 URZ, URZ, URZ, URZ ;  /* 0x0000003f3f3ff290 */ /* 0x000fe2000fffe03f */
[----:B------:R-:W-:Y:S01]  /*34360*/  STL.64 [R1+0x1e0], R20 ;  /* 0x0001e01401007387 */ /* 0x000fe20000100a00 */
[----:B------:R1:W-:Y:S03]  /*34370*/  STL.64 [R1+0x1e8], R22 ;  /* 0x0001e81601007387 */ /* 0x0003e60000100a00 */
[----:B-1----:R-:W4:Y:S01]  /*34380*/  LDL.LU.64 R22, [R1+0x9570] ;  /* 0x0095700001167983 */ /* 0x002f220000300a00 */
[----:B------:R-:W2:Y:S02]  /*34390*/  LDL.LU.64 R20, [R1+0x9568] ;  /* 0x0095680001147983 */ /* 0x000ea40000300a00 */
[----:B------:R1:W-:Y:S02]  /*343a0*/  STL.64 [R1+0x9530], R24 ;  /* 0x0095301801007387 */ /* 0x0003e40000100a00 */
[----:B-1----:R-:W2:Y:S01]  /*343b0*/  LDL.LU R24, [R1+0xcd0] ;  /* 0x000cd00001187983 */ /* 0x002ea20000300800 */
[----:B------:R-:W2:Y:S02]  /*343c0*/  LDL.LU R25, [R1+0xcd4] ;  /* 0x000cd40001197983 */ /* 0x000ea40000300800 */
[----:B------:R-:W2:Y:S02]  /*343d0*/  LDL.LU R26, [R1+0xcd8] ;  /* 0x000cd800011a7983 */ /* 0x000ea40000300800 */
[----:B------:R-:W2:Y:S02]  /*343e0*/  LDL.LU R27, [R1+0xcdc] ;  /* 0x000cdc00011b7983 */ /* 0x000ea40000300800 */
[----:B--2---:R-:W-:Y:S01]  /*343f0*/  STL.64 [R1+0x9540], R26 ;  /* 0x0095401a01007387 */ /* 0x004fe20000100a00 */
[----:B------:R1:W-:Y:S03]  /*34400*/  STL.64 [R1+0x9538], R24 ;  /* 0x0095381801007387 */ /* 0x0003e60000100a00 */
[----:B-1----:R-:W2:Y:S01]  /*34410*/  LDL.LU R24, [R1+0xce0] ;  /* 0x000ce00001187983 */ /* 0x002ea20000300800 */
[----:B------:R-:W2:Y:S02]  /*34420*/  LDL.LU R25, [R1+0xce4] ;  /* 0x000ce40001197983 */ /* 0x000ea40000300800 */
[----:B------:R-:W2:Y:S02]  /*34430*/  LDL.LU R26, [R1+0xce8] ;  /* 0x000ce800011a7983 */ /* 0x000ea40000300800 */
[----:B------:R-:W2:Y:S01]  /*34440*/  LDL.LU R27, [R1+0xcec] ;  /* 0x000cec00011b7983 */ /* 0x000ea20000300800 */
[C---:B------:R-:W-:Y:S01]  /*34450*/  HMMA.1688.F32.TF32 R12, R4.reuse, R16, R12 ;  /* 0x00000010040c723c */ /* 0x040fe2000008100c */
[----:B--2---:R-:W-:Y:S01]  /*34460*/  STL.64 [R1+0x9550], R26 ;  /* 0x0095501a01007387 */ /* 0x004fe20000100a00 */
[----:B------:R1:W-:Y:S03]  /*34470*/  STL.64 [R1+0x9548], R24 ;  /* 0x0095481801007387 */ /* 0x0003e60000100a00 */
[----:B-1----:R-:W2:Y:S01]  /*34480*/  LDL.LU R24, [R1+0xcf0] ;  /* 0x000cf00001187983 */ /* 0x002ea20000300800 */
[----:B------:R-:W2:Y:S02]  /*34490*/  LDL.LU R25, [R1+0xcf4] ;  /* 0x000cf40001197983 */ /* 0x000ea40000300800 */
[----:B------:R-:W2:Y:S02]  /*344a0*/  LDL.LU R26, [R1+0xcf8] ;  /* 0x000cf800011a7983 */ /* 0x000ea40000300800 */
[----:B------:R-:W2:Y:S01]  /*344b0*/  LDL.LU R27, [R1+0xcfc] ;  /* 0x000cfc00011b7983 */ /* 0x000ea20000300800 */
[----:B------:R-:W-:Y:S01]  /*344c0*/  STL.64 [R1+0x30], R20 ;  /* 0x0000301401007387 */ /* 0x000fe20000100a00 */
[----:B----4-:R-:W-:Y:S11]  /*344d0*/  STL.64 [R1+0x38], R22 ;  /* 0x0000381601007387 */ /* 0x010ff60000100a00 */
[----:B------:R-:W-:Y:S02]  /*344e0*/  STL.64 [R1+0x1d0], R12 ;  /* 0x0001d00c01007387 */ /* 0x000fe40000100a00 */
[----:B------:R1:W-:Y:S02]  /*344f0*/  STL.64 [R1+0x1d8], R14 ;  /* 0x0001d80e01007387 */ /* 0x0003e40000100a00 */
[----:B-1----:R-:W4:Y:S01]  /*34500*/  LDL.LU.64 R14, [R1+0x9560] ;  /* 0x00956000010e7983 */ /* 0x002f220000300a00 */
[----:B------:R-:W3:Y:S02]  /*34510*/  LDL.LU.64 R12, [R1+0x9558] ;  /* 0x00955800010c7983 */ /* 0x000ee40000300a00 */
[----:B------:R1:W-:Y:S02]  /*34520*/  STL.64 [R1+0x9518], R16 ;  /* 0x0095181001007387 */ /* 0x0003e40000100a00 */
[----:B-1----:R-:W3:Y:S01]  /*34530*/  LDL.LU R16, [R1+0xc70] ;  /* 0x000c700001107983 */ /* 0x002ee20000300800 */
[----:B------:R-:W3:Y:S02]  /*34540*/  LDL.LU R17, [R1+0xc74] ;  /* 0x000c740001117983 */ /* 0x000ee40000300800 */
[----:B------:R-:W3:Y:S02]  /*34550*/  LDL.LU R18, [R1+0xc78] ;  /* 0x000c780001127983 */ /* 0x000ee40000300800 */
[----:B------:R-:W3:Y:S01]  /*34560*/  LDL.LU R19, [R1+0xc7c] ;  /* 0x000c7c0001137983 */ /* 0x000ee20000300800 */
[C---:B--2---:R-:W-:Y:S01]  /*34570*/  HMMA.1688.F32.TF32 R24, R4.reuse, R8, R24 ;  /* 0x000000080418723c */ /* 0x044fe20000081018 */
[----:B----4-:R-:W-:Y:S11]  /*34580*/  STL.64 [R1+0x28], R14 ;  /* 0x0000280e01007387 */ /* 0x010ff60000100a00 */
[----:B------:R-:W-:Y:S11]  /*34590*/  @!UPT UIADD3 URZ, URZ, URZ, URZ ;  /* 0x0000003f3f3ff290 */ /* 0x000ff6000fffe03f */
[----:B------:R-:W-:Y:S01]  /*345a0*/  STL.64 [R1+0x1c0], R24 ;  /* 0x0001c01801007387 */ /* 0x000fe20000100a00 */
[----:B------:R1:W-:Y:S03]  /*345b0*/  STL.64 [R1+0x1c8], R26 ;  /* 0x0001c81a01007387 */ /* 0x0003e60000100a00 */
[----:B-1----:R-:W2:Y:S01]  /*345c0*/  LDL.LU.64 R26, [R1+0x9550] ;  /* 0x00955000011a7983 */ /* 0x002ea20000300a00 */
[----:B------:R-:W2:Y:S02]  /*345d0*/  LDL.LU.64 R24, [R1+0x9548] ;  /* 0x0095480001187983 */ /* 0x000ea40000300a00 */
[----:B------:R1:W-:Y:S02]  /*345e0*/  STL.64 [R1+0x9510], R8 ;  /* 0x0095100801007387 */ /* 0x0003e40000100a00 */
[----:B-1----:R-:W4:Y:S01]  /*345f0*/  LDL.LU R8, [R1+0xc60] ;  /* 0x000c600001087983 */ /* 0x002f220000300800 */
[----:B------:R-:W4:Y:S02]  /*34600*/  LDL.LU R9, [R1+0xc64] ;  /* 0x000c640001097983 */ /* 0x000f240000300800 */
[----:B------:R-:W4:Y:S02]  /*34610*/  LDL.LU R10, [R1+0xc68] ;  /* 0x000c6800010a7983 */ /* 0x000f240000300800 */
[----:B------:R-:W4:Y:S01]  /*34620*/  LDL.LU R11, [R1+0xc6c] ;  /* 0x000c6c00010b7983 */ /* 0x000f220000300800 */
[C---:B--2---:R-:W-:Y:S11]  /*34630*/  HMMA.1688.F32.TF32 R24, R4.reuse, R20, R24 ;  /* 0x000000140418723c */ /* 0x044ff60000081018 */
[----:B------:R-:W-:Y:S11]  /*34640*/  @!UPT UIADD3 URZ, URZ, URZ, URZ ;  /* 0x0000003f3f3ff290 */ /* 0x000ff6000fffe03f */
[----:B------:R-:W-:Y:S01]  /*34650*/  @!UPT UIADD3 URZ, URZ, URZ, URZ ;  /* 0x0000003f3f3ff290 */ /* 0x000fe2000fffe03f */
[----:B------:R-:W-:Y:S01]  /*34660*/  STL.64 [R1+0x1b0], R24 ;  /* 0x0001b01801007387 */ /* 0x000fe20000100a00 */
[----:B------:R1:W-:Y:S03]  /*34670*/  STL.64 [R1+0x1b8], R26 ;  /* 0x0001b81a01007387 */ /* 0x0003e60000100a00 */
[----:B-1----:R-:W3:Y:S01]  /*34680*/  LDL.LU.64 R26, [R1+0x9540] ;  /* 0x00954000011a7983 */ /* 0x002ee20000300a00 */
[----:B------:R-:W3:Y:S02]  /*34690*/  LDL.LU.64 R24, [R1+0x9538] ;  /* 0x0095380001187983 */ /* 0x000ee40000300a00 */
[----:B------:R1:W-:Y:S02]  /*346a0*/  STL.64 [R1+0x9508], R20 ;  /* 0x0095081401007387 */ /* 0x0003e40000100a00 */
[----:B-1----:R-:W2:Y:S01]  /*346b0*/  LDL.LU R20, [R1+0xc50] ;  /* 0x000c500001147983 */ /* 0x002ea20000300800 */
[----:B------:R-:W2:Y:S02]  /*346c0*/  LDL.LU R21, [R1+0xc54] ;  /* 0x000c540001157983 */ /* 0x000ea40000300800 */
[----:B------:R-:W2:Y:S02]  /*346d0*/  LDL.LU R22, [R1+0xc58] ;  /* 0x000c580001167983 */ /* 0x000ea40000300800 */
[----:B------:R-:W2:Y:S01]  /*346e0*/  LDL.LU R23, [R1+0xc5c] ;  /* 0x000c5c0001177983 */ /* 0x000ea20000300800 */
[----:B---3--:R-:W-:Y:S01]  /*346f0*/  HMMA.1688.F32.TF32 R4, R4, R12, R24 ;  /* 0x0000000c0404723c */ /* 0x008fe20000081018 */
[----:B------:R-:W3:Y:S11]  /*34700*/  LDL.LU.64 R24, [R1+0x9530] ;  /* 0x0095300001187983 */ /* 0x000ef60000300a00 */
[----:B------:R-:W-:Y:S11]  /*34710*/  @!UPT UIADD3 URZ, URZ, URZ, URZ ;  /* 0x0000003f3f3ff290 */ /* 0x000ff6000fffe03f */
        /* <DEDUP_REMOVED lines=9> */
[C---:B---3--:R-:W-:Y:S11]  /*347b0*/  HMMA.1688.F32.TF32 R16, R4.reuse, R24, R16 ;  /* 0x000000180410723c */ /* 0x048ff60000081010 */
[----:B------:R-:W-:Y:S11]  /*347c0*/  @!UPT UIADD3 URZ, URZ, URZ, URZ ;  /* 0x0000003f3f3ff290 */ /* 0x000ff6000fffe03f */
[----:B------:R-:W-:Y:S01]  /*347d0*/  @!UPT UIADD3 URZ, URZ, URZ, URZ ;  /* 0x0000003f3f3ff290 */ /* 0x000fe2000fffe03f */
[----:B------:R1:W-:Y:S01]  /*347e0*/  STL.64 [R1+0x1a0], R16 ;  /* 0x0001a01001007387 */ /* 0x0003e20000100a00 */
[----:B------:R-:W-:Y:S03]  /*347f0*/  STL.64 [R1+0x1a8], R18 ;  /* 0x0001a81201007387 */ /* 0x000fe60000100a00 */
[----:B-1----:R-:W4:Y:S01]  /*34800*/  LDL.LU.64 R16, [R1+0x9518] ;  /* 0x0095180001107983 */ /* 0x002f220000300a00 */
[----:B------:R1:W-:Y:S03]  /*34810*/  STL.64 [R1+0x94f8], R24 ;  /* 0x0094f81801007387 */ /* 0x0003e60000100a00 */
[----:B-1----:R-:W3:Y:S01]  /*34820*/  LDL.LU R24, [R1+0xc30] ;  /* 0x000c300001187983 */ /* 0x002ee20000300800 */
[----:B------:R-:W3:Y:S02]  /*34830*/  LDL.LU R25, [R1+0xc34] ;  /* 0x000c340001197983 */ /* 0x000ee40000300800 */
[----:B------:R-:W3:Y:S02]  /*34840*/  LDL.LU R26, [R1+0xc38] ;  /* 0x000c3800011a7983 */ /* 0x000ee40000300800 */
[----:B------:R-:W3:Y:S01]  /*34850*/  LDL.LU R27, [R1+0xc3c] ;  /* 0x000c3c00011b7983 */ /* 0x000ee20000300800 */
[C---:B----4-:R-:W-:Y:S11]  /*34860*/  HMMA.1688.F32.TF32 R8, R4.reuse, R16, R8 ;  /* 0x000000100408723c */ /* 0x050ff60000081008 */
[----:B------:R-:W-:Y:S11]  /*34870*/  @!UPT UIADD3 URZ, URZ, URZ, URZ ;  /* 0x0000003f3f3ff290 */ /* 0x000ff6000fffe03f */
[----:B------:R-:W-:Y:S01]  /*34880*/  @!UPT UIADD3 URZ, URZ, URZ, URZ ;  /* 0x0000003f3f3ff290 */ /* 0x000fe2000fffe03f */
[----:B------:R1:W-:Y:S01]  /*34890*/  STL.64 [R1+0x190], R8 ;  /* 0x0001900801007387 */ /* 0x0003e20000100a00 */
[----:B------:R-:W-:Y:S03]  /*348a0*/  STL.64 [R1+0x198], R10 ;  /* 0x0001980a01007387 */ /* 0x000fe60000100a00 */
[----:B-1----:R-:W2:Y:S01]  /*348b0*/  LDL.LU.64 R8, [R1+0x9510] ;  /* 0x0095100001087983 */ /* 0x002ea20000300a00 */
[----:B------:R1:W-:Y:S03]  /*348c0*/  STL.64 [R1+0x94e0], R16 ;  /* 0x0094e01001007387 */ /* 0x0003e60000100a00 */
[----:B-1----:R-:W4:Y:S01]  /*348d0*/  LDL.LU R16, [R1+0xbd0] ;  /* 0x000bd00001107983 */ /* 0x002f220000300800 */
[----:B------:R-:W4:Y:S02]  /*348e0*/  LDL.LU R17, [R1+0xbd4] ;  /* 0x000bd40001117983 */ /* 0x000f240000300800 */
[----:B------:R-:W4:Y:S02]  /*348f0*/  LDL.LU R18, [R1+0xbd8] ;  /* 0x000bd80001127983 */ /* 0x000f240000300800 */
[----:B------:R-:W4:Y:S01]  /*34900*/  LDL.LU R19, [R1+0xbdc] ;  /* 0x000bdc0001137983 */ /* 0x000f220000300800 */
[C---:B--2---:R-:W-:Y:S11]  /*34910*/  HMMA.1688.F32.TF32 R20, R4.reuse, R8, R20 ;  /* 0x000000080414723c */ /* 0x044ff60000081014 */
[----:B------:R-:W-:Y:S11]  /*34920*/  @!UPT UIADD3 URZ, URZ, URZ, URZ ;  /* 0x0000003f3f3ff290 */ /* 0x000ff6000fffe03f */
[----:B------:R-:W-:Y:S01]  /*34930*/  @!UPT UIADD3 URZ, URZ, URZ, URZ ;  /* 0x0000003f3f3ff290 */ /* 0x000fe2000fffe03f */
[----:B------:R1:W-:Y:S01]  /*34940*/  STL.64 [R1+0x180], R20 ;  /* 0x0001801401007387 */ /* 0x0003e20000100a00 */
[----:B------:R-:W-:Y:S03]  /*34950*/  STL.64 [R1+0x188], R22 ;  /* 0x0001881601007387 */ /* 0x000fe60000100a00 */
[----:B-1----:R-:W2:Y:S02]  /*34960*/  LDL.LU.64 R20, [R1+0x9508] ;  /* 0x0095080001147983 */ /* 0x002ea40000300a00 */
[C---:B--2---:R-:W-:Y:S11]  /*34970*/  HMMA.1688.F32.TF32 R12, R4.reuse, R20, R12 ;  /* 0x00000014040c723c */ /* 0x044ff6000008100c */
[----:B------:R-:W-:Y:S11]  /*34980*/  @!UPT UIADD3 URZ, URZ, URZ, URZ ;  /* 0x0000003f3f3ff290 */ /* 0x000ff6000fffe03f */
[----:B------:R-:W-:Y:S01]  /*34990*/  @!UPT UIADD3 URZ, URZ, URZ, URZ ;  /* 0x0000003f3f3ff290 */ /* 0x000fe2000fffe03f */
[----:B------:R1:W-:Y:S01]  /*349a0*/  STL.64 [R1+0x170], R12 ;  /* 0x0001700c01007387 */ /* 0x0003e20000100a00 */
[----:B------:R-:W-:Y:S03]  /*349b0*/  STL.64 [R1+0x178], R14 ;  /* 0x0001780e01007387 */ /* 0x000fe60000100a00 */
[----:B-1----:R-:W3:Y:S02]  /*349c0*/  LDL.LU.64 R12, [R1+0x9500] ;  /* 0x00950000010c7983 */ /* 0x002ee40000300a00 */
[----:B---3--:R-:W-:Y:S02]  /*349d0*/  HMMA.1688.F32.TF32 R4, R4, R12, R24 ;  /* 0x0000000c0404723c */ /* 0x008fe40000081018 */
[----:B------:R-:W2:Y:S11]  /*349e0*/  LDL.LU.64 R24, [R1+0x94f8] ;  /* 0x0094f80001187983 */ /* 0x000eb60000300a00 */
[----:B------:R-:W-:Y:S10]  /*349f0*/  @!UPT UIADD3 URZ, URZ, URZ, URZ ;  /* 0x0000003f3f3ff290 */ /* 0x000ff4000fffe03f */
[----:B------:R-:W-:Y:S01]  /*34a00*/  STL.64 [R1+0x10], R4 ;  /* 0x0000100401007387 */ /* 0x000fe20000100a00 */
[----:B------:R1:W-:Y:S03]  /*34a10*/  STL.64 [R1+0x18], R6 ;  /* 0x0000180601007387 */ /* 0x0003e60000100a00 */
[----:B-1----:R-:W4:Y:S01]  /*34a20*/  LDL.LU.64 R6, [R1+0x94f0] ;  /* 0x0094f00001067983 */ /* 0x002f220000300a00 */
[----:B------:R-:W4:Y:S02]  /*34a30*/  LDL.LU.64 R4, [R1+0x94e8] ;  /* 0x0094e80001047983 */ /* 0x000f240000300a00 */
[----:B--2---:R-:W-:Y:S02]  /*34a40*/  IMAD.MOV.U32 R29, RZ, RZ, R24 ;  /* 0x000000ffff1d7224 */ /* 0x004fe400078e0018 */
[----:B------:R-:W-:Y:S01]  /*34a50*/  IMAD.MOV.U32 R28, RZ, RZ, R25 ;  /* 0x000000ffff1c7224 */ /* 0x000fe200078e0019 */
[C---:B----4-:R-:W-:Y:S11]  /*34a60*/  HMMA.1688.F32.TF32 R16, R4.reuse, R24, R16 ;  /* 0x000000180410723c */ /* 0x050ff60000081010 */
[----:B------:R-:W-:Y:S11]  /*34a70*/  @!UPT UIADD3 URZ, URZ, URZ, URZ ;  /* 0x0000003f3f3ff290 */ /* 0x000ff6000fffe03f */
[----:B------:R-:W-:Y:S01]  /*34a80*/  @!UPT UIADD3 URZ, URZ, URZ, URZ ;  /* 0x0000003f3f3ff290 */ /* 0x000fe2000fffe03f */
[----:B------:R1:W-:Y:S01]  /*34a90*/  STL.64 [R1+0x160], R16 ;  /* 0x0001601001007387 */ /* 0x0003e20000100a00 */
[----:B------:R2:W-:Y:S03]  /*34aa0*/  STL.64 [R1+0x168], R18 ;  /* 0x0001681201007387 */ /* 0x0005e60000100a00 */
[----:B-1----:R-:W2:Y:S01]  /*34ab0*/  LDL.LU.64 R16, [R1+0x94e0] ;  /* 0x0094e00001107983 */ /* 0x002ea20000300a00 */
[----:B------:R-:W2:Y:S02]  /*34ac0*/  LDL.LU.64 R26, [R1+0x94d8] ;  /* 0x0094d800011a7983 */ /* 0x000ea40000300a00 */
[----:B------:R-:W2:Y:S02]  /*34ad0*/  LDL.LU.64 R24, [R1+0x94d0] ;  /* 0x0094d00001187983 */ /* 0x000ea40000300a00 */
[C---:B--2---:R-:W-:Y:S01]  /*34ae0*/  HMMA.1688.F32.TF32 R16, R4.reuse, R16, R24 ;  /* 0x000000100410723c */ /* 0x044fe20000081018 */
[----:B------:R-:W2:Y:S01]  /*34af0*/  LDL.LU.64 R26, [R1+0x94c8] ;  /* 0x0094c800011a7983 */ /* 0x000ea20000300a00 */
[----:B------:R-:W2:Y:S11]  /*34b00*/  LDL.LU.64 R24, [R1+0x94c0] ;  /* 0x0094c00001187983 */ /* 0x000eb60000300a00 */
[----:B------:R-:W-:Y:S10]  /*34b10*/  @!UPT UIADD3 URZ, URZ, URZ, URZ ;  /* 0x0000003f3f3ff290 */ /* 0x000ff4000fffe03f */
[----:B------:R-:W-:Y:S01]  /*34b20*/  STL.64 [R1+0x150], R16 ;  /* 0x0001501001007387 */ /* 0x000fe20000100a00 */
[----:B------:R1:W-:Y:S03]  /*34b30*/  STL.64 [R1+0x158], R18 ;  /* 0x0001581201007387 */ /* 0x0003e60000100a00 */
[----:B-1----:R-:W3:Y:S01]  /*34b40*/  LDL.LU.64 R18, [R1+0x94b8] ;  /* 0x0094b80001127983 */ /* 0x002ee20000300a00 */
[----:B------:R-:W3:Y:S02]  /*34b50*/  LDL.LU.64 R16, [R1+0x94b0] ;  /* 0x0094b00001107983 */ /* 0x000ee40000300a00 */
[C---:B---3--:R-:W-:Y:S01]  /*34b60*/  HMMA.1688.F32.TF32 R8, R4.reuse, R8, R16 ;  /* 0x000000080408723c */ /* 0x048fe20000081010 */
[----:B------:R-:W3:Y:S01]  /*34b70*/  LDL.LU.64 R18, [R1+0x94a8] ;  /* 0x0094a80001127983 */ /* 0x000ee20000300a00 */
[----:B------:R-:W3:Y:S06]  /*34b80*/  LDL.LU.64 R16, [R1+0x94a0] ;  /* 0x0094a00001107983 */ /* 0x000eec0000300a00 */
[----:B--2---:R-:W-:Y:S01]  /*34b90*/  HMMA.1688.F32.TF32 R24, R4, R20, R24 ;  /* 0x000000140418723c */ /* 0x004fe20000081018 */
[----:B------:R-:W-:-:S02]  /*34ba0*/  IMAD.MOV.U32 R15, RZ, RZ, R20 ;  /* 0x000000ffff0f7224 */ /* 0x000fc400078e0014 */
[----:B------:R-:W-:Y:S11]  /*34bb0*/  IMAD.MOV.U32 R14, RZ, RZ, R21 ;  /* 0x000000ffff0e7224 */ /* 0x000ff600078e0015 */
[----:B------:R-:W-:Y:S01]  /*34bc0*/  @!UPT UIADD3 URZ, URZ, URZ, URZ ;  /* 0x0000003f3f3ff290 */ /* 0x000fe2000fffe03f */
[----:B------:R-:W-:Y:S01]  /*34bd0*/  STL.64 [R1+0x140], R8 ;  /* 0x0001400801007387 */ /* 0x000fe20000100a00 */
[----:B------:R1:W-:Y:S03]  /*34be0*/  STL.64 [R1+0x148], R10 ;  /* 0x0001480a01007387 */ /* 0x0003e60000100a00 */
[----:B-1----:R-:W2:Y:S01]  /*34bf0*/  LDL.LU.64 R10, [R1+0x9498] ;  /* 0x00949800010a7983 */ /* 0x002ea20000300a00 */
[----:B------:R-:W2:Y:S03]  /*34c00*/  LDL.LU.64 R8, [R1+0x9490] ;  /* 0x0094900001087983 */ /* 0x000ea60000300a00 */
[----:B------:R-:W-:Y:S02]  /*34c10*/  STL.64 [R1+0x130], R24 ;  /* 0x0001301801007387 */ /* 0x000fe40000100a00 */
[----:B------:R-:W-:Y:S01]  /*34c20*/  STL.64 [R1+0x138], R26 ;  /* 0x0001381a01007387 */ /* 0x000fe20000100a00 */
[----:B------:R-:W-:Y:S01]  /*34c30*/  STL.64 [R1+0x9460], R12 ;  /* 0x0094600c01007387 */ /* 0x000fe20000100a00 */
[----:B------:R-:W4:Y:S01]  /*34c40*/  LDL.LU R20, [R1+0x5b0] ;  /* 0x0005b00001147983 */ /* 0x000f220000300800 */
[----:B---3--:R-:W-:Y:S11]  /*34c50*/  HMMA.1688.F32.TF32 R4, R4, R12, R16 ;  /* 0x0000000c0404723c */ /* 0x008ff60000081010 */
[----:B------:R-:W-:Y:S11]  /*34c60*/  @!UPT UIADD3 URZ, URZ, URZ, URZ ;  /* 0x0000003f3f3ff290 */ /* 0x000ff6000fffe03f */
[----:B------:R-:W-:Y:S01]  /*34c70*/  @!UPT UIADD3 URZ, URZ, URZ, URZ ;  /* 0x0000003f3f3ff290 */ /* 0x000fe2000fffe03f */
[----:B------:R-:W-:Y:S01]  /*34c80*/  STL.64 [R1], R4 ;  /* 0x0000000401007387 */ /* 0x000fe20000100a00 */
[----:B------:R-:W-:Y:S02]  /*34c90*/  STL.64 [R1+0x8], R6 ;  /* 0x0000080601007387 */ /* 0x000fe40000100a00 */
[----:B------:R-:W4:Y:S02]  /*34ca0*/  LDL.LU R21, [R1+0x5b4] ;  /* 0x0005b40001157983 */ /* 0x000f240000300800 */
[----:B------:R-:W3:Y:S01]  /*34cb0*/  LDL.LU R22, [R1+0x5b8] ;  /* 0x0005b80001167983 */ /* 0x000ee20000300800 */
[----:B------:R-:W3:Y:S04]  /*34cc0*/  LDL.LU R23, [R1+0x5bc] ;  /* 0x0005bc0001177983 */ /* 0x000ee80000300800 */
[----:B---3--:R-:W-:Y:S01]  /*34cd0*/  STL.64 [R1+0x93c8], R22 ;  /* 0x0093c81601007387 */ /* 0x008fe20000100a00 */
[----:B----4-:R1:W-:Y:S03]  /*34ce0*/  STL.64 [R1+0x93c0], R20 ;  /* 0x0093c01401007387 */ /* 0x0103e60000100a00 */
[----:B-1----:R-:W3:Y:S01]  /*34cf0*/  LDL.LU.64 R20, [R1+0x40] ;  /* 0x0000400001147983 */ /* 0x002ee20000300a00 */
[----:B------:R-:W-:-:S03]  /*34d00*/  MOV R27, R3 ;  /* 0x00000003001b7202 */ /* 0x000fc60000000f00 */
[----:B---3--:R1:W-:Y:S01]  /*34d10*/  STL.64 [R1+0x9470], R20 ;  /* 0x0094701401007387 */ /* 0x0083e20000100a00 */
[----:B------:R-:W3:Y:S02]  /*34d20*/  LDL.LU R24, [R1+0x560] ;  /* 0x0005600001187983 */ /* 0x000ee40000300800 */
[----:B------:R-:W3:Y:S02]  /*34d30*/  LDL.LU R25, [R1+0x564] ;  /* 0x0005640001197983 */ /* 0x000ee40000300800 */
[----:B------:R-:W4:Y:S01]  /*34d40*/  LDL.LU R26, [R1+0x568] ;  /* 0x00056800011a7983 */ /* 0x000f220000300800 */
[----:B------:R-:W2:Y:S01]  /*34d50*/  LDL.LU R3, [R1+0x948c] ;  /* 0x00948c0001037983 */ /* 0x000ea20000300800 */
[----:B------:R-:W2:Y:S02]  /*34d60*/  LDL.LU R4, [R1+0x5e0] ;  /* 0x0005e00001047983 */ /* 0x000ea40000300800 */
[----:B------:R-:W2:Y:S02]  /*34d70*/  LDL.LU R5, [R1+0x5e4] ;  /* 0x0005e40001057983 */ /* 0x000ea40000300800 */
[----:B------:R-:W2:Y:S01]  /*34d80*/  LDL.LU R6, [R1+0x5e8] ;  /* 0x0005e80001067983 */ /* 0x000ea20000300800 */
[----:B------:R-:W2:Y:S01]  /*34d90*/  LDL.LU R7, [R1+0x5ec] ;  /* 0x0005ec0001077983 */ /* 0x000ea20000300800 */
[----:B------:R-:W2:Y:S02]  /*34da0*/  LDL.LU R16, [R1+0x600] ;  /* 0x0006000001107983 */ /* 0x000ea40000300800 */
[----:B------:R-:W2:Y:S02]  /*34db0*/  LDL.LU R17, [R1+0x604] ;  /* 0x0006040001117983 */ /* 0x000ea40000300800 */
[----:B------:R-:W2:Y:S01]  /*34dc0*/  LDL.LU R18, [R1+0x608] ;  /* 0x0006080001127983 */ /* 0x000ea20000300800 */
[----:B------:R-:W2:Y:S01]  /*34dd0*/  LDL.LU R19, [R1+0x60c] ;  /* 0x00060c0001137983 */ /* 0x000ea20000300800 */
[----:B-1----:R-:W2:Y:S02]  /*34de0*/  LDL.LU R20, [R1+0xb10] ;  /* 0x000b100001147983 */ /* 0x002ea40000300800 */
[----:B------:R-:W2:Y:S02]  /*34df0*/  LDL.LU R21, [R1+0xb14] ;  /* 0x000b140001157983 */ /* 0x000ea40000300800 */
[----:B------:R-:W2:Y:S01]  /*34e00*/  LDL.LU R22, [R1+0xb18] ;  /* 0x000b180001167983 */ /* 0x000ea20000300800 */
[----:B------:R-:W2:Y:S04]  /*34e10*/  LDL.LU R23, [R1+0xb1c] ;  /* 0x000b1c0001177983 */ /* 0x000ea80000300800 */
[----:B--2---:R-:W-:Y:S01]  /*34e20*/  STL.64 [R1+0x9480], R22 ;  /* 0x0094801601007387 */ /* 0x004fe20000100a00 */
[----:B------:R1:W-:Y:S03]  /*34e30*/  STL.64 [R1+0x9478], R20 ;  /* 0x0094781401007387 */ /* 0x0003e60000100a00 */
[----:B-1----:R-:W2:Y:S01]  /*34e40*/  LDL.LU R20, [R1+0xb20] ;  /* 0x000b200001147983 */ /* 0x002ea20000300800 */
[----:B------:R-:W2:Y:S02]  /*34e50*/  LDL.LU R21, [R1+0xb24] ;  /* 0x000b240001157983 */ /* 0x000ea40000300800 */
[----:B------:R-:W2:Y:S02]  /*34e60*/  LDL.LU R22, [R1+0xb28] ;  /* 0x000b280001167983 */ /* 0x000ea40000300800 */
[----:B------:R-:W2:Y:S01]  /*34e70*/  LDL.LU R23, [R1+0xb2c] ;  /* 0x000b2c0001177983 */ /* 0x000ea20000300800 */
[----:B------:R-:W-:Y:S01]  /*34e80*/  STL.64 [R1+0x9420], R18 ;  /* 0x0094201201007387 */ /* 0x000fe20000100a00 */
[----:B------:R1:W-:Y:S02]  /*34e90*/  STL.64 [R1+0x9418], R16 ;  /* 0x0094181001007387 */ /* 0x0003e40000100a00 */
[----:B-1----:R-:W-:-:S02]  /*34ea0*/  IMAD.MOV.U32 R16, RZ, RZ, R15 ;  /* 0x000000ffff107224 */ /* 0x002fc400078e000f */
[----:B------:R-:W-:-:S05]  /*34eb0*/  IMAD.MOV.U32 R17, RZ, RZ, R14 ;  /* 0x000000ffff117224 */ /* 0x000fca00078e000e */
[----:B------:R1:W-:Y:S04]  /*34ec0*/  STL.64 [R1+0x9468], R16 ;  /* 0x0094681001007387 */ /* 0x0003e80000100a00 */
[----:B-1----:R-:W5:Y:S01]  /*34ed0*/  LDL.LU R16, [R1+0xb00] ;  /* 0x000b000001107983 */ /* 0x002f620000300800 */
[----:B------:R-:W5:Y:S02]  /*34ee0*/  LDL.LU R17, [R1+0xb04] ;  /* 0x000b040001117983 */ /* 0x000f640000300800 */
[----:B------:R-:W5:Y:S02]  /*34ef0*/  LDL.LU R18, [R1+0xb08] ;  /* 0x000b080001127983 */ /* 0x000f640000300800 */
[----:B------:R-:W5:Y:S01]  /*34f00*/  LDL.LU R19, [R1+0xb0c] ;  /* 0x000b0c0001137983 */ /* 0x000f620000300800 */
[----:B------:R-:W5:Y:S01]  /*34f10*/  LDL.LU R12, [R1+0xaf0] ;  /* 0x000af000010c7983 */ /* 0x000f620000300800 */
[----:B------:R-:W5:Y:S02]  /*34f20*/  LDL.LU R13, [R1+0xaf4] ;  /* 0x000af400010d7983 */ /* 0x000f640000300800 */
[----:B------:R-:W5:Y:S02]  /*34f30*/  LDL.LU R14, [R1+0xaf8] ;  /* 0x000af800010e7983 */ /* 0x000f640000300800 */
[----:B------:R-:W5:Y:S01]  /*34f40*/  LDL.LU R15, [R1+0xafc] ;  /* 0x000afc00010f7983 */ /* 0x000f620000300800 */
[----:B------:R-:W-:Y:S01]  /*34f50*/  STL.64 [R1+0x93f8], R6 ;  /* 0x0093f80601007387 */ /* 0x000fe20000100a00 */
[----:B------:R-:W-:Y:S02]  /*34f60*/  STL.64 [R1+0x93f0], R4 ;  /* 0x0093f00401007387 */ /* 0x000fe40000100a00 */
[----:B----4-:R-:W-:Y:S02]  /*34f70*/  STL.64 [R1+0x93d8], R26 ;  /* 0x0093d81a01007387 */ /* 0x010fe40000100a00 */
[----:B---3--:R1:W-:Y:S02]  /*34f80*/  STL.64 [R1+0x93d0], R24 ;  /* 0x0093d01801007387 */ /* 0x0083e40000100a00 */
[----:B-1----:R-:W3:Y:S01]  /*34f90*/  LDL.LU R24, [R1+0x5c0] ;  /* 0x0005c00001187983 */ /* 0x002ee20000300800 */
[----:B------:R-:W3:Y:S02]  /*34fa0*/  LDL.LU R25, [R1+0x5c4] ;  /* 0x0005c40001197983 */ /* 0x000ee40000300800 */
[----:B------:R-:W4:Y:S02]  /*34fb0*/  LDL.LU R26, [R1+0x5c8] ;  /* 0x0005c800011a7983 */ /* 0x000f240000300800 */
[----:B------:R-:W-:-:S02]  /*34fc0*/  IMAD.MOV.U32 R4, RZ, RZ, R29 ;  /* 0x000000ffff047224 */ /* 0x000fc400078e001d */
[----:B------:R-:W-:Y:S02]  /*34fd0*/  IMAD.MOV.U32 R5, RZ, RZ, R28 ;  /* 0x000000ffff057224 */ /* 0x000fe400078e001c */
[----:B------:R-:W-:Y:S02]  /*34fe0*/  IMAD.MOV.U32 R27, RZ, RZ, R3 ;  /* 0x000000ffff1b7224 */ /* 0x000fe400078e0003 */
[----:B------:R-:W5:Y:S03]  /*34ff0*/  LDL.LU R3, [R1+0x9488] ;  /* 0x0094880001037983 */ /* 0x000f660000300800 */
[C---:B--2---:R-:W-:Y:S01]  /*35000*/  HMMA.1688.F32.TF32 R20, R8.reuse, R4, R20 ;  /* 0x000000040814723c */ /* 0x044fe20000081014 */
[----:B----4-:R-:W-:Y:S01]  /*35010*/  STL.64 [R1+0x93e8], R26 ;  /* 0x0093e81a01007387 */ /* 0x010fe20000100a00 */
[----:B---3--:R1:W-:Y:S03]  /*35020*/  STL.64 [R1+0x93e0], R24 ;  /* 0x0093e01801007387 */ /* 0x0083e60000100a00 */
[----:B-1----:R-:W2:Y:S11]  /*35030*/  LDL.LU.64 R24, [R1+0x50] ;  /* 0x0000500001187983 */ /* 0x002eb60000300a00 */
[----:B------:R-:W-:Y:S07]  /*35040*/  @!UPT UIADD3 URZ, URZ, URZ, URZ ;  /* 0x0000003f3f3ff290 */ /* 0x000fee000fffe03f */
[----:B------:R-:W-:Y:S02]  /*35050*/  STL.64 [R1+0x310], R20 ;  /* 0x0003101401007387 */ /* 0x000fe40000100a00 */
[----:B------:R1:W-:Y:S02]  /*35060*/  STL.64 [R1+0x318], R22 ;  /* 0x0003181601007387 */ /* 0x0003e40000100a00 */
[----:B-1----:R-:W2:Y:S01]  /*35070*/  LDL.LU.64 R22, [R1+0x9480] ;  /* 0x0094800001167983 */ /* 0x002ea20000300a00 */
[----:B------:R-:W2:Y:S02]  /*35080*/  LDL.LU.64 R20, [R1+0x9478] ;  /* 0x0094780001147983 */ /* 0x000ea40000300a00 */
[----:B------:R1:W-:Y:S02]  /*35090*/  STL.64 [R1+0x9458], R4 ;  /* 0x0094580401007387 */ /* 0x0003e40000100a00 */
[----:B-1----:R-:W3:Y:S01]  /*350a0*/  LDL.LU R4, [R1+0xae0] ;  /* 0x000ae00001047983 */ /* 0x002ee20000300800 */
[----:B------:R-:W3:Y:S02]  /*350b0*/  LDL.LU R5, [R1+0xae4] ;  /* 0x000ae40001057983 */ /* 0x000ee40000300800 */
[----:B------:R-:W3:Y:S02]  /*350c0*/  LDL.LU R6, [R1+0xae8] ;  /* 0x000ae80001067983 */ /* 0x000ee40000300800 */
[----:B------:R-:W3:Y:S01]  /*350d0*/  LDL.LU R7, [R1+0xaec] ;  /* 0x000aec0001077983 */ /* 0x000ee20000300800 */
[C---:B--2---:R-:W-:Y:S11]  /*350e0*/  HMMA.1688.F32.TF32 R20, R8.reuse, R24, R20 ;  /* 0x000000180814723c */ /* 0x044ff60000081014 */
[----:B------:R-:W-:Y:S11]  /*350f0*/  @!UPT UIADD3 URZ, URZ, URZ, URZ ;  /* 0x0000003f3f3ff290 */ /* 0x000ff6000fffe03f */
[----:B------:R-:W-:Y:S01]  /*35100*/  @!UPT UIADD3 URZ, URZ, URZ, URZ ;  /* 0x0000003f3f3ff290 */ /* 0x000fe2000fffe03f */
[----:B------:R1:W-:Y:S01]  /*35110*/  STL.64 [R1+0x330], R20 ;  /* 0x0003301401007387 */ /* 0x0003e20000100a00 */
[----:B------:R-:W-:Y:S03]  /*35120*/  STL.64 [R1+0x338], R22 ;  /* 0x0003381601007387 */ /* 0x000fe60000100a00 */
[----:B-1----:R-:W5:Y:S01]  /*35130*/  LDL.LU.64 R20, [R1+0x9470] ;  /* 0x0094700001147983 */ /* 0x002f620000300a00 */
[----:B------:R1:W-:Y:S03]  /*35140*/  STL.64 [R1+0x9440], R24 ;  /* 0x0094401801007387 */ /* 0x0003e60000100a00 */
[----:B-1----:R-:W2:Y:S01]  /*35150*/  LDL.LU R24, [R1+0xa80] ;  /* 0x000a800001187983 */ /* 0x002ea20000300800 */
[----:B------:R-:W2:Y:S02]  /*35160*/  LDL.LU R25, [R1+0xa84] ;  /* 0x000a840001197983 */ /* 0x000ea40000300800 */
[----:B------:R-:W2:Y:S02]  /*35170*/  LDL.LU R26, [R1+0xa88] ;  /* 0x000a8800011a7983 */ /* 0x000ea40000300800 */
[----:B------:R-:W2:Y:S01]  /*35180*/  LDL.LU R27, [R1+0xa8c] ;  /* 0x000a8c00011b7983 */ /* 0x000ea20000300800 */
[C---:B-----5:R-:W-:Y:S11]  /*35190*/  HMMA.1688.F32.TF32 R16, R8.reuse, R20, R16 ;  /* 0x000000140810723c */ /* 0x060ff60000081010 */
[----:B------:R-:W-:Y:S11]  /*351a0*/  @!UPT UIADD3 URZ, URZ, URZ, URZ ;  /* 0x0000003f3f3ff290 */ /* 0x000ff6000fffe03f */
[----:B------:R-:W-:Y:S01]  /*351b0*/  @!UPT UIADD3 URZ, URZ, URZ, URZ ;  /* 0x0000003f3f3ff290 */ /* 0x000fe2000fffe03f */
[----:B------:R1:W-:Y:S01]  /*351c0*/  STL.64 [R1+0x3c0], R16 ;  /* 0x0003c01001007387 */ /* 0x0003e20000100a00 */
[----:B------:R-:W-:Y:S03]  /*351d0*/  STL.64 [R1+0x3c8], R18 ;  /* 0x0003c81201007387 */ /* 0x000fe60000100a00 */
[----:B-1----:R-:W4:Y:S01]  /*351e0*/  LDL.LU.64 R16, [R1+0x9468] ;  /* 0x0094680001107983 */ /* 0x002f220000300a00 */
[----:B------:R1:W-:Y:S03]  /*351f0*/  STL.64 [R1+0x9438], R20 ;  /* 0x0094381401007387 */ /* 0x0003e60000100a00 */
[----:B-1----:R-:W5:Y:S01]  /*35200*/  LDL.LU R20, [R1+0xa70] ;  /* 0x000a700001147983 */ /* 0x002f620000300800 */
[----:B------:R-:W5:Y:S02]  /*35210*/  LDL.LU R21, [R1+0xa74] ;  /* 0x000a740001157983 */ /* 0x000f640000300800 */
[----:B------:R-:W5:Y:S02]  /*35220*/  LDL.LU R22, [R1+0xa78] ;  /* 0x000a780001167983 */ /* 0x000f640000300800 */
[----:B------:R-:W5:Y:S01]  /*35230*/  LDL.LU R23, [R1+0xa7c] ;  /* 0x000a7c0001177983 */ /* 0x000f620000300800 */
[C---:B----4-:R-:W-:Y:S11]  /*35240*/  HMMA.1688.F32.TF32 R12, R8.reuse, R16, R12 ;  /* 0x00000010080c723c */ /* 0x050ff6000008100c */
[----:B------:R-:W-:Y:S11]  /*35250*/  @!UPT UIADD3 URZ, URZ, URZ, URZ ;  /* 0x0000003f3f3ff290 */ /* 0x000ff6000fffe03f */
[----:B------:R-:W-:Y:S01]  /*35260*/  @!UPT UIADD3 URZ, URZ, URZ, URZ ;  /* 0x0000003f3f3ff290 */ /* 0x000fe2000fffe03f */
[----:B------:R1:W-:Y:S01]  /*35270*/  STL.64 [R1+0x400], R12 ;  /* 0x0004000c01007387 */ /* 0x0003e20000100a00 */
[----:B------:R-:W-:Y:S03]  /*35280*/  STL.64 [R1+0x408], R14 ;  /* 0x0004080e01007387 */ /* 0x000fe60000100a00 */
[----:B-1----:R-:W3:Y:S01]  /*35290*/  LDL.LU.64 R12, [R1+0x9460] ;  /* 0x00946000010c7983 */ /* 0x002ee20000300a00 */
[----:B------:R1:W-:Y:S03]  /*352a0*/  STL.64 [R1+0x9430], R16 ;  /* 0x0094301001007387 */ /* 0x0003e60000100a00 */
[----:B-1----:R-:W4:Y:S01]  /*352b0*/  LDL.LU R16, [R1+0xa60] ;  /* 0x000a600001107983 */ /* 0x002f220000300800 */
[----:B------:R-:W4:Y:S02]  /*352c0*/  LDL.LU R17, [R1+0xa64] ;  /* 0x000a640001117983 */ /* 0x000f240000300800 */
[----:B------:R-:W4:Y:S02]  /*352d0*/  LDL.LU R18, [R1+0xa68] ;  /* 0x000a680001127983 */ /* 0x000f240000300800 */
[----:B------:R-:W4:Y:S01]  /*352e0*/  LDL.LU R19, [R1+0xa6c] ;  /* 0x000a6c0001137983 */ /* 0x000f220000300800 */
[----:B---3--:R-:W-:Y:S01]  /*352f0*/  HMMA.1688.F32.TF32 R8, R8, R12, R4 ;  /* 0x0000000c0808723c */ /* 0x008fe20000081004 */
[----:B------:R-:W2:Y:S06]  /*35300*/  LDL.LU.64 R4, [R1+0x9458] ;  /* 0x0094580001047983 */ /* 0x000eac0000300a00 */
[----:B------:R-:W-:-:S02]  /*35310*/  IMAD.MOV.U32 R7, RZ, RZ, R12 ;  /* 0x000000ffff077224 */ /* 0x000fc400078e000c */
[----:B------:R-:W-:Y:S11]  /*35320*/  IMAD.MOV.U32 R6, RZ, RZ, R13 ;  /* 0x000000ffff067224 */ /* 0x000ff600078e000d */
[----:B------:R-:W-:Y:S03]  /*35330*/  @!UPT UIADD3 URZ, URZ, URZ, URZ ;  /* 0x0000003f3f3ff290 */ /* 0x000fe6000fffe03f */
[----:B------:R1:W-:Y:S01]  /*35340*/  STL.64 [R1+0x3e0], R8 ;  /* 0x0003e00801007387 */ /* 0x0003e20000100a00 */
[----:B------:R-:W-:Y:S02]  /*35350*/  STL.64 [R1+0x3e8], R10 ;  /* 0x0003e80a01007387 */ /* 0x000fe40000100a00 */
[----:B------:R-:W2:Y:S02]  /*35360*/  LDL.LU.64 R14, [R1+0x9450] ;  /* 0x00945000010e7983 */ /* 0x000ea40000300a00 */
[----:B------:R-:W2:Y:S02]  /*35370*/  LDL.LU.64 R12, [R1+0x9448] ;  /* 0x00944800010c7983 */ /* 0x000ea40000300a00 */
[----:B-1----:R-:W-:Y:S02]  /*35380*/  IMAD.MOV.U32 R8, RZ, RZ, R7 ;  /* 0x000000ffff087224 */ /* 0x002fe400078e0007 */
[----:B------:R-:W-:-:S05]  /*35390*/  IMAD.MOV.U32 R9, RZ, RZ, R6 ;  /* 0x000000ffff097224 */ /* 0x000fca00078e0006 */
[----:B------:R1:W-:Y:S04]  /*353a0*/  STL.64 [R1+0x9428], R8 ;  /* 0x0094280801007387 */ /* 0x0003e80000100a00 */
[----:B-1----:R-:W3:Y:S01]  /*353b0*/  LDL.LU R8, [R1+0xa50] ;  /* 0x000a500001087983 */ /* 0x002ee20000300800 */
[----:B------:R-:W3:Y:S02]  /*353c0*/  LDL.LU R9, [R1+0xa54] ;  /* 0x000a540001097983 */ /* 0x000ee40000300800 */
[----:B------:R-:W3:Y:S01]  /*353d0*/  LDL.LU R10, [R1+0xa58] ;  /* 0x000a5800010a7983 */ /* 0x000ee20000300800 */
[----:B--2---:R-:W-:Y:S11]  /*353e0*/  HMMA.1688.F32.TF32 R24, R12, R4, R24 ;  /* 0x000000040c18723c */ /* 0x004ff60000081018 */
[----:B------:R-:W-:Y:S11]  /*353f0*/  @!UPT UIADD3 URZ, URZ, URZ, URZ ;  /* 0x0000003f3f3ff290 */ /* 0x000ff6000fffe03f */
[----:B------:R-:W-:Y:S01]  /*35400*/  @!UPT UIADD3 URZ, URZ, URZ, URZ ;  /* 0x0000003f3f3ff290 */ /* 0x000fe2000fffe03f */
[----:B------:R1:W-:Y:S01]  /*35410*/  STL.64 [R1+0x680], R24 ;  /* 0x0006801801007387 */ /* 0x0003e20000100a00 */
[----:B------:R-:W-:Y:S03]  /*35420*/  STL [R1+0x688], R26 ;  /* 0x0006881a01007387 */ /* 0x000fe60000100800 */
[----:B-1----:R-:W5:Y:S01]  /*35430*/  LDL.LU.64 R24, [R1+0x9440] ;  /* 0x0094400001187983 */ /* 0x002f620000300a00 */
[----:B------:R-:W-:Y:S02]  /*35440*/  IMAD.MOV.U32 R11, RZ, RZ, R3 ;  /* 0x000000ffff0b7224 */ /* 0x000fe400078e0003 */
[----:B------:R-:W-:-:S05]  /*35450*/  IMAD.MOV.U32 R3, RZ, RZ, R27 ;  /* 0x000000ffff037224 */ /* 0x000fca00078e001b */
[----:B------:R-:W-:Y:S01]  /*35460*/  STL [R1+0x8e40], R3 ;  /* 0x008e400301007387 */ /* 0x000fe20000100800 */
[C---:B-----5:R-:W-:Y:S11]  /*35470*/  HMMA.1688.F32.TF32 R20, R12.reuse, R24, R20 ;  /* 0x000000180c14723c */ /* 0x060ff60000081014 */
[----:B------:R-:W-:Y:S11]  /*35480*/  @!UPT UIADD3 URZ, URZ, URZ, URZ ;  /* 0x0000003f3f3ff290 */ /* 0x000ff6000fffe03f */
[----:B------:R-:W-:Y:S01]  /*35490*/  @!UPT UIADD3 URZ, URZ, URZ, URZ ;  /* 0x0000003f3f3ff290 */ /* 0x000fe2000fffe03f */
[----:B------:R1:W-:Y:S01]  /*354a0*/  STL.64 [R1+0x670], R20 ;  /* 0x0006701401007387 */ /* 0x0003e20000100a00 */
[----:B------:R-:W-:Y:S03]  /*354b0*/  STL.64 [R1+0x678], R22 ;  /* 0x0006781601007387 */ /* 0x000fe60000100a00 */
[----:B-1----:R-:W4:Y:S01]  /*354c0*/  LDL.LU.64 R20, [R1+0x9438] ;  /* 0x0094380001147983 */ /* 0x002f220000300a00 */
[----:B------:R1:W-:Y:S03]  /*354d0*/  STL.64 [R1+0x9400], R24 ;  /* 0x0094001801007387 */ /* 0x0003e60000100a00 */
[----:B-1----:R-:W2:Y:S01]  /*354e0*/  LDL.LU R24, [R1+0x5f0] ;  /* 0x0005f00001187983 */ /* 0x002ea20000300800 */
[----:B------:R-:W2:Y:S02]  /*354f0*/  LDL.LU R25, [R1+0x5f4] ;  /* 0x0005f40001197983 */ /* 0x000ea40000300800 */
[----:B------:R-:W2:Y:S02]  /*35500*/  LDL.LU R26, [R1+0x5f8] ;  /* 0x0005f800011a7983 */ /* 0x000ea40000300800 */
[----:B------:R-:W2:Y:S01]  /*35510*/  LDL.LU R27, [R1+0x5fc] ;  /* 0x0005fc00011b7983 */ /* 0x000ea20000300800 */
[C---:B----4-:R-:W-:Y:S11]  /*35520*/  HMMA.1688.F32.TF32 R16, R12.reuse, R20, R16 ;  /* 0x000000140c10723c */ /* 0x050ff60000081010 */
[----:B------:R-:W-:Y:S11]  /*35530*/  @!UPT UIADD3 URZ, URZ, URZ, URZ ;  /* 0x0000003f3f3ff290 */ /* 0x000ff6000fffe03f */
[----:B------:R-:W-:Y:S01]  /*35540*/  @!UPT UIADD3 URZ, URZ, URZ, URZ ;  /* 0x0000003f3f3ff290 */ /* 0x000fe2000fffe03f */
[----:B------:R1:W-:Y:S01]  /*35550*/  STL.64 [R1+0x660], R16 ;  /* 0x0006601001007387 */ /* 0x0003e20000100a00 */
[----:B------:R3:W-:Y:S03]  /*35560*/  STL.64 [R1+0x668], R18 ;  /* 0x0006681201007387 */ /* 0x0007e60000100a00 */
[----:B-1----:R-:W3:Y:S02]  /*35570*/  LDL.LU.64 R16, [R1+0x9430] ;  /* 0x0094300001107983 */ /* 0x002ee40000300a00 */
[C---:B---3--:R-:W-:Y:S02]  /*35580*/  HMMA.1688.F32.TF32 R16, R12.reuse, R16, R8 ;  /* 0x000000100c10723c */ /* 0x048fe40000081008 */
[----:B------:R-:W3:Y:S11]  /*35590*/  LDL.LU.64 R8, [R1+0x9428] ;  /* 0x0094280001087983 */ /* 0x000ef60000300a00 */
[----:B------:R-:W-:Y:S10]  /*355a0*/  @!UPT UIADD3 URZ, URZ, URZ, URZ ;  /* 0x0000003f3f3ff290 */ /* 0x000ff4000fffe03f */
[----:B------:R-:W-:Y:S01]  /*355b0*/  STL.64 [R1+0x650], R16 ;  /* 0x0006501001007387 */ /* 0x000fe20000100a00 */
[----:B------:R1:W-:Y:S02]  /*355c0*/  STL [R1+0x65c], R19 ;  /* 0x00065c1301007387 */ /* 0x0003e40000100800 */
[----:B------:R-:W-:Y:S02]  /*355d0*/  IMAD.MOV.U32 R3, RZ, RZ, R18 ;  /* 0x000000ffff037224 */ /* 0x000fe400078e0012 */
[----:B-1----:R-:W3:Y:S01]  /*355e0*/  LDL.LU.64 R18, [R1+0x9420] ;  /* 0x0094200001127983 */ /* 0x002ee20000300a00 */
[----:B------:R-:W3:Y:S02]  /*355f0*/  LDL.LU.64 R16, [R1+0x9418] ;  /* 0x0094180001107983 */ /* 0x000ee40000300a00 */
[----:B------:R-:W-:Y:S01]  /*35600*/  STL [R1+0x8fd8], R3 ;  /* 0x008fd80301007387 */ /* 0x000fe20000100800 */
[----:B---3--:R-:W-:Y:S01]  /*35610*/  HMMA.1688.F32.TF32 R12, R12, R8, R16 ;  /* 0x000000080c0c723c */ /* 0x008fe20000081010 */
[----:B------:R-:W2:Y:S01]  /*35620*/  LDL.LU.64 R18, [R1+0x9410] ;  /* 0x0094100001127983 */ /* 0x000ea20000300a00 */
[----:B------:R-:W2:Y:S11]  /*35630*/  LDL.LU.64 R16, [R1+0x9408] ;  /* 0x0094080001107983 */ /* 0x000eb60000300a00 */
[----:B------:R-:W-:Y:S10]  /*35640*/  @!UPT UIADD3 URZ, URZ, URZ, URZ ;  /* 0x0000003f3f3ff290 */ /* 0x000ff4000fffe03f */
[----:B------:R-:W-:Y:S01]  /*35650*/  STL.64 [R1+0x8d70], R14 ;  /* 0x008d700e01007387 */ /* 0x000fe20000100a00 */
[----:B------:R1:W-:Y:S03]  /*35660*/  STL.64 [R1+0x8d68], R12 ;  /* 0x008d680c01007387 */ /* 0x0003e60000100a00 */
[----:B-1----:R-:W3:Y:S01]  /*35670*/  LDL.LU.64 R12, [R1+0x30] ;  /* 0x00003000010c7983 */ /* 0x002ee20000300a00 */
[----:B------:R-:W4:Y:S01]  /*35680*/  LDL.64 R14, [R1+0x38] ;  /* 0x00003800010e7983 */ /* 0x000f220000100a00 */
[C---:B--2---:R-:W-:Y:S02]  /*35690*/  HMMA.1688.F32.TF32 R4, R16.reuse, R4, R24 ;  /* 0x000000041004723c */ /* 0x044fe40000081018 */
[----:B------:R-:W2:Y:S11]  /*356a0*/  LDL.LU.64 R24, [R1+0x9400] ;  /* 0x0094000001187983 */ /* 0x000eb60000300a00 */
[----:B------:R-:W-:Y:S10]  /*356b0*/  @!UPT UIADD3 URZ, URZ, URZ, URZ ;  /* 0x0000003f3f3ff290 */ /* 0x000ff4000fffe03f */
[----:B------:R-:W-:Y:S01]  /*356c0*/  STL.64 [R1+0x6f0], R4 ;  /* 0x0006f00401007387 */ /* 0x000fe20000100a00 */
[----:B------:R1:W-:Y:S03]  /*356d0*/  STL.64 [R1+0x6f8], R6 ;  /* 0x0006f80601007387 */ /* 0x0003e60000100a00 */
[----:B-1----:R-:W2:Y:S01]  /*356e0*/  LDL.LU.64 R6, [R1+0x93f8] ;  /* 0x0093f80001067983 */ /* 0x002ea20000300a00 */
[----:B------:R-:W2:Y:S02]  /*356f0*/  LDL.LU.64 R4, [R1+0x93f0] ;  /* 0x0093f00001047983 */ /* 0x000ea40000300a00 */
[----:B--2---:R-:W-:Y:S11]  /*35700*/  HMMA.1688.F32.TF32 R4, R16, R24, R4 ;  /* 0x000000181004723c */ /* 0x004ff60000081004 */
[----:B------:R-:W-:Y:S11]  /*35710*/  @!UPT UIADD3 URZ, URZ, URZ, URZ ;  /* 0x0000003f3f3ff290 */ /* 0x000ff6000fffe03f */
[----:B------:R-:W-:Y:S01]  /*35720*/  @!UPT UIADD3 URZ, URZ, URZ, URZ ;  /* 0x0000003f3f3ff290 */ /* 0x000fe2000fffe03f */
[----:B------:R1:W-:Y:S01]  /*35730*/  STL.64 [R1+0x6e0], R4 ;  /* 0x0006e00401007387 */ /* 0x0003e20000100a00 */
[----:B------:R-:W-:Y:S02]  /*35740*/  STL.64 [R1+0x6e8], R6 ;  /* 0x0006e80601007387 */ /* 0x000fe40000100a00 */
[----:B------:R-:W2:Y:S02]  /*35750*/  LDL.LU.64 R26, [R1+0x93e8] ;  /* 0x0093e800011a7983 */ /* 0x000ea40000300a00 */
[----:B------:R-:W-:Y:S02]  /*35760*/  IMAD.MOV.U32 R28, RZ, RZ, R20 ;  /* 0x000000ffff1c7224 */ /* 0x000fe400078e0014 */
[----:B------:R-:W-:Y:S01]  /*35770*/  IMAD.MOV.U32 R3, RZ, RZ, R21 ;  /* 0x000000ffff037224 */ /* 0x000fe200078e0015 */
[----:B------:R-:W-:Y:S04]  /*35780*/  LDS R6, [R0+0xe000] ;  /* 0x00e0000000067984 */ /* 0x000fe80000000800 */
[----:B------:R-:W5:Y:S01]  /*35790*/  LDS R7, [R2+0xe000] ;  /* 0x00e0000002077984 */ /* 0x000f620000000800 */
[----:B-1----:R-:W-:-:S02]  /*357a0*/  IMAD.MOV.U32 R5, RZ, RZ, R24 ;  /* 0x000000ffff057224 */ /* 0x002fc400078e0018 */
[----:B------:R-:W-:Y:S02]  /*357b0*/  IMAD.MOV.U32 R4, RZ, RZ, R25 ;  /* 0x000000ffff047224 */ /* 0x000fe400078e0019 */
[----:B------:R-:W2:Y:S02]  /*357c0*/  LDL.LU.64 R24, [R1+0x93e0] ;  /* 0x0093e00001187983 */ /* 0x000ea40000300a00 */
[C---:B--2---:R-:W-:Y:S11]  /*357d0*/  HMMA.1688.F32.TF32 R24, R16.reuse, R20, R24 ;  /* 0x000000141018723c */ /* 0x044ff60000081018 */
[----:B------:R-:W-:Y:S11]  /*357e0*/  @!UPT UIADD3 URZ, URZ, URZ, URZ ;  /* 0x0000003f3f3ff290 */ /* 0x000ff6000fffe03f */
[----:B------:R-:W-:Y:S01]  /*357f0*/  @!UPT UIADD3 URZ, URZ, URZ, URZ ;  /* 0x0000003f3f3ff290 */ /* 0x000fe2000fffe03f */
[----:B------:R-:W-:Y:S01]  /*35800*/  STL.64 [R1+0x6d0], R24 ;  /* 0x0006d01801007387 */ /* 0x000fe20000100a00 */
[----:B------:R1:W-:Y:S03]  /*35810*/  STL.64 [R1+0x6d8], R26 ;  /* 0x0006d81a01007387 */ /* 0x0003e60000100a00 */
[----:B-1----:R-:W2:Y:S01]  /*35820*/  LDL.LU.64 R26, [R1+0x93d8] ;  /* 0x0093d800011a7983 */ /* 0x002ea20000300a00 */
[----:B------:R-:W2:Y:S02]  /*35830*/  LDL.LU.64 R24, [R1+0x93d0] ;  /* 0x0093d00001187983 */ /* 0x000ea40000300a00 */
[----:B------:R-:W3:Y:S02]  /*35840*/  LDL.LU.64 R22, [R1+0x93c8] ;  /* 0x0093c80001167983 */ /* 0x000ee40000300a00 */
[----:B------:R-:W3:Y:S02]  /*35850*/  LDL.LU.64 R20, [R1+0x93c0] ;  /* 0x0093c00001147983 */ /* 0x000ee40000300a00 */
[C---:B---3--:R-:W-:Y:S08]  /*35860*/  HMMA.1688.F32.TF32 R20, R16.reuse, R12, R20 ;  /* 0x0000000c1014723c */ /* 0x048ff00000081014 */
[----:B--2---:R-:W-:Y:S11]  /*35870*/  HMMA.1688.F32.TF32 R16, R16, R8, R24 ;  /* 0x000000081010723c */ /* 0x004ff60000081018 */
[----:B------:R-:W-:Y:S04]  /*35880*/  @!UPT UIADD3 URZ, URZ, URZ, URZ ;  /* 0x0000003f3f3ff290 */ /* 0x000fe8000fffe03f */
[----:B------:R-:W-:Y:S01]  /*35890*/  STL.64 [R1+0x6c0], R20 ;  /* 0x0006c01401007387 */ /* 0x000fe20000100a00 */
[----:B------:R1:W-:Y:S03]  /*358a0*/  STL.64 [R1+0x6c8], R22 ;  /* 0x0006c81601007387 */ /* 0x0003e60000100a00 */
[----:B-1----:R-:W2:Y:S01]  /*358b0*/  LDL.LU.64 R22, [R1+0x93b8] ;  /* 0x0093b80001167983 */ /* 0x002ea20000300a00 */
[----:B------:R-:W2:Y:S02]  /*358c0*/  LDL.LU.64 R20, [R1+0x93b0] ;  /* 0x0093b00001147983 */ /* 0x000ea40000300a00 */
[----:B----4-:R-:W-:Y:S02]  /*358d0*/  STL.64 [R1+0x9380], R14 ;  /* 0x0093800e01007387 */ /* 0x010fe40000100a00 */
[----:B------:R1:W-:Y:S02]  /*358e0*/  STL.64 [R1+0x9378], R12 ;  /* 0x0093780c01007387 */ /* 0x0003e40000100a00 */
[----:B-1----:R-:W3:Y:S01]  /*358f0*/  LDL.LU R12, [R1+0x590] ;  /* 0x00059000010c7983 */ /* 0x002ee20000300800 */
[----:B------:R-:W-:Y:S02]  /*35900*/  STL.64 [R1+0x630], R16 ;  /* 0x0006301001007387 */ /* 0x000fe40000100a00 */
[----:B------:R-:W-:Y:S02]  /*35910*/  STL.64 [R1+0x638], R18 ;  /* 0x0006381201007387 */ /* 0x000fe40000100a00 */
[----:B------:R-:W3:Y:S01]  /*35920*/  LDL.LU R13, [R1+0x594] ;  /* 0x00059400010d7983 */ /* 0x000ee20000300800 */
[----:B------:R-:W4:Y:S01]  /*35930*/  LDL.LU R14, [R1+0x598] ;  /* 0x00059800010e7983 */ /* 0x000f220000300800 */
[----:B------:R-:W4:Y:S03]  /*35940*/  LDL.LU R15, [R1+0x59c] ;  /* 0x00059c00010f7983 */ /* 0x000f260000300800 */
[----:B----4-:R-:W-:Y:S01]  /*35950*/  STL.64 [R1+0x9390], R14 ;  /* 0x0093900e01007387 */ /* 0x010fe20000100a00 */
[----:B---3--:R1:W-:Y:S03]  /*35960*/  STL.64 [R1+0x9388], R12 ;  /* 0x0093880c01007387 */ /* 0x0083e60000100a00 */
[----:B-1----:R-:W3:Y:S01]  /*35970*/  LDL.LU R12, [R1+0x570] ;  /* 0x00057000010c7983 */ /* 0x002ee20000300800 */
[----:B------:R-:W3:Y:S02]  /*35980*/  LDL.LU R13, [R1+0x574] ;  /* 0x00057400010d7983 */ /* 0x000ee40000300800 */
[----:B------:R-:W4:Y:S02]  /*35990*/  LDL.LU R14, [R1+0x578] ;  /* 0x00057800010e7983 */ /* 0x000f240000300800 */
[----:B------:R-:W4:Y:S02]  /*359a0*/  LDL.LU R15, [R1+0x57c] ;  /* 0x00057c00010f7983 */ /* 0x000f240000300800 */
[----:B----4-:R-:W-:Y:S01]  /*359b0*/  STL.64 [R1+0x93a0], R14 ;  /* 0x0093a00e01007387 */ /* 0x010fe20000100a00 */
[----:B---3--:R1:W-:Y:S03]  /*359c0*/  STL.64 [R1+0x9398], R12 ;  /* 0x0093980c01007387 */ /* 0x0083e60000100a00 */
[----:B-1----:R-:W3:Y:S01]  /*359d0*/  LDL.LU.64 R12, [R1+0x60] ;  /* 0x00006000010c7983 */ /* 0x002ee20000300a00 */
[----:B------:R-:W-:Y:S02]  /*359e0*/  STL.64 [R1+0x9370], R8 ;  /* 0x0093700801007387 */ /* 0x000fe40000100a00 */
[----:B------:R-:W4:Y:S02]  /*359f0*/  LDL.LU R16, [R1+0x510] ;  /* 0x0005100001107983 */ /* 0x000f240000300800 */
[----:B------:R-:W4:Y:S01]  /*35a00*/  LDL.LU R17, [R1+0x514] ;  /* 0x0005140001117983 */ /* 0x000f220000300800 */
[----:B------:R-:W2:Y:S01]  /*35a10*/  LDL.LU R18, [R1+0x518] ;  /* 0x0005180001127983 */ /* 0x000ea20000300800 */
[----:B------:R-:W2:Y:S03]  /*35a20*/  LDL.LU R19, [R1+0x51c] ;  /* 0x00051c0001137983 */ /* 0x000ea60000300800 */
[----:B--2---:R-:W-:Y:S01]  /*35a30*/  STL.64 [R1+0x9338], R18 ;  /* 0x0093381201007387 */ /* 0x004fe20000100a00 */
[----:B----4-:R1:W-:Y:S02]  /*35a40*/  STL.64 [R1+0x9330], R16 ;  /* 0x0093301001007387 */ /* 0x0103e40000100a00 */
[----:B-1----:R-:W-:-:S02]  /*35a50*/  IMAD.MOV.U32 R16, RZ, RZ, R5 ;  /* 0x000000ffff107224 */ /* 0x002fc400078e0005 */
[----:B------:R-:W-:Y:S01]  /*35a60*/  IMAD.MOV.U32 R17, RZ, RZ, R4 ;  /* 0x000000ffff117224 */ /* 0x000fe200078e0004 */
[----:B------:R-:W-:Y:S04]  /*35a70*/  LDS R5, [R2+0xc000] ;  /* 0x00c0000002057984 */ /* 0x000fe80000000800 */
[----:B------:R-:W1:Y:S04]  /*35a80*/  LDS R4, [R0+0xc000] ;  /* 0x00c0000000047984 */ /* 0x000e680000000800 */
[----:B------:R2:W-:Y:S04]  /*35a90*/  STL.64 [R1+0x93a8], R16 ;  /* 0x0093a81001007387 */ /* 0x0005e80000100a00 */
[----:B--2---:R-:W2:Y:S01]  /*35aa0*/  LDL.LU R16, [R1+0x580] ;  /* 0x0005800001107983 */ /* 0x004ea20000300800 */
[----:B------:R-:W2:Y:S02]  /*35ab0*/  LDL.LU R17, [R1+0x584] ;  /* 0x0005840001117983 */ /* 0x000ea40000300800 */
[----:B------:R-:W2:Y:S02]  /*35ac0*/  LDL.LU R18, [R1+0x588] ;  /* 0x0005880001127983 */ /* 0x000ea40000300800 */
[----:B------:R-:W2:Y:S01]  /*35ad0*/  LDL.LU R19, [R1+0x58c] ;  /* 0x00058c0001137983 */ /* 0x000ea20000300800 */
[----:B------:R-:W4:Y:S01]  /*35ae0*/  LDL.LU R8, [R1+0x5a0] ;  /* 0x0005a00001087983 */ /* 0x000f220000300800 */
[----:B------:R-:W4:Y:S02]  /*35af0*/  LDL.LU R9, [R1+0x5a4] ;  /* 0x0005a40001097983 */ /* 0x000f240000300800 */
[----:B------:R-:W4:Y:S02]  /*35b00*/  LDL.LU R10, [R1+0x5a8] ;  /* 0x0005a800010a7983 */ /* 0x000f240000300800 */
[----:B------:R-:W4:Y:S01]  /*35b10*/  LDL.LU R11, [R1+0x5ac] ;  /* 0x0005ac00010b7983 */ /* 0x000f220000300800 */
[----:B------:R-:W4:Y:S01]  /*35b20*/  LDL.LU R24, [R1+0x5d0] ;  /* 0x0005d00001187983 */ /* 0x000f220000300800 */
[----:B------:R-:W4:Y:S02]  /*35b30*/  LDL.LU R25, [R1+0x5d4] ;  /* 0x0005d40001197983 */ /* 0x000f240000300800 */
[----:B------:R-:W4:Y:S02]  /*35b40*/  LDL.LU R26, [R1+0x5d8] ;  /* 0x0005d800011a7983 */ /* 0x000f240000300800 */
[----:B------:R-:W4:Y:S01]  /*35b50*/  LDL.LU R27, [R1+0x5dc] ;  /* 0x0005dc00011b7983 */ /* 0x000f220000300800 */
[----:B-----5:R3:W-:Y:S04]  /*35b60*/  STL.64 [R1+0x9328], R6 ;  /* 0x0093280601007387 */ /* 0x0207e80000100a00 */
[----:B-1----:R1:W-:Y:S01]  /*35b70*/  STL.64 [R1+0x9320], R4 ;  /* 0x0093200401007387 */ /* 0x0023e20000100a00 */
[----:B---3--:R-:W-:-:S02]  /*35b80*/  IMAD.MOV.U32 R6, RZ, RZ, R12 ;  /* 0x000000ffff067224 */ /* 0x008fc400078e000c */
[----:B-1----:R-:W-:Y:S02]  /*35b90*/  IMAD.MOV.U32 R5, RZ, RZ, R3 ;  /* 0x000000ffff057224 */ /* 0x002fe400078e0003 */
[----:B------:R-:W-:Y:S01]  /*35ba0*/  IMAD.MOV.U32 R3, RZ, RZ, R13 ;  /* 0x000000ffff037224 */ /* 0x000fe200078e000d */
[C---:B--2---:R-:W-:Y:S11]  /*35bb0*/  HMMA.1688.F32.TF32 R16, R20.reuse, R12, R16 ;  /* 0x0000000c1410723c */ /* 0x044ff60000081010 */
[----:B------:R-:W-:Y:S11]  /*35bc0*/  @!UPT UIADD3 URZ, URZ, URZ, URZ ;  /* 0x0000003f3f3ff290 */ /* 0x000ff6000fffe03f */
[----:B------:R-:W-:Y:S01]  /*35bd0*/  @!UPT UIADD3 URZ, URZ, URZ, URZ ;  /* 0x0000003f3f3ff290 */ /* 0x000fe2000fffe03f */
[----:B------:R1:W-:Y:S01]  /*35be0*/  STL.64 [R1+0x610], R16 ;  /* 0x0006101001007387 */ /* 0x0003e20000100a00 */
[----:B------:R-:W-:Y:S03]  /*35bf0*/  STL.64 [R1+0x618], R18 ;  /* 0x0006181201007387 */ /* 0x000fe60000100a00 */
[----:B-1----:R-:W2:Y:S01]  /*35c00*/  LDL.LU.64 R16, [R1+0x93a8] ;  /* 0x0093a80001107983 */ /* 0x002ea20000300a00 */
[----:B------:R-:W2:Y:S02]  /*35c10*/  LDL.LU.64 R14, [R1+0x93a0] ;  /* 0x0093a000010e7983 */ /* 0x000ea40000300a00 */
[----:B------:R-:W2:Y:S02]  /*35c20*/  LDL.LU.64 R12, [R1+0x9398] ;  /* 0x00939800010c7983 */ /* 0x000ea40000300a00 */
[----:B--2---:R-:W-:Y:S11]  /*35c30*/  HMMA.1688.F32.TF32 R12, R20, R16, R12 ;  /* 0x00000010140c723c */ /* 0x004ff6000008100c */
[----:B------:R-:W-:Y:S11]  /*35c40*/  @!UPT UIADD3 URZ, URZ, URZ, URZ ;  /* 0x0000003f3f3ff290 */ /* 0x000ff6000fffe03f */
[----:B------:R-:W-:Y:S01]  /*35c50*/  @!UPT UIADD3 URZ, URZ, URZ, URZ ;  /* 0x0000003f3f3ff290 */ /* 0x000fe2000fffe03f */
[----:B------:R-:W-:Y:S01]  /*35c60*/  STL.64 [R1+0x5c0], R12 ;  /* 0x0005c00c01007387 */ /* 0x000fe20000100a00 */
[----:B------:R1:W-:Y:S03]  /*35c70*/  STL.64 [R1+0x5c8], R14 ;  /* 0x0005c80e01007387 */ /* 0x0003e60000100a00 */
[----:B-1----:R-:W2:Y:S01]  /*35c80*/  LDL.LU.64 R14, [R1+0x9390] ;  /* 0x00939000010e7983 */ /* 0x002ea20000300a00 */
[----:B------:R-:W2:Y:S01]  /*35c90*/  LDL.LU.64 R12, [R1+0x9388] ;  /* 0x00938800010c7983 */ /* 0x000ea20000300a00 */
[----:B------:R-:W-:Y:S01]  /*35ca0*/  MOV R4, R28 ;  /* 0x0000001c00047202 */ /* 0x000fe20000000f00 */
[----:B------:R1:W-:Y:S02]  /*35cb0*/  STL.64 [R1+0x9348], R16 ;  /* 0x0093481001007387 */ /* 0x0003e40000100a00 */
[----:B-1----:R-:W-:-:S04]  /*35cc0*/  IMAD.MOV.U32 R16, RZ, RZ, R6 ;  /* 0x000000ffff107224 */ /* 0x002fc800078e0006 */
[C---:B--2---:R-:W-:Y:S11]  /*35cd0*/  HMMA.1688.F32.TF32 R12, R20.reuse, R4, R12 ;  /* 0x00000004140c723c */ /* 0x044ff6000008100c */
[----:B------:R-:W-:Y:S11]  /*35ce0*/  @!UPT UIADD3 URZ, URZ, URZ, URZ ;  /* 0x0000003f3f3ff290 */ /* 0x000ff6000fffe03f */
[----:B------:R-:W-:Y:S01]  /*35cf0*/  @!UPT UIADD3 URZ, URZ, URZ, URZ ;  /* 0x0000003f3f3ff290 */ /* 0x000fe2000fffe03f */
[----:B------:R1:W-:Y:S01]  /*35d00*/  STL.64 [R1+0x5b0], R12 ;  /* 0x0005b00c01007387 */ /* 0x0003e20000100a00 */
[----:B------:R-:W-:Y:S02]  /*35d10*/  IMAD.MOV.U32 R28, RZ, RZ, R14 ;  /* 0x000000ffff1c7224 */ /* 0x000fe400078e000e */
[----:B------:R-:W-:Y:S02]  /*35d20*/  IMAD.MOV.U32 R29, RZ, RZ, R15 ;  /* 0x000000ffff1d7224 */ /* 0x000fe400078e000f */
[----:B------:R-:W2:Y:S04]  /*35d30*/  LDL.LU.64 R14, [R1+0x9380] ;  /* 0x00938000010e7983 */ /* 0x000ea80000300a00 */
[----:B-1----:R-:W4:Y:S01]  /*35d40*/  LDL.LU.64 R12, [R1+0x9378] ;  /* 0x00937800010c7983 */ /* 0x002f220000300a00 */
[----:B------:R1:W-:Y:S03]  /*35d50*/  STL.64 [R1+0x9340], R4 ;  /* 0x0093400401007387 */ /* 0x0003e60000100a00 */
[----:B-1----:R-:W3:Y:S01]  /*35d60*/  LDL.LU R4, [R1+0x530] ;  /* 0x0005300001047983 */ /* 0x002ee20000300800 */
[----:B------:R-:W3:Y:S02]  /*35d70*/  LDL.LU R5, [R1+0x534] ;  /* 0x0005340001057983 */ /* 0x000ee40000300800 */
[----:B------:R-:W5:Y:S02]  /*35d80*/  LDL.LU R6, [R1+0x538] ;  /* 0x0005380001067983 */ /* 0x000f640000300800 */
[----:B------:R-:W5:Y:S01]  /*35d90*/  LDL.LU R7, [R1+0x53c] ;  /* 0x00053c0001077983 */ /* 0x000f620000300800 */
[C---:B----4-:R-:W-:Y:S01]  /*35da0*/  HMMA.1688.F32.TF32 R8, R20.reuse, R12, R8 ;  /* 0x0000000c1408723c */ /* 0x050fe20000081008 */
[----:B-----5:R-:W-:Y:S01]  /*35db0*/  STL.64 [R1+0x9358], R6 ;  /* 0x0093580601007387 */ /* 0x020fe20000100a00 */
[----:B---3--:R1:W-:Y:S03]  /*35dc0*/  STL.64 [R1+0x9350], R4 ;  /* 0x0093500401007387 */ /* 0x0083e60000100a00 */
[----:B-1----:R-:W3:Y:S01]  /*35dd0*/  LDL.LU R4, [R1+0x540] ;  /* 0x0005400001047983 */ /* 0x002ee20000300800 */
[----:B------:R-:W3:Y:S02]  /*35de0*/  LDL.LU R5, [R1+0x544] ;  /* 0x0005440001057983 */ /* 0x000ee40000300800 */
[----:B------:R-:W3:Y:S02]  /*35df0*/  LDL.LU R6, [R1+0x548] ;  /* 0x0005480001067983 */ /* 0x000ee40000300800 */
[----:B------:R-:W3:Y:S01]  /*35e00*/  LDL.LU R7, [R1+0x54c] ;  /* 0x00054c0001077983 */ /* 0x000ee20000300800 */
[----:B------:R-:W-:Y:S01]  /*35e10*/  STL [R1+0x8af8], R29 ;  /* 0x008af81d01007387 */ /* 0x000fe20000100800 */
[----:B------:R-:W-:Y:S11]  /*35e20*/  STL [R1+0x8af4], R28 ;  /* 0x008af41c01007387 */ /* 0x000ff60000100800 */
[----:B------:R1:W-:Y:S02]  /*35e30*/  STL.64 [R1+0x5a0], R8 ;  /* 0x0005a00801007387 */ /* 0x0003e40000100a00 */
[----:B------:R-:W-:Y:S02]  /*35e40*/  STL.64 [R1+0x5a8], R10 ;  /* 0x0005a80a01007387 */ /* 0x000fe40000100a00 */
[----:B------:R-:W-:Y:S01]  /*35e50*/  IMAD.MOV.U32 R17, RZ, RZ, R3 ;  /* 0x000000ffff117224 */ /* 0x000fe200078e0003 */
[----:B------:R-:W-:Y:S04]  /*35e60*/  LDS R10, [R0+0xe100] ;  /* 0x00e10000000a7984 */ /* 0x000fe80000000800 */
[----:B------:R-:W-:Y:S04]  /*35e70*/  LDS R11, [R2+0xe100] ;  /* 0x00e10000020b7984 */ /* 0x000fe80000000800 */
[----:B-1----:R-:W4:Y:S02]  /*35e80*/  LDL.LU.64 R8, [R1+0x9370] ;  /* 0x0093700001087983 */ /* 0x002f240000300a00 */
[----:B----4-:R-:W-:Y:S02]  /*35e90*/  HMMA.1688.F32.TF32 R20, R20, R8, R24 ;  /* 0x000000081414723c */ /* 0x010fe40000081018 */
[----:B------:R-:W3:Y:S01]  /*35ea0*/  LDL.LU.64 R26, [R1+0x9368] ;  /* 0x00936800011a7983 */ /* 0x000ee20000300a00 */
[----:B------:R-:W3:Y:S11]  /*35eb0*/  LDL.LU.64 R24, [R1+0x9360] ;  /* 0x0093600001187983 */ /* 0x000ef60000300a00 */
[----:B------:R-:W-:Y:S09]  /*35ec0*/  @!UPT UIADD3 URZ, URZ, URZ, URZ ;  /* 0x0000003f3f3ff290 */ /* 0x000ff2000fffe03f */
[----:B------:R1:W-:Y:S01]  /*35ed0*/  STL.64 [R1+0x580], R20 ;  /* 0x0005801401007387 */ /* 0x0003e20000100a00 */
[----:B------:R-:W-:Y:S02]  /*35ee0*/  IMAD.MOV.U32 R28, RZ, RZ, R23 ;  /* 0x000000ffff1c7224 */ /* 0x000fe400078e0017 */
[----:B------:R-:W-:Y:S01]  /*35ef0*/  IMAD.MOV.U32 R29, RZ, RZ, R22 ;  /* 0x000000ffff1d7224 */ /* 0x000fe200078e0016 */
[----:B-1----:R-:W4:Y:S01]  /*35f00*/  LDL.LU R20, [R1+0x520] ;  /* 0x0005200001147983 */ /* 0x002f220000300800 */
[----:B------:R-:W4:Y:S02]  /*35f10*/  LDL.LU R21, [R1+0x524] ;  /* 0x0005240001157983 */ /* 0x000f240000300800 */
[----:B------:R-:W4:Y:S02]  /*35f20*/  LDL.LU R22, [R1+0x528] ;  /* 0x0005280001167983 */ /* 0x000f240000300800 */
[----:B------:R-:W4:Y:S01]  /*35f30*/  LDL.LU R23, [R1+0x52c] ;  /* 0x00052c0001177983 */ /* 0x000f220000300800 */
[----:B------:R-:W-:Y:S01]  /*35f40*/  STL [R1+0x8b00], R28 ;  /* 0x008b001c01007387 */ /* 0x000fe20000100800 */
[----:B------:R-:W-:Y:S01]  /*35f50*/  STL [R1+0x8afc], R29 ;  /* 0x008afc1d01007387 */ /* 0x000fe20000100800 */
[C---:B---3--:R-:W-:Y:S02]  /*35f60*/  HMMA.1688.F32.TF32 R16, R24.reuse, R16, R4 ;  /* 0x000000101810723c */ /* 0x048fe40000081004 */
[----:B------:R-:W3:Y:S01]  /*35f70*/  LDL.LU.64 R6, [R1+0x9358] ;  /* 0x0093580001067983 */ /* 0x000ee20000300a00 */
[----:B------:R-:W3:Y:S11]  /*35f80*/  LDL.LU.64 R4, [R1+0x9350] ;  /* 0x0093500001047983 */ /* 0x000ef60000300a00 */
[----:B------:R-:W-:Y:S09]  /*35f90*/  @!UPT UIADD3 URZ, URZ, URZ, URZ ;  /* 0x0000003f3f3ff290 */ /* 0x000ff2000fffe03f */
[----:B------:R1:W-:Y:S01]  /*35fa0*/  STL.64 [R1+0x560], R16 ;  /* 0x0005601001007387 */ /* 0x0003e20000100a00 */
[----:B------:R3:W-:Y:S03]  /*35fb0*/  STL.64 [R1+0x568], R18 ;  /* 0x0005681201007387 */ /* 0x0007e60000100a00 */
[----:B-1----:R-:W3:Y:S02]  /*35fc0*/  LDL.LU.64 R16, [R1+0x9348] ;  /* 0x0093480001107983 */ /* 0x002ee40000300a00 */
[C---:B---3--:R-:W-:Y:S02]  /*35fd0*/  HMMA.1688.F32.TF32 R16, R24.reuse, R16, R4 ;  /* 0x000000101810723c */ /* 0x048fe40000081004 */
[----:B------:R-:W4:Y:S11]  /*35fe0*/  LDL.LU.64 R4, [R1+0x9340] ;  /* 0x0093400001047983 */ /* 0x000f360000300a00 */
[----:B------:R-:W-:Y:S11]  /*35ff0*/  @!UPT UIADD3 URZ, URZ, URZ, URZ ;  /* 0x0000003f3f3ff290 */ /* 0x000ff6000fffe03f */
[----:B------:R-:W-:Y:S02]  /*36000*/  IMAD.MOV.U32 R28, RZ, RZ, R19 ;  /* 0x000000ffff1c7224 */ /* 0x000fe400078e0013 */
[----:B------:R-:W-:Y:S01]  /*36010*/  IMAD.MOV.U32 R29, RZ, RZ, R18 ;  /* 0x000000ffff1d7224 */ /* 0x000fe200078e0012 */
[----:B------:R1:W-:Y:S01]  /*36020*/  STL.64 [R1+0x530], R16 ;  /* 0x0005301001007387 */ /* 0x0003e20000100a00 */
[----:B------:R-:W3:Y:S03]  /*36030*/  LDL.LU.64 R18, [R1+0x9338] ;  /* 0x0093380001127983 */ /* 0x000ee60000300a00 */
[----:B-1----:R-:W3:Y:S01]  /*36040*/  LDL.LU.64 R16, [R1+0x9330] ;  /* 0x0093300001107983 */ /* 0x002ee20000300a00 */
[----:B------:R-:W-:Y:S02]  /*36050*/  STL [R1+0x8d34], R28 ;  /* 0x008d341c01007387 */ /* 0x000fe40000100800 */
[----:B------:R-:W-:Y:S01]  /*36060*/  STL [R1+0x8d30], R29 ;  /* 0x008d301d01007387 */ /* 0x000fe20000100800 */
[C---:B----4-:R-:W-:Y:S11]  /*36070*/  HMMA.1688.F32.TF32 R20, R24.reuse, R4, R20 ;  /* 0x000000041814723c */ /* 0x050ff60000081014 */
[----:B------:R-:W-:Y:S11]  /*36080*/  @!UPT UIADD3 URZ, URZ, URZ, URZ ;  /* 0x0000003f3f3ff290 */ /* 0x000ff6000fffe03f */
[----:B------:R-:W-:Y:S01]  /*36090*/  @!UPT UIADD3 URZ, URZ, URZ, URZ ;  /* 0x0000003f3f3ff290 */ /* 0x000fe2000fffe03f */
[----:B------:R1:W-:Y:S01]  /*360a0*/  STL.64 [R1+0x8978], R22 ;  /* 0x0089781601007387 */ /* 0x0003e20000100a00 */
[----:B------:R-:W-:Y:S03]  /*360b0*/  STL.64 [R1+0x8970], R20 ;  /* 0x0089701401007387 */ /* 0x000fe60000100a00 */
[----:B-1----:R-:W4:Y:S01]  /*360c0*/  LDL.LU R22, [R1+0x58] ;  /* 0x0000580001167983 */ /* 0x002f220000300800 */
[----:B------:R-:W4:Y:S03]  /*360d0*/  LDL.LU R23, [R1+0x5c] ;  /* 0x00005c0001177983 */ /* 0x000f260000300800 */
[----:B----4-:R1:W-:Y:S01]  /*360e0*/  STL.64 [R1+0x9268], R22 ;  /* 0x0092681601007387 */ /* 0x0103e20000100a00 */
[----:B------:R-:W4:Y:S02]  /*360f0*/  LDL.LU R4, [R1+0x4f0] ;  /* 0x0004f00001047983 */ /* 0x000f240000300800 */
[----:B------:R-:W4:Y:S02]  /*36100*/  LDL.LU R5, [R1+0x4f4] ;  /* 0x0004f40001057983 */ /* 0x000f240000300800 */
[----:B------:R-:W4:Y:S01]  /*36110*/  LDL.LU R6, [R1+0x4f8] ;  /* 0x0004f80001067983 */ /* 0x000f220000300800 */
[----:B------:R-:W4:Y:S01]  /*36120*/  LDL.LU R7, [R1+0x4fc] ;  /* 0x0004fc0001077983 */ /* 0x000f220000300800 */
[----:B--2---:R-:W-:Y:S03]  /*36130*/  STL.64 [R1+0x9300], R14 ;  /* 0x0093000e01007387 */ /* 0x004fe60000100a00 */
[----:B-1----:R-:W2:Y:S01]  /*36140*/  LDL.64 R22, [R1+0xd8] ;  /* 0x0000d80001167983 */ /* 0x002ea20000100a00 */
[C---:B---3--:R-:W-:Y:S03]  /*36150*/  HMMA.1688.F32.TF32 R16, R24.reuse, R12, R16 ;  /* 0x0000000c1810723c */ /* 0x048fe60000081010 */
[----:B--2---:R1:W-:Y:S01]  /*36160*/  STL.64 [R1+0x92d8], R22 ;  /* 0x0092d81601007387 */ /* 0x0043e20000100a00 */
[----:B------:R-:W2:Y:S02]  /*36170*/  LDL.LU R20, [R1+0x3d0] ;  /* 0x0003d00001147983 */ /* 0x000ea40000300800 */
[----:B------:R-:W2:Y:S01]  /*36180*/  LDL.LU R21, [R1+0x3d4] ;  /* 0x0003d40001157983 */ /* 0x000ea20000300800 */
[----:B-1----:R-:W3:Y:S01]  /*36190*/  LDL.LU R22, [R1+0x3d8] ;  /* 0x0003d80001167983 */ /* 0x002ee20000300800 */
[----:B------:R-:W3:Y:S02]  /*361a0*/  LDL.LU R23, [R1+0x3dc] ;  /* 0x0003dc0001177983 */ /* 0x000ee40000300800 */
[----:B------:R-:W5:Y:S02]  /*361b0*/  LDL.LU R12, [R1+0x4d0] ;  /* 0x0004d000010c7983 */ /* 0x000f640000300800 */
[----:B------:R-:W5:Y:S01]  /*361c0*/  LDL.LU R13, [R1+0x4d4] ;  /* 0x0004d400010d7983 */ /* 0x000f620000300800 */
[----:B------:R-:W2:Y:S01]  /*361d0*/  LDL.LU R14, [R1+0x4d8] ;  /* 0x0004d800010e7983 */ /* 0x000ea20000300800 */
[----:B------:R-:W2:Y:S03]  /*361e0*/  LDL.LU R15, [R1+0x4dc] ;  /* 0x0004dc00010f7983 */ /* 0x000ea60000300800 */
[----:B--2---:R1:W-:Y:S01]  /*361f0*/  STL.64 [R1+0x9310], R14 ;  /* 0x0093100e01007387 */ /* 0x0043e20000100a00 */
[----:B-----5:R-:W-:Y:S03]  /*36200*/  STL.64 [R1+0x9308], R12 ;  /* 0x0093080c01007387 */ /* 0x020fe60000100a00 */
[----:B-1----:R-:W2:Y:S04]  /*36210*/  LDL R14, [R1+0x118] ;  /* 0x00011800010e7983 */ /* 0x002ea80000100800 */
[----:B------:R-:W2:Y:S01]  /*36220*/  LDL R15, [R1+0x11c] ;  /* 0x00011c00010f7983 */ /* 0x000ea20000100800 */
[----:B---3--:R1:W-:Y:S02]  /*36230*/  STL.64 [R1+0x92e8], R22 ;  /* 0x0092e81601007387 */ /* 0x0083e40000100a00 */
[----:B------:R-:W-:Y:S01]  /*36240*/  STL.64 [R1+0x92e0], R20 ;  /* 0x0092e01401007387 */ /* 0x000fe20000100a00 */
[----:B-1----:R-:W3:Y:S04]  /*36250*/  LDL.64 R22, [R1+0xf8] ;  /* 0x0000f80001167983 */ /* 0x002ee80000100a00 */
[----:B---3--:R1:W-:Y:S04]  /*36260*/  STL.64 [R1+0x92f8], R22 ;  /* 0x0092f81601007387 */ /* 0x0083e80000100a00 */
[----:B-1----:R-:W3:Y:S04]  /*36270*/  LDL.64 R22, [R1+0x108] ;  /* 0x0001080001167983 */ /* 0x002ee80000100a00 */
[----:B---3--:R1:W-:Y:S01]  /*36280*/  STL.64 [R1+0x9318], R22 ;  /* 0x0093181601007387 */ /* 0x0083e20000100a00 */
[----:B------:R-:W2:Y:S02]  /*36290*/  LDL.LU R20, [R1+0x500] ;  /* 0x0005000001147983 */ /* 0x000ea40000300800 */
[----:B------:R-:W2:Y:S01]  /*362a0*/  LDL.LU R21, [R1+0x504] ;  /* 0x0005040001157983 */ /* 0x000ea20000300800 */
[----:B-1----:R-:W2:Y:S01]  /*362b0*/  LDL.LU R22, [R1+0x508] ;  /* 0x0005080001167983 */ /* 0x002ea20000300800 */
[----:B------:R-:W2:Y:S02]  /*362c0*/  LDL.LU R23, [R1+0x50c] ;  /* 0x00050c0001177983 */ /* 0x000ea40000300800 */
[----:B------:R1:W-:Y:S02]  /*362d0*/  STL.64 [R1+0x8968], R18 ;  /* 0x0089681201007387 */ /* 0x0003e40000100a00 */
[----:B------:R3:W-:Y:S01]  /*362e0*/  STL.64 [R1+0x8960], R16 ;  /* 0x0089601001007387 */ /* 0x0007e20000100a00 */
[----:B-1----:R-:W5:Y:S01]  /*362f0*/  LDL.LU R18, [R1+0x48] ;  /* 0x0000480001127983 */ /* 0x002f620000300800 */
[----:B------:R-:W5:Y:S01]  /*36300*/  LDL.LU R19, [R1+0x4c] ;  /* 0x00004c0001137983 */ /* 0x000f620000300800 */
[----:B----4-:R-:W-:Y:S01]  /*36310*/  HMMA.1688.F32.TF32 R24, R24, R8, R4 ;  /* 0x000000081818723c */ /* 0x010fe20000081004 */
[----:B------:R-:W1:Y:S01]  /*36320*/  LDS R8, [R0+0xc100] ;  /* 0x00c1000000087984 */ /* 0x000e620000000800 */
[----:B------:R-:W4:Y:S04]  /*36330*/  LDS R9, [R2+0xc100] ;  /* 0x00c1000002097984 */ /* 0x000f280000000800 */
[----:B-----5:R5:W-:Y:S01]  /*36340*/  STL.64 [R1+0x92f0], R18 ;  /* 0x0092f01201007387 */ /* 0x020be20000100a00 */
[----:B---3--:R-:W3:Y:S02]  /*36350*/  LDL.LU R16, [R1+0x480] ;  /* 0x0004800001107983 */ /* 0x008ee40000300800 */
[----:B------:R-:W3:Y:S01]  /*36360*/  LDL.LU R17, [R1+0x484] ;  /* 0x0004840001117983 */ /* 0x000ee20000300800 */
[----:B-----5:R-:W3:Y:S01]  /*36370*/  LDL.LU R18, [R1+0x488] ;  /* 0x0004880001127983 */ /* 0x020ee20000300800 */
[----:B------:R-:W3:Y:S02]  /*36380*/  LDL.LU R19, [R1+0x48c] ;  /* 0x00048c0001137983 */ /* 0x000ee40000300800 */
[----:B------:R-:W2:Y:S02]  /*36390*/  LDL.LU.64 R6, [R1+0x9328] ;  /* 0x0093280001067983 */ /* 0x000ea40000300a00 */
[----:B------:R-:W2:Y:S08]  /*363a0*/  LDL.LU.64 R4, [R1+0x9320] ;  /* 0x0093200001047983 */ /* 0x000eb00000300a00 */
[----:B------:R5:W-:Y:S01]  /*363b0*/  STL.64 [R1+0x8988], R26 ;  /* 0x0089881a01007387 */ /* 0x000be20000100a00 */
[----:B------:R-:W-:Y:S03]  /*363c0*/  STL.64 [R1+0x8980], R24 ;  /* 0x0089801801007387 */ /* 0x000fe60000100a00 */
[----:B-----5:R-:W5:Y:S01]  /*363d0*/  LDL.LU.64 R26, [R1+0x28] ;  /* 0x00002800011a7983 */ /* 0x020f620000300a00 */
[----:B-1----:R1:W-:Y:S02]  /*363e0*/  STL [R1+0x91d8], R8 ;  /* 0x0091d80801007387 */ /* 0x0023e40000100800 */
[----:B------:R-:W-:Y:S02]  /*363f0*/  STL [R1+0x91dc], R10 ;  /* 0x0091dc0a01007387 */ /* 0x000fe40000100800 */
[----:B----4-:R4:W-:Y:S01]  /*36400*/  STL [R1+0x91e0], R9 ;  /* 0x0091e00901007387 */ /* 0x0109e20000100800 */
[----:B------:R4:W-:Y:S04]  /*36410*/  STL [R1+0x91e4], R11 ;  /* 0x0091e40b01007387 */ /* 0x0009e80000100800 */
[----:B-1----:R-:W3:Y:S01]  /*36420*/  LDL.LU R8, [R1+0x340] ;  /* 0x0003400001087983 */ /* 0x002ee20000300800 */
[----:B----4-:R-:W4:Y:S03]  /*36430*/  LDL.LU R9, [R1+0x344] ;  /* 0x0003440001097983 */ /* 0x010f260000300800 */
[----:B------:R-:W4:Y:S01]  /*36440*/  LDL.LU R10, [R1+0x348] ;  /* 0x00034800010a7983 */ /* 0x000f220000300800 */
[----:B------:R-:W4:Y:S01]  /*36450*/  LDL.LU R11, [R1+0x34c] ;  /* 0x00034c00010b7983 */ /* 0x000f220000300800 */
[C---:B--2---:R-:W-:Y:S02]  /*36460*/  HMMA.1688.F32.TF32 R12, R4.reuse, R14, R20 ;  /* 0x0000000e040c723c */ /* 0x044fe40000081014 */
[----:B------:R-:W2:Y:S11]  /*36470*/  LDL.LU.64 R22, [R1+0x9318] ;  /* 0x0093180001167983 */ /* 0x000eb60000300a00 */
[----:B------:R-:W-:Y:S10]  /*36480*/  @!UPT UIADD3 URZ, URZ, URZ, URZ ;  /* 0x0000003f3f3ff290 */ /* 0x000ff4000fffe03f */
[----:B------:R-:W-:Y:S01]  /*36490*/  STL.64 [R1+0x7e0], R12 ;  /* 0x0007e00c01007387 */ /* 0x000fe20000100a00 */
[----:B------:R1:W-:Y:S03]  /*364a0*/  STL.64 [R1+0x7e8], R14 ;  /* 0x0007e80e01007387 */ /* 0x0003e60000100a00 */
[----:B-1----:R-:W3:Y:S01]  /*364b0*/  LDL.LU.64 R14, [R1+0x9310] ;  /* 0x00931000010e7983 */ /* 0x002ee20000300a00 */
[----:B------:R-:W3:Y:S02]  /*364c0*/  LDL.LU.64 R12, [R1+0x9308] ;  /* 0x00930800010c7983 */ /* 0x000ee40000300a00 */
[----:B--2---:R-:W-:Y:S01]  /*364d0*/  IMAD.MOV.U32 R3, RZ, RZ, R23 ;  /* 0x000000ffff037224 */ /* 0x004fe200078e0017 */
[C---:B---3--:R-:W-:Y:S11]  /*364e0*/  HMMA.1688.F32.TF32 R12, R4.reuse, R22, R12 ;  /* 0x00000016040c723c */ /* 0x048ff6000008100c */
[----:B------:R-:W-:Y:S11]  /*364f0*/  @!UPT UIADD3 URZ, URZ, URZ, URZ ;  /* 0x0000003f3f3ff290 */ /* 0x000ff6000fffe03f */
[----:B------:R-:W-:Y:S01]  /*36500*/  @!UPT UIADD3 URZ, URZ, URZ, URZ ;  /* 0x0000003f3f3ff290 */ /* 0x000fe2000fffe03f */
[----:B------:R1:W-:Y:S01]  /*36510*/  STL.64 [R1+0x720], R12 ;  /* 0x0007200c01007387 */ /* 0x0003e20000100a00 */
[----:B------:R2:W-:Y:S02]  /*36520*/  STL.64 [R1+0x728], R14 ;  /* 0x0007280e01007387 */ /* 0x0005e40000100a00 */
[----:B-1----:R-:W-:Y:S01]  /*36530*/  IMAD.MOV.U32 R12, RZ, RZ, R22 ;  /* 0x000000ffff0c7224 */ /* 0x002fe200078e0016 */
[----:B--2---:R-:W2:Y:S01]  /*36540*/  LDL.LU.64 R14, [R1+0x9300] ;  /* 0x00930000010e7983 */ /* 0x004ea20000300a00 */
[----:B------:R-:W3:Y:S02]  /*36550*/  LDL.LU.64 R22, [R1+0x92f8] ;  /* 0x0092f80001167983 */ /* 0x000ee40000300a00 */
[----:B------:R-:W-:Y:S01]  /*36560*/  STL [R1+0x91ec], R3 ;  /* 0x0091ec0301007387 */ /* 0x000fe20000100800 */
[----:B------:R-:W-:Y:S01]  /*36570*/  STL [R1+0x91e8], R12 ;  /* 0x0091e80c01007387 */ /* 0x000fe20000100800 */
[C---:B---3--:R-:W-:Y:S01]  /*36580*/  HMMA.1688.F32.TF32 R16, R4.reuse, R22, R16 ;  /* 0x000000160410723c */ /* 0x048fe20000081010 */
[----:B------:R-:W-:Y:S11]  /*36590*/  IMAD.MOV.U32 R13, RZ, RZ, R23 ;  /* 0x000000ffff0d7224 */ /* 0x000ff600078e0017 */
[----:B------:R-:W-:Y:S11]  /*365a0*/  @!UPT UIADD3 URZ, URZ, URZ, URZ ;  /* 0x0000003f3f3ff290 */ /* 0x000ff6000fffe03f */
[----:B------:R1:W-:Y:S01]  /*365b0*/  STL.64 [R1+0x710], R16 ;  /* 0x0007101001007387 */ /* 0x0003e20000100a00 */
[----:B------:R3:W-:Y:S02]  /*365c0*/  STL.64 [R1+0x718], R18 ;  /* 0x0007181201007387 */ /* 0x0007e40000100a00 */
[----:B-1----:R-:W-:Y:S01]  /*365d0*/  IMAD.MOV.U32 R16, RZ, RZ, R22 ;  /* 0x000000ffff107224 */ /* 0x002fe200078e0016 */
[----:B---3--:R-:W3:Y:S01]  /*365e0*/  LDL.LU.64 R18, [R1+0x92f0] ;  /* 0x0092f00001127983 */ /* 0x008ee20000300a00 */
[----:B------:R-:W3:Y:S02]  /*365f0*/  LDL.LU.64 R22, [R1+0x92e8] ;  /* 0x0092e80001167983 */ /* 0x000ee40000300a00 */
[----:B------:R-:W3:Y:S02]  /*36600*/  LDL.LU.64 R20, [R1+0x92e0] ;  /* 0x0092e00001147983 */ /* 0x000ee40000300a00 */
[----:B------:R-:W-:Y:S01]  /*36610*/  STL [R1+0x91f4], R13 ;  /* 0x0091f40d01007387 */ /* 0x000fe20000100800 */
[----:B--2---:R1:W-:Y:S04]  /*36620*/  STL.64 [R1+0x92b0], R14 ;  /* 0x0092b00e01007387 */ /* 0x0043e80000100a00 */
[----:B-1----:R-:W3:Y:S01]  /*36630*/  LDL.64 R14, [R1+0xe8] ;  /* 0x0000e800010e7983 */ /* 0x002ee20000100a00 */
[----:B------:R-:W-:Y:S01]  /*36640*/  STL [R1+0x91f0], R16 ;  /* 0x0091f01001007387 */ /* 0x000fe20000100800 */
[----:B---3--:R-:W-:Y:S11]  /*36650*/  HMMA.1688.F32.TF32 R20, R4, R14, R20 ;  /* 0x0000000e0414723c */ /* 0x008ff60000081014 */
[----:B------:R-:W-:Y:S11]  /*36660*/  @!UPT UIADD3 URZ, URZ, URZ, URZ ;  /* 0x0000003f3f3ff290 */ /* 0x000ff6000fffe03f */
[----:B------:R-:W-:Y:S01]  /*36670*/  @!UPT UIADD3 URZ, URZ, URZ, URZ ;  /* 0x0000003f3f3ff290 */ /* 0x000fe2000fffe03f */
[----:B------:R-:W-:Y:S01]  /*36680*/  STL.64 [R1+0x6b0], R20 ;  /* 0x0006b01401007387 */ /* 0x000fe20000100a00 */
[----:B------:R1:W-:Y:S03]  /*36690*/  STL.64 [R1+0x6b8], R22 ;  /* 0x0006b81601007387 */ /* 0x0003e60000100a00 */
[----:B-1----:R-:W4:Y:S01]  /*366a0*/  LDL.LU.64 R22, [R1+0x92d8] ;  /* 0x0092d80001167983 */ /* 0x002f220000300a00 */
[----:B------:R-:W-:Y:S02]  /*366b0*/  IMAD.MOV.U32 R28, RZ, RZ, R14 ;  /* 0x000000ffff1c7224 */ /* 0x000fe400078e000e */
[----:B------:R-:W-:-:S03]  /*366c0*/  IMAD.MOV.U32 R25, RZ, RZ, R15 ;  /* 0x000000ffff197224 */ /* 0x000fc600078e000f */
[----:B------:R-:W-:Y:S01]  /*366d0*/  STL [R1+0x91f8], R28 ;  /* 0x0091f81c01007387 */ /* 0x000fe20000100800 */
[C---:B----4-:R-:W-:Y:S01]  /*366e0*/  HMMA.1688.F32.TF32 R8, R4.reuse, R22, R8 ;  /* 0x000000160408723c */ /* 0x050fe20000081008 */
[----:B------:R-:W-:Y:S01]  /*366f0*/  MOV R17, R23 ;  /* 0x0000001700117202 */ /* 0x000fe20000000f00 */
[----:B------:R-:W-:Y:S11]  /*36700*/  IMAD.MOV.U32 R24, RZ, RZ, R22 ;  /* 0x000000ffff187224 */ /* 0x000ff600078e0016 */
[----:B------:R-:W-:Y:S10]  /*36710*/  @!UPT UIADD3 URZ, URZ, URZ, URZ ;  /* 0x0000003f3f3ff290 */ /* 0x000ff4000fffe03f */
[----:B------:R-:W-:Y:S01]  /*36720*/  STL.64 [R1+0x640], R8 ;  /* 0x0006400801007387 */ /* 0x000fe20000100a00 */
[----:B------:R-:W-:Y:S02]  /*36730*/  STL.64 [R1+0x648], R10 ;  /* 0x0006480a01007387 */ /* 0x000fe40000100a00 */
[----:B------:R-:W-:Y:S02]  /*36740*/  STL.64 [R1+0x9298], R18 ;  /* 0x0092981201007387 */ /* 0x000fe40000100a00 */
[----:B------:R-:W-:Y:S01]  /*36750*/  STL [R1+0x9290], R17 ;  /* 0x0092901101007387 */ /* 0x000fe20000100800 */
[----:B-----5:R-:W-:Y:S01]  /*36760*/  STL.64 [R1+0x9218], R26 ;  /* 0x0092181a01007387 */ /* 0x020fe20000100a00 */
[----:B------:R1:W-:Y:S03]  /*36770*/  STL.64 [R1+0x9210], R24 ;  /* 0x0092101801007387 */ /* 0x0003e60000100a00 */
        /* <DEDUP_REMOVED lines=15> */
[----:B------:R-:W3:Y:S01]  /*36870*/  LDL.LU R27, [R1+0x1dc] ;  /* 0x0001dc00011b7983 */ /* 0x000ee20000300800 */
[----:B------:R-:W4:Y:S01]  /*36880*/  LDL.LU R12, [R1+0x220] ;  /* 0x00022000010c7983 */ /* 0x000f220000300800 */
[----:B------:R-:W4:Y:S02]  /*36890*/  LDL.LU R13, [R1+0x224] ;  /* 0x00022400010d7983 */ /* 0x000f240000300800 */
[----:B------:R-:W5:Y:S02]  /*368a0*/  LDL.LU R14, [R1+0x228] ;  /* 0x00022800010e7983 */ /* 0x000f640000300800 */
[----:B------:R-:W5:Y:S01]  /*368b0*/  LDL.LU R15, [R1+0x22c] ;  /* 0x00022c00010f7983 */ /* 0x000f620000300800 */
[----:B------:R-:W2:Y:S01]  /*368c0*/  LDL.LU R8, [R1+0x2e0] ;  /* 0x0002e00001087983 */ /* 0x000ea20000300800 */
[----:B------:R-:W2:Y:S02]  /*368d0*/  LDL.LU R9, [R1+0x2e4] ;  /* 0x0002e40001097983 */ /* 0x000ea40000300800 */
[----:B------:R-:W2:Y:S02]  /*368e0*/  LDL.LU R10, [R1+0x2e8] ;  /* 0x0002e800010a7983 */ /* 0x000ea40000300800 */
[----:B------:R-:W2:Y:S01]  /*368f0*/  LDL.LU R11, [R1+0x2ec] ;  /* 0x0002ec00010b7983 */ /* 0x000ea20000300800 */
[----:B-----5:R1:W-:Y:S01]  /*36900*/  STL.64 [R1+0x92c0], R14 ;  /* 0x0092c00e01007387 */ /* 0x0203e20000100a00 */
[----:B----4-:R-:W-:Y:S03]  /*36910*/  STL.64 [R1+0x92b8], R12 ;  /* 0x0092b80c01007387 */ /* 0x010fe60000100a00 */
[----:B-1----:R-:W4:Y:S04]  /*36920*/  LDL.64 R14, [R1+0xb8] ;  /* 0x0000b800010e7983 */ /* 0x002f280000100a00 */
[----:B----4-:R1:W-:Y:S04]  /*36930*/  STL.64 [R1+0x92d0], R14 ;  /* 0x0092d00e01007387 */ /* 0x0103e80000100a00 */
[----:B-1----:R-:W4:Y:S01]  /*36940*/  LDL.64 R14, [R1+0xc8] ;  /* 0x0000c800010e7983 */ /* 0x002f220000100a00 */
[----:B------:R-:W5:Y:S02]  /*36950*/  LDL.LU R20, [R1+0x1f0] ;  /* 0x0001f00001147983 */ /* 0x000f640000300800 */
[----:B------:R-:W5:Y:S02]  /*36960*/  LDL.LU R21, [R1+0x1f4] ;  /* 0x0001f40001157983 */ /* 0x000f640000300800 */
[----:B------:R-:W2:Y:S01]  /*36970*/  LDL.LU R22, [R1+0x1f8] ;  /* 0x0001f80001167983 */ /* 0x000ea20000300800 */
[----:B------:R-:W2:Y:S01]  /*36980*/  LDL.LU R23, [R1+0x1fc] ;  /* 0x0001fc0001177983 */ /* 0x000ea20000300800 */
[----:B------:R-:W2:Y:S02]  /*36990*/  LDL.LU R16, [R1+0x210] ;  /* 0x0002100001107983 */ /* 0x000ea40000300800 */
[----:B------:R-:W2:Y:S02]  /*369a0*/  LDL.LU R17, [R1+0x214] ;  /* 0x0002140001117983 */ /* 0x000ea40000300800 */
[----:B------:R-:W2:Y:S01]  /*369b0*/  LDL.LU R18, [R1+0x218] ;  /* 0x0002180001127983 */ /* 0x000ea20000300800 */
[----:B------:R-:W2:Y:S04]  /*369c0*/  LDL.LU R19, [R1+0x21c] ;  /* 0x00021c0001137983 */ /* 0x000ea80000300800 */
[----:B--2---:R1:W-:Y:S01]  /*369d0*/  STL.64 [R1+0x92a8], R18 ;  /* 0x0092a81201007387 */ /* 0x0043e20000100a00 */
[----:B------:R2:W-:Y:S03]  /*369e0*/  STL.64 [R1+0x92a0], R16 ;  /* 0x0092a01001007387 */ /* 0x0005e60000100a00 */
[----:B-1----:R-:W2:Y:S04]  /*369f0*/  LDL.64 R18, [R1+0xa8] ;  /* 0x0000a80001127983 */ /* 0x002ea80000100a00 */
[----:B--2---:R1:W-:Y:S01]  /*36a00*/  STL.64 [R1+0x92c8], R18 ;  /* 0x0092c81201007387 */ /* 0x0043e20000100a00 */
[----:B------:R-:W2:Y:S02]  /*36a10*/  LDL.LU R16, [R1+0x270] ;  /* 0x0002700001107983 */ /* 0x000ea40000300800 */
[----:B------:R-:W2:Y:S01]  /*36a20*/  LDL.LU R17, [R1+0x274] ;  /* 0x0002740001117983 */ /* 0x000ea20000300800 */
[----:B-1----:R-:W2:Y:S01]  /*36a30*/  LDL.LU R18, [R1+0x278] ;  /* 0x0002780001127983 */ /* 0x002ea20000300800 */
[----:B------:R-:W2:Y:S02]  /*36a40*/  LDL.LU R19, [R1+0x27c] ;  /* 0x00027c0001137983 */ /* 0x000ea40000300800 */
[----:B------:R1:W-:Y:S02]  /*36a50*/  STL.64 [R1+0x9278], R22 ;  /* 0x0092781601007387 */ /* 0x0003e40000100a00 */
[----:B-----5:R-:W-:Y:S01]  /*36a60*/  STL.64 [R1+0x9270], R20 ;  /* 0x0092701401007387 */ /* 0x020fe20000100a00 */
[----:B-1----:R-:W5:Y:S04]  /*36a70*/  LDL.64 R22, [R1+0x88] ;  /* 0x0000880001167983 */ /* 0x002f680000100a00 */
[----:B-----5:R1:W-:Y:S04]  /*36a80*/  STL.64 [R1+0x9288], R22 ;  /* 0x0092881601007387 */ /* 0x0203e80000100a00 */
[----:B-1----:R-:W5:Y:S01]  /*36a90*/  LDL.64 R22, [R1+0x98] ;  /* 0x0000980001167983 */ /* 0x002f620000100a00 */
[----:B---3--:R1:W-:Y:S02]  /*36aa0*/  STL.64 [R1+0x9248], R26 ;  /* 0x0092481a01007387 */ /* 0x0083e40000100a00 */
[----:B------:R-:W-:Y:S01]  /*36ab0*/  STL.64 [R1+0x9240], R24 ;  /* 0x0092401801007387 */ /* 0x000fe20000100a00 */
[----:B-1----:R-:W3:Y:S04]  /*36ac0*/  LDL R26, [R1+0x68] ;  /* 0x00006800011a7983 */ /* 0x002ee80000100800 */
[----:B------:R-:W3:Y:S01]  /*36ad0*/  LDL R27, [R1+0x6c] ;  /* 0x00006c00011b7983 */ /* 0x000ee20000100800 */
[----:B----4-:R-:W-:Y:S03]  /*36ae0*/  HMMA.1688.F32.TF32 R8, R4, R14, R8 ;  /* 0x0000000e0408723c */ /* 0x010fe60000081008 */
[----:B---3--:R1:W-:Y:S04]  /*36af0*/  STL.64 [R1+0x9260], R26 ;  /* 0x0092601a01007387 */ /* 0x0083e80000100a00 */
[----:B-1----:R-:W3:Y:S01]  /*36b00*/  LDL.64 R26, [R1+0x78] ;  /* 0x00007800011a7983 */ /* 0x002ee20000100a00 */
[----:B------:R-:W-:-:S03]  /*36b10*/  IMAD.MOV.U32 R29, RZ, RZ, R15 ;  /* 0x000000ffff1d7224 */ /* 0x000fc600078e000f */
[----:B---3--:R1:W-:Y:S01]  /*36b20*/  STL.64 [R1+0x9280], R26 ;  /* 0x0092801a01007387 */ /* 0x0083e20000100a00 */
[----:B------:R-:W3:Y:S02]  /*36b30*/  LDL.LU R24, [R1+0x200] ;  /* 0x0002000001187983 */ /* 0x000ee40000300800 */
[----:B------:R-:W3:Y:S01]  /*36b40*/  LDL.LU R25, [R1+0x204] ;  /* 0x0002040001197983 */ /* 0x000ee20000300800 */
[----:B-1----:R-:W3:Y:S01]  /*36b50*/  LDL.LU R26, [R1+0x208] ;  /* 0x00020800011a7983 */ /* 0x002ee20000300800 */
[----:B------:R-:W3:Y:S07]  /*36b60*/  LDL.LU R27, [R1+0x20c] ;  /* 0x00020c00011b7983 */ /* 0x000eee0000300800 */
[----:B------:R1:W-:Y:S02]  /*36b70*/  STL.64 [R1+0x620], R8 ;  /* 0x0006200801007387 */ /* 0x0003e40000100a00 */
[----:B------:R4:W-:Y:S02]  /*36b80*/  STL.64 [R1+0x628], R10 ;  /* 0x0006280a01007387 */ /* 0x0009e40000100a00 */
[----:B-1----:R-:W-:-:S02]  /*36b90*/  IMAD.MOV.U32 R8, RZ, RZ, R14 ;  /* 0x000000ffff087224 */ /* 0x002fc400078e000e */
[----:B------:R-:W2:Y:S02]  /*36ba0*/  LDL.LU.64 R14, [R1+0x92d0] ;  /* 0x0092d000010e7983 */ /* 0x000ea40000300a00 */
[C---:B--2---:R-:W-:Y:S01]  /*36bb0*/  HMMA.1688.F32.TF32 R16, R4.reuse, R14, R16 ;  /* 0x0000000e0410723c */ /* 0x044fe20000081010 */
[----:B------:R-:W-:Y:S02]  /*36bc0*/  IMAD.MOV.U32 R9, RZ, RZ, R14 ;  /* 0x000000ffff097224 */ /* 0x000fe400078e000e */
[----:B----4-:R-:W-:Y:S11]  /*36bd0*/  IMAD.MOV.U32 R10, RZ, RZ, R15 ;  /* 0x000000ffff0a7224 */ /* 0x010ff600078e000f */
[----:B------:R-:W-:Y:S09]  /*36be0*/  @!UPT UIADD3 URZ, URZ, URZ, URZ ;  /* 0x0000003f3f3ff290 */ /* 0x000ff2000fffe03f */
[----:B------:R-:W-:Y:S01]  /*36bf0*/  STL.64 [R1+0x600], R16 ;  /* 0x0006001001007387 */ /* 0x000fe20000100a00 */
[----:B------:R1:W-:Y:S03]  /*36c00*/  STL.64 [R1+0x608], R18 ;  /* 0x0006081201007387 */ /* 0x0003e60000100a00 */
[----:B-1----:R-:W2:Y:S01]  /*36c10*/  LDL.LU.64 R18, [R1+0x92c8] ;  /* 0x0092c80001127983 */ /* 0x002ea20000300a00 */
[----:B------:R-:W2:Y:S02]  /*36c20*/  LDL.LU.64 R14, [R1+0x92c0] ;  /* 0x0092c000010e7983 */ /* 0x000ea40000300a00 */
[----:B------:R-:W2:Y:S02]  /*36c30*/  LDL.LU.64 R12, [R1+0x92b8] ;  /* 0x0092b800010c7983 */ /* 0x000ea40000300a00 */
[C---:B--2---:R-:W-:Y:S01]  /*36c40*/  HMMA.1688.F32.TF32 R12, R4.reuse, R18, R12 ;  /* 0x00000012040c723c */ /* 0x044fe2000008100c */
[----:B------:R-:W-:Y:S11]  /*36c50*/  IMAD.MOV.U32 R11, RZ, RZ, R19 ;  /* 0x000000ffff0b7224 */ /* 0x000ff600078e0013 */
[----:B------:R-:W-:Y:S11]  /*36c60*/  @!UPT UIADD3 URZ, URZ, URZ, URZ ;  /* 0x0000003f3f3ff290 */ /* 0x000ff6000fffe03f */
[----:B------:R1:W-:Y:S01]  /*36c70*/  STL.64 [R1+0x5f0], R12 ;  /* 0x0005f00c01007387 */ /* 0x0003e20000100a00 */
[----:B------:R2:W-:Y:S02]  /*36c80*/  STL.64 [R1+0x5f8], R14 ;  /* 0x0005f80e01007387 */ /* 0x0005e40000100a00 */
[----:B-1----:R-:W-:Y:S01]  /*36c90*/  IMAD.MOV.U32 R12, RZ, RZ, R18 ;  /* 0x000000ffff0c7224 */ /* 0x002fe200078e0012 */
[----:B--2---:R-:W2:Y:S01]  /*36ca0*/  LDL.LU.64 R14, [R1+0x92b0] ;  /* 0x0092b000010e7983 */ /* 0x004ea20000300a00 */
[----:B------:R-:W4:Y:S02]  /*36cb0*/  LDL.LU.64 R18, [R1+0x92a8] ;  /* 0x0092a80001127983 */ /* 0x000f240000300a00 */
[----:B------:R-:W4:Y:S02]  /*36cc0*/  LDL.LU.64 R16, [R1+0x92a0] ;  /* 0x0092a00001107983 */ /* 0x000f240000300a00 */
[----:B------:R-:W-:Y:S01]  /*36cd0*/  STL.64 [R1+0x9208], R10 ;  /* 0x0092080a01007387 */ /* 0x000fe20000100a00 */
[----:B------:R1:W-:Y:S04]  /*36ce0*/  STL.64 [R1+0x9200], R8 ;  /* 0x0092000801007387 */ /* 0x0003e80000100a00 */
[----:B-1----:R-:W2:Y:S01]  /*36cf0*/  LDL.LU R8, [R1+0x120] ;  /* 0x0001200001087983 */ /* 0x002ea20000300800 */
[----:B------:R-:W2:Y:S02]  /*36d00*/  LDL.LU R9, [R1+0x124] ;  /* 0x0001240001097983 */ /* 0x000ea40000300800 */
[----:B------:R-:W2:Y:S02]  /*36d10*/  LDL.LU R10, [R1+0x128] ;  /* 0x00012800010a7983 */ /* 0x000ea40000300800 */
[----:B------:R-:W2:Y:S02]  /*36d20*/  LDL.LU R11, [R1+0x12c] ;  /* 0x00012c00010b7983 */ /* 0x000ea40000300800 */
[----:B-----5:R-:W-:Y:S01]  /*36d30*/  IMAD.MOV.U32 R3, RZ, RZ, R23 ;  /* 0x000000ffff037224 */ /* 0x020fe200078e0017 */
[C---:B----4-:R-:W-:Y:S01]  /*36d40*/  HMMA.1688.F32.TF32 R16, R4.reuse, R22, R16 ;  /* 0x000000160410723c */ /* 0x050fe20000081010 */
[----:B--2---:R-:W-:Y:S01]  /*36d50*/  STL.64 [R1+0x9258], R10 ;  /* 0x0092580a01007387 */ /* 0x004fe20000100a00 */
[----:B------:R1:W-:Y:S03]  /*36d60*/  STL.64 [R1+0x9250], R8 ;  /* 0x0092500801007387 */ /* 0x0003e60000100a00 */
[----:B-1----:R-:W2:Y:S01]  /*36d70*/  LDL.LU R8, [R1+0x1e0] ;  /* 0x0001e00001087983 */ /* 0x002ea20000300800 */
[----:B------:R-:W2:Y:S02]  /*36d80*/  LDL.LU R9, [R1+0x1e4] ;  /* 0x0001e40001097983 */ /* 0x000ea40000300800 */
[----:B------:R-:W2:Y:S02]  /*36d90*/  LDL.LU R10, [R1+0x1e8] ;  /* 0x0001e800010a7983 */ /* 0x000ea40000300800 */
[----:B------:R-:W2:Y:S11]  /*36da0*/  LDL.LU R11, [R1+0x1ec] ;  /* 0x0001ec00010b7983 */ /* 0x000eb60000300800 */
[----:B------:R-:W-:Y:S02]  /*36db0*/  @!UPT UIADD3 URZ, URZ, URZ, URZ ;  /* 0x0000003f3f3ff290 */ /* 0x000fe4000fffe03f */
[----:B------:R1:W-:Y:S01]  /*36dc0*/  STL.64 [R1+0x5e0], R16 ;  /* 0x0005e01001007387 */ /* 0x0003e20000100a00 */
[----:B------:R4:W-:Y:S02]  /*36dd0*/  STL.64 [R1+0x5e8], R18 ;  /* 0x0005e81201007387 */ /* 0x0009e40000100a00 */
[----:B-1----:R-:W-:Y:S01]  /*36de0*/  IMAD.MOV.U32 R16, RZ, RZ, R22 ;  /* 0x000000ffff107224 */ /* 0x002fe200078e0016 */
[----:B----4-:R-:W4:Y:S01]  /*36df0*/  LDL.LU.64 R18, [R1+0x9298] ;  /* 0x0092980001127983 */ /* 0x010f220000300a00 */
[----:B------:R-:W5:Y:S02]  /*36e00*/  LDL.LU R17, [R1+0x9290] ;  /* 0x0092900001117983 */ /* 0x000f640000300800 */
[----:B------:R-:W3:Y:S02]  /*36e10*/  LDL.LU.64 R22, [R1+0x9288] ;  /* 0x0092880001167983 */ /* 0x000ee40000300a00 */
[----:B---3--:R-:W-:Y:S01]  /*36e20*/  HMMA.1688.F32.TF32 R24, R4, R22, R24 ;  /* 0x000000160418723c */ /* 0x008fe20000081018 */
        /* <DEDUP_REMOVED lines=25> */
[C---:B---3--:R-:W-:Y:S11]  /*36fc0*/  HMMA.1688.F32.TF32 R24, R4.reuse, R22, R24 ;  /* 0x000000160418723c */ /* 0x048ff60000081018 */
[----:B------:R-:W-:Y:S11]  /*36fd0*/  @!UPT UIADD3 URZ, URZ, URZ, URZ ;  /* 0x0000003f3f3ff290 */ /* 0x000ff6000fffe03f */
[----:B------:R-:W-:Y:S01]  /*36fe0*/  @!UPT UIADD3 URZ, URZ, URZ, URZ ;  /* 0x0000003f3f3ff290 */ /* 0x000fe2000fffe03f */
[----:B------:R-:W-:Y:S01]  /*36ff0*/  STL.64 [R1+0x540], R24 ;  /* 0x0005401801007387 */ /* 0x000fe20000100a00 */
[----:B------:R1:W-:Y:S03]  /*37000*/  STL.64 [R1+0x548], R26 ;  /* 0x0005481a01007387 */ /* 0x0003e60000100a00 */
[----:B-1----:R-:W4:Y:S01]  /*37010*/  LDL.LU.64 R26, [R1+0x9238] ;  /* 0x00923800011a7983 */ /* 0x002f220000300a00 */
[----:B------:R-:W4:Y:S02]  /*37020*/  LDL.LU.64 R24, [R1+0x9230] ;  /* 0x0092300001187983 */ /* 0x000f240000300a00 */
[----:B------:R-:W-:Y:S01]  /*37030*/  STL.64 [R1+0x90f0], R22 ;  /* 0x0090f01601007387 */ /* 0x000fe20000100a00 */
[C---:B----4-:R-:W-:Y:S11]  /*37040*/  HMMA.1688.F32.TF32 R24, R4.reuse, R18, R24 ;  /* 0x000000120418723c */ /* 0x050ff60000081018 */
[----:B------:R-:W-:Y:S11]  /*37050*/  @!UPT UIADD3 URZ, URZ, URZ, URZ ;  /* 0x0000003f3f3ff290 */ /* 0x000ff6000fffe03f */
[----:B------:R-:W-:Y:S01]  /*37060*/  @!UPT UIADD3 URZ, URZ, URZ, URZ ;  /* 0x0000003f3f3ff290 */ /* 0x000fe2000fffe03f */
[----:B------:R-:W-:Y:S01]  /*37070*/  STL.64 [R1+0x520], R24 ;  /* 0x0005201801007387 */ /* 0x000fe20000100a00 */
[----:B------:R1:W-:Y:S03]  /*37080*/  STL.64 [R1+0x528], R26 ;  /* 0x0005281a01007387 */ /* 0x0003e60000100a00 */
[----:B-1----:R-:W3:Y:S01]  /*37090*/  LDL.LU.64 R26, [R1+0x9228] ;  /* 0x00922800011a7983 */ /* 0x002ee20000300a00 */
[----:B------:R-:W3:Y:S02]  /*370a0*/  LDL.LU.64 R24, [R1+0x9220] ;  /* 0x0092200001187983 */ /* 0x000ee40000300a00 */
[----:B------:R-:W-:Y:S01]  /*370b0*/  STL.64 [R1+0x91c8], R18 ;  /* 0x0091c81201007387 */ /* 0x000fe20000100a00 */
[C---:B---3--:R-:W-:Y:S11]  /*370c0*/  HMMA.1688.F32.TF32 R24, R4.reuse, R14, R24 ;  /* 0x0000000e0418723c */ /* 0x048ff60000081018 */
[----:B------:R-:W-:Y:S11]  /*370d0*/  @!UPT UIADD3 URZ, URZ, URZ, URZ ;  /* 0x0000003f3f3ff290 */ /* 0x000ff6000fffe03f */
[----:B------:R-:W-:Y:S01]  /*370e0*/  @!UPT UIADD3 URZ, URZ, URZ, URZ ;  /* 0x0000003f3f3ff290 */ /* 0x000fe2000fffe03f */
[----:B------:R-:W-:Y:S01]  /*370f0*/  STL.64 [R1+0x510], R24 ;  /* 0x0005101801007387 */ /* 0x000fe20000100a00 */
[----:B------:R1:W-:Y:S03]  /*37100*/  STL.64 [R1+0x518], R26 ;  /* 0x0005181a01007387 */ /* 0x0003e60000100a00 */
[----:B-1----:R-:W2:Y:S01]  /*37110*/  LDL.LU.64 R26, [R1+0x9218] ;  /* 0x00921800011a7983 */ /* 0x002ea20000300a00 */
[----:B------:R-:W3:Y:S02]  /*37120*/  LDL.LU.64 R24, [R1+0x9210] ;  /* 0x0092100001187983 */ /* 0x000ee40000300a00 */
[----:B------:R-:W-:Y:S01]  /*37130*/  STL.64 [R1+0x90d8], R14 ;  /* 0x0090d80e01007387 */ /* 0x000fe20000100a00 */
[----:B--2---:R-:W-:Y:S01]  /*37140*/  HMMA.1688.F32.TF32 R4, R4, R26, R8 ;  /* 0x0000001a0404723c */ /* 0x004fe20000081008 */
[----:B------:R-:W2:Y:S01]  /*37150*/  LDL.LU.64 R10, [R1+0x9208] ;  /* 0x00920800010a7983 */ /* 0x000ea20000300a00 */
[----:B------:R-:W4:Y:S02]  /*37160*/  LDL.LU.64 R8, [R1+0x9200] ;  /* 0x0092000001087983 */ /* 0x000f240000300a00 */
[----:B------:R-:W2:Y:S02]  /*37170*/  LDL.64 R22, [R1+0x68] ;  /* 0x0000680001167983 */ /* 0x000ea40000100a00 */
[----:B--2---:R-:W-:Y:S11]  /*37180*/  STL.64 [R1+0x9108], R22 ;  /* 0x0091081601007387 */ /* 0x004ff60000100a00 */
[----:B------:R-:W-:Y:S06]  /*37190*/  @!UPT UIADD3 URZ, URZ, URZ, URZ ;  /* 0x0000003f3f3ff290 */ /* 0x000fec000fffe03f */
[----:B------:R-:W-:Y:S02]  /*371a0*/  STL.64 [R1+0x500], R4 ;  /* 0x0005000401007387 */ /* 0x000fe40000100a00 */
[----:B------:R-:W-:Y:S02]  /*371b0*/  STL.64 [R1+0x508], R6 ;  /* 0x0005080601007387 */ /* 0x000fe40000100a00 */
[----:B------:R-:W-:Y:S04]  /*371c0*/  LDS R6, [R0+0xe200] ;  /* 0x00e2000000067984 */ /* 0x000fe80000000800 */
[----:B------:R-:W1:Y:S04]  /*371d0*/  LDS R7, [R2+0xe200] ;  /* 0x00e2000002077984 */ /* 0x000e680000000800 */
[----:B------:R-:W-:Y:S04]  /*371e0*/  LDS R4, [R0+0xc200] ;  /* 0x00c2000000047984 */ /* 0x000fe80000000800 */
[----:B------:R-:W2:Y:S04]  /*371f0*/  LDS R5, [R2+0xc200] ;  /* 0x00c2000002057984 */ /* 0x000ea80000000800 */
[----:B------:R-:W-:Y:S04]  /*37200*/  STL.64 [R1+0x90d0], R26 ;  /* 0x0090d01a01007387 */ /* 0x000fe80000100a00 */
[----:B-1----:R1:W-:Y:S01]  /*37210*/  STL.64 [R1+0x90c8], R6 ;  /* 0x0090c80601007387 */ /* 0x0023e20000100a00 */
[----:B--2---:R-:W-:Y:S02]  /*37220*/  STL.64 [R1+0x90c0], R4 ;  /* 0x0090c00401007387 */ /* 0x004fe40000100a00 */
[----:B-1----:R-:W-:-:S02]  /*37230*/  IMAD.MOV.U32 R6, RZ, RZ, R21 ;  /* 0x000000ffff067224 */ /* 0x002fc400078e0015 */
[----:B------:R-:W-:-:S05]  /*37240*/  IMAD.MOV.U32 R7, RZ, RZ, R20 ;  /* 0x000000ffff077224 */ /* 0x000fca00078e0014 */
[----:B------:R1:W-:Y:S01]  /*37250*/  STL.64 [R1+0x9110], R6 ;  /* 0x0091100601007387 */ /* 0x0003e20000100a00 */
[----:B------:R-:W2:Y:S02]  /*37260*/  LDL.LU R20, [R1+0x230] ;  /* 0x0002300001147983 */ /* 0x000ea40000300800 */
[----:B------:R-:W2:Y:S02]  /*37270*/  LDL.LU R21, [R1+0x234] ;  /* 0x0002340001157983 */ /* 0x000ea40000300800 */
[----:B------:R-:W2:Y:S01]  /*37280*/  LDL.LU R22, [R1+0x238] ;  /* 0x0002380001167983 */ /* 0x000ea20000300800 */
[----:B------:R-:W2:Y:S01]  /*37290*/  LDL.LU R23, [R1+0x23c] ;  /* 0x00023c0001177983 */ /* 0x000ea20000300800 */
[----:B------:R-:W-:Y:S02]  /*372a0*/  IMAD.MOV.U32 R26, RZ, RZ, R16 ;  /* 0x000000ffff1a7224 */ /* 0x000fe400078e0010 */
[----:B------:R-:W-:Y:S02]  /*372b0*/  IMAD.MOV.U32 R27, RZ, RZ, R3 ;  /* 0x000000ffff1b7224 */ /* 0x000fe400078e0003 */
[----:B-1----:R-:W-:-:S02]  /*372c0*/  IMAD.MOV.U32 R6, RZ, RZ, R28 ;  /* 0x000000ffff067224 */ /* 0x002fc400078e001c */
[----:B------:R-:W-:Y:S01]  /*372d0*/  IMAD.MOV.U32 R7, RZ, RZ, R13 ;  /* 0x000000ffff077224 */ /* 0x000fe200078e000d */
[----:B--2---:R-:W-:Y:S01]  /*372e0*/  STL.64 [R1+0x9120], R22 ;  /* 0x0091201601007387 */ /* 0x004fe20000100a00 */
[----:B------:R-:W-:Y:S02]  /*372f0*/  STL.64 [R1+0x9118], R20 ;  /* 0x0091181401007387 */ /* 0x000fe40000100a00 */
[----:B------:R-:W2:Y:S02]  /*37300*/  LDL.LU R28, [R1+0x91f8] ;  /* 0x0091f800011c7983 */ /* 0x000ea40000300800 */
[----:B------:R-:W2:Y:S01]  /*37310*/  LDL.LU R13, [R1+0x91f4] ;  /* 0x0091f400010d7983 */ /* 0x000ea20000300800 */
[----:B------:R-:W-:Y:S01]  /*37320*/  STL.64 [R1+0x9128], R6 ;  /* 0x0091280601007387 */ /* 0x000fe20000100a00 */
[----:B------:R-:W2:Y:S02]  /*37330*/  LDL.LU R16, [R1+0x91f0] ;  /* 0x0091f00001107983 */ /* 0x000ea40000300800 */
[----:B------:R-:W2:Y:S02]  /*37340*/  LDL.LU R3, [R1+0x91ec] ;  /* 0x0091ec0001037983 */ /* 0x000ea40000300800 */
[----:B------:R1:W-:Y:S02]  /*37350*/  STL.64 [R1+0x9130], R26 ;  /* 0x0091301a01007387 */ /* 0x0003e40000100a00 */
[----:B-1----:R-:W-:Y:S01]  /*37360*/  MOV R26, R12 ;  /* 0x0000000c001a7202 */ /* 0x002fe20000000f00 */
[----:B------:R-:W-:Y:S01]  /*37370*/  IMAD.MOV.U32 R27, RZ, RZ, R11 ;  /* 0x000000ffff1b7224 */ /* 0x000fe200078e000b */
[----:B------:R-:W2:Y:S01]  /*37380*/  LDL.LU R12, [R1+0x91e8] ;  /* 0x0091e800010c7983 */ /* 0x000ea20000300800 */
[----:B------:R-:W2:Y:S03]  /*37390*/  LDL.LU R11, [R1+0x91e4] ;  /* 0x0091e400010b7983 */ /* 0x000ea60000300800 */
[----:B------:R4:W-:Y:S01]  /*373a0*/  STL.64 [R1+0x9148], R26 ;  /* 0x0091481a01007387 */ /* 0x0009e20000100a00 */
[----:B------:R-:W2:Y:S02]  /*373b0*/  LDL.LU R4, [R1+0x250] ;  /* 0x0002500001047983 */ /* 0x000ea40000300800 */
[----:B------:R-:W2:Y:S02]  /*373c0*/  LDL.LU R5, [R1+0x254] ;  /* 0x0002540001057983 */ /* 0x000ea40000300800 */
[----:B------:R-:W2:Y:S01]  /*373d0*/  LDL.LU R6, [R1+0x258] ;  /* 0x0002580001067983 */ /* 0x000ea20000300800 */
[----:B------:R-:W2:Y:S01]  /*373e0*/  LDL.LU R7, [R1+0x25c] ;  /* 0x00025c0001077983 */ /* 0x000ea20000300800 */
[----:B----4-:R-:W-:-:S02]  /*373f0*/  IMAD.MOV.U32 R26, RZ, RZ, R9 ;  /* 0x000000ffff1a7224 */ /* 0x010fc400078e0009 */
        /* <DEDUP_REMOVED lines=11> */
[----:B---3--:R-:W-:Y:S02]  /*374b0*/  IMAD.MOV.U32 R15, RZ, RZ, R25 ;  /* 0x000000ffff0f7224 */ /* 0x008fe400078e0019 */
[----:B------:R-:W-:Y:S02]  /*374c0*/  IMAD.MOV.U32 R26, RZ, RZ, R8 ;  /* 0x000000ffff1a7224 */ /* 0x000fe400078e0008 */
[----:B------:R-:W-:Y:S01]  /*374d0*/  IMAD.MOV.U32 R27, RZ, RZ, R29 ;  /* 0x000000ffff1b7224 */ /* 0x000fe200078e001d */
[----:B------:R-:W4:Y:S01]  /*374e0*/  LDL.LU R8, [R1+0x91d8] ;  /* 0x0091d80001087983 */ /* 0x000f220000300800 */
[----:B------:R1:W-:Y:S03]  /*374f0*/  STL.64 [R1+0x9198], R14 ;  /* 0x0091980e01007387 */ /* 0x0003e60000100a00 */
[----:B------:R3:W-:Y:S01]  /*37500*/  STL.64 [R1+0x9178], R26 ;  /* 0x0091781a01007387 */ /* 0x0007e20000100a00 */
[----:B-1----:R-:W-:-:S02]  /*37510*/  IMAD.MOV.U32 R14, RZ, RZ, R16 ;  /* 0x000000ffff0e7224 */ /* 0x002fc400078e0010 */
[----:B------:R-:W-:Y:S02]  /*37520*/  IMAD.MOV.U32 R15, RZ, RZ, R13 ;  /* 0x000000ffff0f7224 */ /* 0x000fe400078e000d */
[----:B---3--:R-:W-:Y:S02]  /*37530*/  IMAD.MOV.U32 R26, RZ, RZ, R24 ;  /* 0x000000ffff1a7224 */ /* 0x008fe400078e0018 */
[----:B-----5:R-:W-:Y:S01]  /*37540*/  IMAD.MOV.U32 R27, RZ, RZ, R17 ;  /* 0x000000ffff1b7224 */ /* 0x020fe200078e0011 */
[----:B--2---:R-:W-:Y:S01]  /*37550*/  STL.64 [R1+0x9158], R6 ;  /* 0x0091580601007387 */ /* 0x004fe20000100a00 */
[----:B------:R1:W-:Y:S03]  /*37560*/  STL.64 [R1+0x9150], R4 ;  /* 0x0091500401007387 */ /* 0x0003e60000100a00 */
[----:B-1----:R-:W2:Y:S01]  /*37570*/  LDL.LU R4, [R1+0x2c0] ;  /* 0x0002c00001047983 */ /* 0x002ea20000300800 */
[----:B------:R-:W2:Y:S02]  /*37580*/  LDL.LU R5, [R1+0x2c4] ;  /* 0x0002c40001057983 */ /* 0x000ea40000300800 */
[----:B------:R-:W3:Y:S02]  /*37590*/  LDL.LU R6, [R1+0x2c8] ;  /* 0x0002c80001067983 */ /* 0x000ee40000300800 */
[----:B------:R-:W3:Y:S01]  /*375a0*/  LDL.LU R7, [R1+0x2cc] ;  /* 0x0002cc0001077983 */ /* 0x000ee20000300800 */
[----:B------:R-:W-:Y:S01]  /*375b0*/  STL.64 [R1+0x91b0], R14 ;  /* 0x0091b00e01007387 */ /* 0x000fe20000100a00 */
[----:B------:R1:W-:Y:S02]  /*375c0*/  STL.64 [R1+0x9190], R26 ;  /* 0x0091901a01007387 */ /* 0x0003e40000100a00 */
[----:B------:R-:W5:Y:S02]  /*375d0*/  LDL.LU R24, [R1+0x3f0] ;  /* 0x0003f00001187983 */ /* 0x000f640000300800 */
[----:B------:R-:W5:Y:S01]  /*375e0*/  LDL.LU R25, [R1+0x3f4] ;  /* 0x0003f40001197983 */ /* 0x000f620000300800 */
[----:B-1----:R-:W2:Y:S01]  /*375f0*/  LDL.LU R26, [R1+0x3f8] ;  /* 0x0003f800011a7983 */ /* 0x002ea20000300800 */
[----:B------:R-:W2:Y:S02]  /*37600*/  LDL.LU R27, [R1+0x3fc] ;  /* 0x0003fc00011b7983 */ /* 0x000ea40000300800 */
[----:B------:R-:W-:-:S02]  /*37610*/  IMAD.MOV.U32 R14, RZ, RZ, R12 ;  /* 0x000000ffff0e7224 */ /* 0x000fc400078e000c */
[----:B------:R-:W-:Y:S01]  /*37620*/  IMAD.MOV.U32 R15, RZ, RZ, R3 ;  /* 0x000000ffff0f7224 */ /* 0x000fe200078e0003 */
[----:B------:R-:W4:Y:S04]  /*37630*/  LDL.64 R18, [R1+0x118] ;  /* 0x0001180001127983 */ /* 0x000f280000100a00 */
[----:B------:R1:W-:Y:S01]  /*37640*/  STL.64 [R1+0x91d0], R14 ;  /* 0x0091d00e01007387 */ /* 0x0003e20000100a00 */
[----:B------:R-:W4:Y:S02]  /*37650*/  LDL.LU R12, [R1+0x700] ;  /* 0x00070000010c7983 */ /* 0x000f240000300800 */
[----:B------:R-:W4:Y:S01]  /*37660*/  LDL.LU R13, [R1+0x704] ;  /* 0x00070400010d7983 */ /* 0x000f220000300800 */
[----:B-1----:R-:W4:Y:S01]  /*37670*/  LDL.LU R14, [R1+0x708] ;  /* 0x00070800010e7983 */ /* 0x002f220000300800 */
[----:B------:R-:W4:Y:S03]  /*37680*/  LDL.LU R15, [R1+0x70c] ;  /* 0x00070c00010f7983 */ /* 0x000f260000300800 */
[----:B--2---:R-:W-:Y:S01]  /*37690*/  STL.64 [R1+0x91a8], R26 ;  /* 0x0091a81a01007387 */ /* 0x004fe20000100a00 */
[----:B-----5:R1:W-:Y:S03]  /*376a0*/  STL.64 [R1+0x91a0], R24 ;  /* 0x0091a01801007387 */ /* 0x0203e60000100a00 */
        /* <DEDUP_REMOVED lines=8> */
[----:B------:R-:W2:Y:S02]  /*37730*/  LDL.LU R26, [R1+0x4e8] ;  /* 0x0004e800011a7983 */ /* 0x000ea40000300800 */
[----:B------:R-:W2:Y:S01]  /*37740*/  LDL.LU R27, [R1+0x4ec] ;  /* 0x0004ec00011b7983 */ /* 0x000ea20000300800 */
[----:B---3--:R-:W-:Y:S01]  /*37750*/  STL.64 [R1+0x9170], R6 ;  /* 0x0091700601007387 */ /* 0x008fe20000100a00 */
[----:B------:R1:W-:Y:S03]  /*37760*/  STL.64 [R1+0x9168], R4 ;  /* 0x0091680401007387 */ /* 0x0003e60000100a00 */
[----:B-1----:R-:W3:Y:S01]  /*37770*/  LDL.LU R4, [R1+0x2f0] ;  /* 0x0002f00001047983 */ /* 0x002ee20000300800 */
[----:B------:R-:W3:Y:S02]  /*37780*/  LDL.LU R5, [R1+0x2f4] ;  /* 0x0002f40001057983 */ /* 0x000ee40000300800 */
[----:B------:R-:W5:Y:S02]  /*37790*/  LDL.LU R6, [R1+0x2f8] ;  /* 0x0002f80001067983 */ /* 0x000f640000300800 */
[----:B------:R-:W5:Y:S01]  /*377a0*/  LDL.LU R7, [R1+0x2fc] ;  /* 0x0002fc0001077983 */ /* 0x000f620000300800 */
[----:B----4-:R-:W-:Y:S01]  /*377b0*/  HMMA.1688.F32.TF32 R12, R8, R18, R12 ;  /* 0x00000012080c723c */ /* 0x010fe2000008100c */
[----:B------:R-:W-:-:S02]  /*377c0*/  IMAD.MOV.U32 R28, RZ, RZ, R18 ;  /* 0x000000ffff1c7224 */ /* 0x000fc400078e0012 */
[----:B------:R-:W-:Y:S01]  /*377d0*/  IMAD.MOV.U32 R17, RZ, RZ, R19 ;  /* 0x000000ffff117224 */ /* 0x000fe200078e0013 */
[----:B-----5:R-:W-:Y:S01]  /*377e0*/  STL.64 [R1+0x9188], R6 ;  /* 0x0091880601007387 */ /* 0x020fe20000100a00 */
[----:B---3--:R1:W-:Y:S03]  /*377f0*/  STL.64 [R1+0x9180], R4 ;  /* 0x0091800401007387 */ /* 0x0083e60000100a00 */
[----:B-1----:R-:W3:Y:S01]  /*37800*/  LDL.LU R4, [R1+0x380] ;  /* 0x0003800001047983 */ /* 0x002ee20000300800 */
[----:B------:R-:W3:Y:S02]  /*37810*/  LDL.LU R5, [R1+0x384] ;  /* 0x0003840001057983 */ /* 0x000ee40000300800 */
[----:B------:R-:W3:Y:S02]  /*37820*/  LDL.LU R6, [R1+0x388] ;  /* 0x0003880001067983 */ /* 0x000ee40000300800 */
[----:B------:R-:W3:Y:S01]  /*37830*/  LDL.LU R7, [R1+0x38c] ;  /* 0x00038c0001077983 */ /* 0x000ee20000300800 */
[----:B------:R-:W4:Y:S01]  /*37840*/  LDL.LU R20, [R1+0x240] ;  /* 0x0002400001147983 */ /* 0x000f220000300800 */
[----:B------:R-:W4:Y:S02]  /*37850*/  LDL.LU R21, [R1+0x244] ;  /* 0x0002440001157983 */ /* 0x000f240000300800 */
[----:B------:R-:W4:Y:S02]  /*37860*/  LDL.LU R22, [R1+0x248] ;  /* 0x0002480001167983 */ /* 0x000f240000300800 */
[----:B------:R-:W4:Y:S04]  /*37870*/  LDL.LU R23, [R1+0x24c] ;  /* 0x00024c0001177983 */ /* 0x000f280000300800 */
[----:B------:R-:W-:Y:S01]  /*37880*/  STL.64 [R1+0x4f0], R12 ;  /* 0x0004f00c01007387 */ /* 0x000fe20000100a00 */
[----:B------:R1:W-:Y:S03]  /*37890*/  STL.64 [R1+0x4f8], R14 ;  /* 0x0004f80e01007387 */ /* 0x0003e60000100a00 */
[----:B-1----:R-:W2:Y:S01]  /*378a0*/  LDL.LU.64 R14, [R1+0x91d0] ;  /* 0x0091d000010e7983 */ /* 0x002ea20000300a00 */
[----:B------:R-:W5:Y:S01]  /*378b0*/  LDL.LU.64 R18, [R1+0x91c8] ;  /* 0x0091c80001127983 */ /* 0x000f620000300a00 */
[C---:B--2---:R-:W-:Y:S02]  /*378c0*/  HMMA.1688.F32.TF32 R12, R8.reuse, R14, R24 ;  /* 0x0000000e080c723c */ /* 0x044fe40000081018 */
[----:B-----5:R-:W-:Y:S01]  /*378d0*/  STL.64 [R1+0x9100], R18 ;  /* 0x0091001201007387 */ /* 0x020fe20000100a00 */
[----:B------:R1:W-:Y:S02]  /*378e0*/  STL [R1+0x90f8], R17 ;  /* 0x0090f81101007387 */ /* 0x0003e40000100800 */
[----:B------:R-:W2:Y:S01]  /*378f0*/  LDL.LU R16, [R1+0x1a0] ;  /* 0x0001a00001107983 */ /* 0x000ea20000300800 */
[----:B-1----:R-:W2:Y:S01]  /*37900*/  LDL.LU R17, [R1+0x1a4] ;  /* 0x0001a40001117983 */ /* 0x002ea20000300800 */
[----:B------:R-:W2:Y:S02]  /*37910*/  LDL.LU R18, [R1+0x1a8] ;  /* 0x0001a80001127983 */ /* 0x000ea40000300800 */
[----:B------:R-:W2:Y:S02]  /*37920*/  LDL.LU R19, [R1+0x1ac] ;  /* 0x0001ac0001137983 */ /* 0x000ea40000300800 */
[----:B------:R-:W5:Y:S01]  /*37930*/  LDL.LU.64 R26, [R1+0x91c0] ;  /* 0x0091c000011a7983 */ /* 0x000f620000300a00 */
[----:B------:R-:W5:Y:S11]  /*37940*/  LDL.LU.64 R24, [R1+0x91b8] ;  /* 0x0091b80001187983 */ /* 0x000f760000300a00 */
[----:B------:R-:W-:Y:S01]  /*37950*/  STL.64 [R1+0x4d0], R12 ;  /* 0x0004d00c01007387 */ /* 0x000fe20000100a00 */
[----:B------:R1:W-:Y:S03]  /*37960*/  STL.64 [R1+0x4d8], R14 ;  /* 0x0004d80e01007387 */ /* 0x0003e60000100a00 */
[----:B-1----:R-:W5:Y:S02]  /*37970*/  LDL.LU.64 R14, [R1+0x91b0] ;  /* 0x0091b000010e7983 */ /* 0x002f640000300a00 */
[C---:B-----5:R-:W-:Y:S02]  /*37980*/  HMMA.1688.F32.TF32 R12, R8.reuse, R14, R24 ;  /* 0x0000000e080c723c */ /* 0x060fe40000081018 */
[----:B------:R-:W5:Y:S01]  /*37990*/  LDL.LU.64 R26, [R1+0x91a8] ;  /* 0x0091a800011a7983 */ /* 0x000f620000300a00 */
[----:B------:R-:W5:Y:S11]  /*379a0*/  LDL.LU.64 R24, [R1+0x91a0] ;  /* 0x0091a00001187983 */ /* 0x000f760000300a00 */
[----:B------:R-:W-:Y:S09]  /*379b0*/  @!UPT UIADD3 URZ, URZ, URZ, URZ ;  /* 0x0000003f3f3ff290 */ /* 0x000ff2000fffe03f */
[----:B------:R-:W-:Y:S01]  /*379c0*/  STL.64 [R1+0x4c0], R12 ;  /* 0x0004c00c01007387 */ /* 0x000fe20000100a00 */
[----:B------:R1:W-:Y:S03]  /*379d0*/  STL.64 [R1+0x4c8], R14 ;  /* 0x0004c80e01007387 */ /* 0x0003e60000100a00 */
[----:B-1----:R-:W5:Y:S02]  /*379e0*/  LDL.LU.64 R14, [R1+0x9198] ;  /* 0x00919800010e7983 */ /* 0x002f640000300a00 */
[C---:B-----5:R-:W-:Y:S02]  /*379f0*/  HMMA.1688.F32.TF32 R12, R8.reuse, R14, R24 ;  /* 0x0000000e080c723c */ /* 0x060fe40000081018 */
[----:B------:R-:W3:Y:S11]  /*37a00*/  LDL.LU.64 R26, [R1+0x9190] ;  /* 0x00919000011a7983 */ /* 0x000ef60000300a00 */
[----:B------:R-:W-:Y:S10]  /*37a10*/  @!UPT UIADD3 URZ, URZ, URZ, URZ ;  /* 0x0000003f3f3ff290 */ /* 0x000ff4000fffe03f */
[----:B------:R1:W-:Y:S01]  /*37a20*/  STL.64 [R1+0x4b0], R12 ;  /* 0x0004b00c01007387 */ /* 0x0003e20000100a00 */
[----:B------:R5:W-:Y:S03]  /*37a30*/  STL.64 [R1+0x4b8], R14 ;  /* 0x0004b80e01007387 */ /* 0x000be60000100a00 */
[----:B-1----:R-:W2:Y:S01]  /*37a40*/  LDL.LU R12, [R1+0x180] ;  /* 0x00018000010c7983 */ /* 0x002ea20000300800 */
[----:B------:R-:W2:Y:S02]  /*37a50*/  LDL.LU R13, [R1+0x184] ;  /* 0x00018400010d7983 */ /* 0x000ea40000300800 */
[----:B-----5:R-:W5:Y:S02]  /*37a60*/  LDL.LU R14, [R1+0x188] ;  /* 0x00018800010e7983 */ /* 0x020f640000300800 */
[----:B------:R-:W5:Y:S01]  /*37a70*/  LDL.LU R15, [R1+0x18c] ;  /* 0x00018c00010f7983 */ /* 0x000f620000300800 */
[C---:B---3--:R-:W-:Y:S01]  /*37a80*/  HMMA.1688.F32.TF32 R24, R8.reuse, R26, R4 ;  /* 0x0000001a0818723c */ /* 0x048fe20000081004 */
[----:B-----5:R-:W-:Y:S01]  /*37a90*/  STL.64 [R1+0x90e8], R14 ;  /* 0x0090e80e01007387 */ /* 0x020fe20000100a00 */
[----:B--2---:R1:W-:Y:S03]  /*37aa0*/  STL.64 [R1+0x90e0], R12 ;  /* 0x0090e00c01007387 */ /* 0x0043e60000100a00 */
[----:B-1----:R-:W2:Y:S01]  /*37ab0*/  LDL.LU R12, [R1+0x190] ;  /* 0x00019000010c7983 */ /* 0x002ea20000300800 */
[----:B------:R-:W2:Y:S02]  /*37ac0*/  LDL.LU R13, [R1+0x194] ;  /* 0x00019400010d7983 */ /* 0x000ea40000300800 */
[----:B------:R-:W2:Y:S02]  /*37ad0*/  LDL.LU R14, [R1+0x198] ;  /* 0x00019800010e7983 */ /* 0x000ea40000300800 */
[----:B------:R-:W2:Y:S01]  /*37ae0*/  LDL.LU R15, [R1+0x19c] ;  /* 0x00019c00010f7983 */ /* 0x000ea20000300800 */
[----:B------:R-:W3:Y:S01]  /*37af0*/  LDL.LU.64 R6, [R1+0x9188] ;  /* 0x0091880001067983 */ /* 0x000ee20000300a00 */
[----:B------:R-:W3:Y:S11]  /*37b00*/  LDL.LU.64 R4, [R1+0x9180] ;  /* 0x0091800001047983 */ /* 0x000ef60000300a00 */
[----:B------:R-:W-:Y:S02]  /*37b10*/  STL.64 [R1+0x4a0], R24 ;  /* 0x0004a01801007387 */ /* 0x000fe40000100a00 */
[----:B------:R1:W-:Y:S02]  /*37b20*/  STL.64 [R1+0x4a8], R26 ;  /* 0x0004a81a01007387 */ /* 0x0003e40000100a00 */
[----:B-1----:R-:W3:Y:S02]  /*37b30*/  LDL.LU.64 R26, [R1+0x9178] ;  /* 0x00917800011a7983 */ /* 0x002ee40000300a00 */
[C---:B---3--:R-:W-:Y:S02]  /*37b40*/  HMMA.1688.F32.TF32 R24, R8.reuse, R26, R4 ;  /* 0x0000001a0818723c */ /* 0x048fe40000081004 */
[----:B------:R-:W3:Y:S01]  /*37b50*/  LDL.LU.64 R6, [R1+0x9170] ;  /* 0x0091700001067983 */ /* 0x000ee20000300a00 */
[----:B------:R-:W3:Y:S11]  /*37b60*/  LDL.LU.64 R4, [R1+0x9168] ;  /* 0x0091680001047983 */ /* 0x000ef60000300a00 */
[----:B------:R-:W-:Y:S09]  /*37b70*/  @!UPT UIADD3 URZ, URZ, URZ, URZ ;  /* 0x0000003f3f3ff290 */ /* 0x000ff2000fffe03f */
[----:B------:R-:W-:Y:S01]  /*37b80*/  STL.64 [R1+0x490], R24 ;  /* 0x0004901801007387 */ /* 0x000fe20000100a00 */
[----:B------:R1:W-:Y:S03]  /*37b90*/  STL.64 [R1+0x498], R26 ;  /* 0x0004981a01007387 */ /* 0x0003e60000100a00 */
        /* <DEDUP_REMOVED lines=16> */
[----:B------:R-:W4:Y:S11]  /*37ca0*/  LDL.LU.64 R6, [R1+0x9128] ;  /* 0x0091280001067983 */ /* 0x000f360000300a00 */
[----:B------:R-:W-:Y:S10]  /*37cb0*/  @!UPT UIADD3 URZ, URZ, URZ, URZ ;  /* 0x0000003f3f3ff290 */ /* 0x000ff4000fffe03f */
[----:B------:R1:W-:Y:S01]  /*37cc0*/  STL.64 [R1+0x460], R24 ;  /* 0x0004601801007387 */ /* 0x0003e20000100a00 */
[----:B------:R3:W-:Y:S03]  /*37cd0*/  STL.64 [R1+0x468], R26 ;  /* 0x0004681a01007387 */ /* 0x0007e60000100a00 */
[----:B-1----:R-:W5:Y:S01]  /*37ce0*/  LDL.LU R24, [R1+0x170] ;  /* 0x0001700001187983 */ /* 0x002f620000300800 */
[----:B------:R-:W5:Y:S02]  /*37cf0*/  LDL.LU R25, [R1+0x174] ;  /* 0x0001740001197983 */ /* 0x000f640000300800 */
[----:B---3--:R-:W5:Y:S02]  /*37d00*/  LDL.LU R26, [R1+0x178] ;  /* 0x00017800011a7983 */ /* 0x008f640000300800 */
[----:B------:R-:W5:Y:S01]  /*37d10*/  LDL.LU R27, [R1+0x17c] ;  /* 0x00017c00011b7983 */ /* 0x000f620000300800 */
[C---:B----4-:R-:W-:Y:S01]  /*37d20*/  HMMA.1688.F32.TF32 R4, R8.reuse, R6, R20 ;  /* 0x000000060804723c */ /* 0x050fe20000081014 */
[----:B------:R-:W3:Y:S01]  /*37d30*/  LDL.LU.64 R22, [R1+0x9120] ;  /* 0x0091200001167983 */ /* 0x000ee20000300a00 */
[----:B------:R-:W3:Y:S11]  /*37d40*/  LDL.LU.64 R20, [R1+0x9118] ;  /* 0x0091180001147983 */ /* 0x000ef60000300a00 */
[----:B------:R-:W-:Y:S10]  /*37d50*/  @!UPT UIADD3 URZ, URZ, URZ, URZ ;  /* 0x0000003f3f3ff290 */ /* 0x000ff4000fffe03f */
[----:B------:R-:W-:Y:S01]  /*37d60*/  STL.64 [R1+0x450], R4 ;  /* 0x0004500401007387 */ /* 0x000fe20000100a00 */
[----:B------:R1:W-:Y:S03]  /*37d70*/  STL.64 [R1+0x458], R6 ;  /* 0x0004580601007387 */ /* 0x0003e60000100a00 */
[----:B-1----:R-:W3:Y:S02]  /*37d80*/  LDL.LU.64 R6, [R1+0x9110] ;  /* 0x0091100001067983 */ /* 0x002ee40000300a00 */
[C---:B---3--:R-:W-:Y:S02]  /*37d90*/  HMMA.1688.F32.TF32 R4, R8.reuse, R6, R20 ;  /* 0x000000060804723c */ /* 0x048fe40000081014 */
[----:B------:R-:W3:Y:S11]  /*37da0*/  LDL.LU.64 R22, [R1+0x9108] ;  /* 0x0091080001167983 */ /* 0x000ef60000300a00 */
[----:B------:R-:W-:Y:S10]  /*37db0*/  @!UPT UIADD3 URZ, URZ, URZ, URZ ;  /* 0x0000003f3f3ff290 */ /* 0x000ff4000fffe03f */
[----:B------:R1:W-:Y:S01]  /*37dc0*/  STL.64 [R1+0x440], R4 ;  /* 0x0004400401007387 */ /* 0x0003e20000100a00 */
[----:B------:R4:W-:Y:S03]  /*37dd0*/  STL.64 [R1+0x448], R6 ;  /* 0x0004480601007387 */ /* 0x0009e60000100a00 */
[----:B-1----:R-:W2:Y:S01]  /*37de0*/  LDL.LU R4, [R1+0x10] ;  /* 0x0000100001047983 */ /* 0x002ea20000300800 */
[----:B------:R-:W2:Y:S02]  /*37df0*/  LDL.LU R5, [R1+0x14] ;  /* 0x0000140001057983 */ /* 0x000ea40000300800 */
[----:B----4-:R-:W4:Y:S02]  /*37e00*/  LDL.LU R6, [R1+0x18] ;  /* 0x0000180001067983 */ /* 0x010f240000300800 */
[----:B------:R-:W4:Y:S01]  /*37e10*/  LDL.LU R7, [R1+0x1c] ;  /* 0x00001c0001077983 */ /* 0x000f220000300800 */
[C---:B---3--:R-:W-:Y:S01]  /*37e20*/  HMMA.1688.F32.TF32 R16, R8.reuse, R22, R16 ;  /* 0x000000160810723c */ /* 0x048fe20000081010 */
[----:B------:R-:W-:Y:S11]  /*37e30*/  IMAD.MOV.U32 R3, RZ, RZ, R23 ;  /* 0x000000ffff037224 */ /* 0x000ff600078e0017 */
[----:B------:R-:W-:Y:S11]  /*37e40*/  @!UPT UIADD3 URZ, URZ, URZ, URZ ;  /* 0x0000003f3f3ff290 */ /* 0x000ff6000fffe03f */
[----:B------:R1:W-:Y:S01]  /*37e50*/  STL.64 [R1+0x430], R16 ;  /* 0x0004301001007387 */ /* 0x0003e20000100a00 */
[----:B------:R3:W-:Y:S02]  /*37e60*/  STL.64 [R1+0x438], R18 ;  /* 0x0004381201007387 */ /* 0x0007e40000100a00 */
[----:B-1----:R-:W-:Y:S01]  /*37e70*/  IMAD.MOV.U32 R16, RZ, RZ, R22 ;  /* 0x000000ffff107224 */ /* 0x002fe200078e0016 */
[----:B---3--:R-:W3:Y:S01]  /*37e80*/  LDL.LU.64 R18, [R1+0x9100] ;  /* 0x0091000001127983 */ /* 0x008ee20000300a00 */
[----:B------:R-:W2:Y:S02]  /*37e90*/  LDL.LU R17, [R1+0x90f8] ;  /* 0x0090f80001117983 */ /* 0x000ea40000300800 */
[----:B------:R-:W2:Y:S02]  /*37ea0*/  LDL.LU.64 R22, [R1+0x90f0] ;  /* 0x0090f00001167983 */ /* 0x000ea40000300a00 */
        /* <DEDUP_REMOVED lines=8> */
[----:B-1----:R-:W2:Y:S04]  /*37f30*/  LDL.64 R22, [R1+0xf8] ;  /* 0x0000f80001167983 */ /* 0x002ea80000100a00 */
[----:B--2---:R1:W-:Y:S01]  /*37f40*/  STL.64 [R1+0x9098], R22 ;  /* 0x0090981601007387 */ /* 0x0043e20000100a00 */
[----:B------:R-:W2:Y:S02]  /*37f50*/  LDL.LU R20, [R1+0x7b0] ;  /* 0x0007b00001147983 */ /* 0x000ea40000300800 */
[----:B------:R-:W2:Y:S01]  /*37f60*/  LDL.LU R21, [R1+0x7b4] ;  /* 0x0007b40001157983 */ /* 0x000ea20000300800 */
[----:B-1----:R-:W2:Y:S01]  /*37f70*/  LDL.LU R22, [R1+0x7b8] ;  /* 0x0007b80001167983 */ /* 0x002ea20000300800 */
[----:B------:R-:W2:Y:S01]  /*37f80*/  LDL.LU R23, [R1+0x7bc] ;  /* 0x0007bc0001177983 */ /* 0x000ea20000300800 */
[C---:B---3--:R-:W-:Y:S02]  /*37f90*/  HMMA.1688.F32.TF32 R12, R8.reuse, R18, R12 ;  /* 0x00000012080c723c */ /* 0x048fe4000008100c */
[----:B--2---:R-:W-:Y:S01]  /*37fa0*/  STL.64 [R1+0x90a8], R22 ;  /* 0x0090a81601007387 */ /* 0x004fe20000100a00 */
[----:B------:R-:W-:Y:S11]  /*37fb0*/  STL.64 [R1+0x90a0], R20 ;  /* 0x0090a01401007387 */ /* 0x000ff60000100a00 */
[----:B------:R-:W-:Y:S09]  /*37fc0*/  @!UPT UIADD3 URZ, URZ, URZ, URZ ;  /* 0x0000003f3f3ff290 */ /* 0x000ff2000fffe03f */
[----:B------:R-:W-:Y:S02]  /*37fd0*/  STL.64 [R1+0x3f0], R12 ;  /* 0x0003f00c01007387 */ /* 0x000fe40000100a00 */
[----:B------:R1:W-:Y:S02]  /*37fe0*/  STL.64 [R1+0x3f8], R14 ;  /* 0x0003f80e01007387 */ /* 0x0003e40000100a00 */
[----:B-1----:R-:W5:Y:S01]  /*37ff0*/  LDL.LU.64 R14, [R1+0x90d8] ;  /* 0x0090d800010e7983 */ /* 0x002f620000300a00 */
[----:B------:R1:W-:Y:S03]  /*38000*/  STL.64 [R1+0x9050], R18 ;  /* 0x0090501201007387 */ /* 0x0003e60000100a00 */
[----:B-1----:R-:W2:Y:S01]  /*38010*/  LDL.64 R18, [R1+0xe8] ;  /* 0x0000e80001127983 */ /* 0x002ea20000100a00 */
[----:B------:R-:W-:Y:S01]  /*38020*/  MOV R23, R17 ;  /* 0x0000001100177202 */ /* 0x000fe20000000f00 */
[C---:B-----5:R-:W-:Y:S02]  /*38030*/  HMMA.1688.F32.TF32 R24, R8.reuse, R14, R24 ;  /* 0x0000000e0818723c */ /* 0x060fe40000081018 */
[----:B--2---:R-:W-:Y:S01]  /*38040*/  STL.64 [R1+0x90b8], R18 ;  /* 0x0090b81201007387 */ /* 0x004fe20000100a00 */
[----:B------:R1:W-:Y:S03]  /*38050*/  STL [R1+0x90b0], R16 ;  /* 0x0090b01001007387 */ /* 0x0003e60000100800 */
[----:B-1----:R-:W2:Y:S01]  /*38060*/  LDL.LU R16, [R1+0x870] ;  /* 0x0008700001107983 */ /* 0x002ea20000300800 */
[----:B------:R-:W2:Y:S02]  /*38070*/  LDL.LU R17, [R1+0x874] ;  /* 0x0008740001117983 */ /* 0x000ea40000300800 */
[----:B------:R-:W2:Y:S02]  /*38080*/  LDL.LU R18, [R1+0x878] ;  /* 0x0008780001127983 */ /* 0x000ea40000300800 */
[----:B------:R-:W2:Y:S11]  /*38090*/  LDL.LU R19, [R1+0x87c] ;  /* 0x00087c0001137983 */ /* 0x000eb60000300800 */
[----:B------:R-:W-:Y:S01]  /*380a0*/  @!UPT UIADD3 URZ, URZ, URZ, URZ ;  /* 0x0000003f3f3ff290 */ /* 0x000fe2000fffe03f */
[----:B------:R-:W-:Y:S01]  /*380b0*/  STL.64 [R1+0x3d0], R24 ;  /* 0x0003d01801007387 */ /* 0x000fe20000100a00 */
[----:B------:R1:W-:Y:S03]  /*380c0*/  STL.64 [R1+0x3d8], R26 ;  /* 0x0003d81a01007387 */ /* 0x0003e60000100a00 */
[----:B-1----:R-:W4:Y:S01]  /*380d0*/  LDL.LU.64 R26, [R1+0x90d0] ;  /* 0x0090d000011a7983 */ /* 0x002f220000300a00 */
[----:B------:R1:W-:Y:S02]  /*380e0*/  STL [R1+0x8fe0], R14 ;  /* 0x008fe00e01007387 */ /* 0x0003e40000100800 */
[----:B------:R3:W-:Y:S02]  /*380f0*/  STL [R1+0x8fdc], R15 ;  /* 0x008fdc0f01007387 */ /* 0x0007e40000100800 */
[----:B------:R-:W5:Y:S01]  /*38100*/  LDL.LU R12, [R1+0x740] ;  /* 0x00074000010c7983 */ /* 0x000f620000300800 */
[----:B------:R-:W5:Y:S04]  /*38110*/  LDL.LU R13, [R1+0x744] ;  /* 0x00074400010d7983 */ /* 0x000f680000300800 */
[----:B-1----:R-:W5:Y:S01]  /*38120*/  LDL.LU R14, [R1+0x748] ;  /* 0x00074800010e7983 */ /* 0x002f620000300800 */
[----:B---3--:R-:W5:Y:S01]  /*38130*/  LDL.LU R15, [R1+0x74c] ;  /* 0x00074c00010f7983 */ /* 0x008f620000300800 */
[----:B----4-:R-:W-:Y:S02]  /*38140*/  HMMA.1688.F32.TF32 R8, R8, R26, R4 ;  /* 0x0000001a0808723c */ /* 0x010fe40000081004 */
[----:B------:R-:W2:Y:S01]  /*38150*/  LDL.LU.64 R6, [R1+0x90c8] ;  /* 0x0090c80001067983 */ /* 0x000ea20000300a00 */
[----:B------:R-:W2:Y:S02]  /*38160*/  LDL.LU.64 R4, [R1+0x90c0] ;  /* 0x0090c00001047983 */ /* 0x000ea40000300a00 */
[----:B------:R1:W-:Y:S02]  /*38170*/  STL.64 [R1+0x8fd0], R26 ;  /* 0x008fd01a01007387 */ /* 0x0003e40000100a00 */
[----:B------:R-:W3:Y:S02]  /*38180*/  LDL.LU R24, [R1+0x770] ;  /* 0x0007700001187983 */ /* 0x000ee40000300800 */
[----:B------:R-:W-:Y:S11]  /*38190*/  IMAD.MOV.U32 R22, RZ, RZ, R28 ;  /* 0x000000ffff167224 */ /* 0x000ff600078e001c */
[----:B------:R-:W-:Y:S03]  /*381a0*/  @!UPT UIADD3 URZ, URZ, URZ, URZ ;  /* 0x0000003f3f3ff290 */ /* 0x000fe6000fffe03f */
[----:B------:R-:W-:Y:S01]  /*381b0*/  STL.64 [R1+0x360], R8 ;  /* 0x0003600801007387 */ /* 0x000fe20000100a00 */
[----:B------:R-:W-:Y:S02]  /*381c0*/  STL.64 [R1+0x368], R10 ;  /* 0x0003680a01007387 */ /* 0x000fe40000100a00 */
[----:B------:R-:W-:Y:S04]  /*381d0*/  LDS R10, [R0+0xe300] ;  /* 0x00e30000000a7984 */ /* 0x000fe80000000800 */
[----:B------:R-:W4:Y:S01]  /*381e0*/  LDS R11, [R2+0xe300] ;  /* 0x00e30000020b7984 */ /* 0x000f220000000800 */
[----:B------:R-:W-:Y:S04]  /*381f0*/  LDS R8, [R0+0xc300] ;  /* 0x00c3000000087984 */ /* 0x000fe80000000800 */
[----:B------:R-:W5:Y:S04]  /*38200*/  LDS R9, [R2+0xc300] ;  /* 0x00c3000002097984 */ /* 0x000f680000000800 */
[----:B------:R-:W3:Y:S01]  /*38210*/  LDL.LU R25, [R1+0x774] ;  /* 0x0007740001197983 */ /* 0x000ee20000300800 */
[----:B-1----:R-:W3:Y:S02]  /*38220*/  LDL.LU R26, [R1+0x778] ;  /* 0x00077800011a7983 */ /* 0x002ee40000300800 */
[----:B------:R-:W3:Y:S02]  /*38230*/  LDL.LU R27, [R1+0x77c] ;  /* 0x00077c00011b7983 */ /* 0x000ee40000300800 */
[----:B------:R-:W-:Y:S01]  /*38240*/  STL [R1+0x8fe4], R0 ;  /* 0x008fe40001007387 */ /* 0x000fe20000100800 */
[----:B------:R-:W-:Y:S04]  /*38250*/  STL [R1+0x8fe8], R2 ;  /* 0x008fe80201007387 */ /* 0x000fe80000100800 */
[----:B----4-:R1:W-:Y:S01]  /*38260*/  STL.64 [R1+0x8fc8], R10 ;  /* 0x008fc80a01007387 */ /* 0x0103e20000100a00 */
[----:B-----5:R-:W-:Y:S03]  /*38270*/  STL.64 [R1+0x8fc0], R8 ;  /* 0x008fc00801007387 */ /* 0x020fe60000100a00 */
[----:B-1----:R-:W4:Y:S01]  /*38280*/  LDL.64 R10, [R1+0x108] ;  /* 0x00010800010a7983 */ /* 0x002f220000100a00 */
[C---:B--2---:R-:W-:Y:S03]  /*38290*/  HMMA.1688.F32.TF32 R20, R4.reuse, R22, R16 ;  /* 0x000000160414723c */ /* 0x044fe60000081010 */
[----:B------:R-:W2:Y:S01]  /*382a0*/  LDL.LU.64 R18, [R1+0x90b8] ;  /* 0x0090b80001127983 */ /* 0x000ea20000300a00 */
[----:B------:R-:W5:Y:S11]  /*382b0*/  LDL.LU R16, [R1+0x90b0] ;  /* 0x0090b00001107983 */ /* 0x000f760000300800 */
[----:B------:R-:W-:Y:S08]  /*382c0*/  @!UPT UIADD3 URZ, URZ, URZ, URZ ;  /* 0x0000003f3f3ff290 */ /* 0x000ff0000fffe03f */
[----:B------:R-:W-:Y:S01]  /*382d0*/  STL.64 [R1+0x3b0], R20 ;  /* 0x0003b01401007387 */ /* 0x000fe20000100a00 */
[----:B------:R1:W-:Y:S03]  /*382e0*/  STL.64 [R1+0x3b8], R22 ;  /* 0x0003b81601007387 */ /* 0x0003e60000100a00 */
[----:B-1----:R-:W4:Y:S01]  /*382f0*/  LDL.LU.64 R22, [R1+0x90a8] ;  /* 0x0090a80001167983 */ /* 0x002f220000300a00 */
[----:B------:R-:W4:Y:S02]  /*38300*/  LDL.LU.64 R20, [R1+0x90a0] ;  /* 0x0090a00001147983 */ /* 0x000f240000300a00 */
[C---:B----4-:R-:W-:Y:S11]  /*38310*/  HMMA.1688.F32.TF32 R20, R4.reuse, R10, R20 ;  /* 0x0000000a0414723c */ /* 0x050ff60000081014 */
[----:B------:R-:W-:Y:S11]  /*38320*/  @!UPT UIADD3 URZ, URZ, URZ, URZ ;  /* 0x0000003f3f3ff290 */ /* 0x000ff6000fffe03f */
[----:B------:R-:W-:Y:S01]  /*38330*/  @!UPT UIADD3 URZ, URZ, URZ, URZ ;  /* 0x0000003f3f3ff290 */ /* 0x000fe2000fffe03f */
[----:B------:R-:W-:Y:S01]  /*38340*/  STL.64 [R1+0x3a0], R20 ;  /* 0x0003a01401007387 */ /* 0x000fe20000100a00 */
[----:B------:R1:W-:Y:S03]  /*38350*/  STL.64 [R1+0x3a8], R22 ;  /* 0x0003a81601007387 */ /* 0x0003e60000100a00 */
[----:B-1----:R-:W3:Y:S01]  /*38360*/  LDL.LU.64 R22, [R1+0x9098] ;  /* 0x0090980001167983 */ /* 0x002ee20000300a00 */
[----:B--2---:R-:W-:Y:S01]  /*38370*/  HMMA.1688.F32.TF32 R12, R4, R18, R12 ;  /* 0x00000012040c723c */ /* 0x004fe2000008100c */
[----:B------:R-:W-:-:S05]  /*38380*/  IMAD.MOV.U32 R29, RZ, RZ, R10 ;  /* 0x000000ffff1d7224 */ /* 0x000fca00078e000a */
[----:B------:R-:W-:Y:S02]  /*38390*/  STL [R1+0x8fec], R29 ;  /* 0x008fec1d01007387 */ /* 0x000fe40000100800 */
[----:B---3--:R-:W-:Y:S01]  /*383a0*/  HMMA.1688.F32.TF32 R24, R4, R22, R24 ;  /* 0x000000160418723c */ /* 0x008fe20000081018 */
[----:B------:R-:W-:Y:S02]  /*383b0*/  IMAD.MOV.U32 R9, RZ, RZ, R22 ;  /* 0x000000ffff097224 */ /* 0x000fe400078e0016 */
[----:B------:R-:W-:-:S04]  /*383c0*/  IMAD.MOV.U32 R8, RZ, RZ, R23 ;  /* 0x000000ffff087224 */ /* 0x000fc800078e0017 */
[----:B-----5:R-:W-:Y:S02]  /*383d0*/  IMAD.MOV.U32 R22, RZ, RZ, R16 ;  /* 0x000000ffff167224 */ /* 0x020fe400078e0010 */
[----:B------:R-:W-:Y:S11]  /*383e0*/  IMAD.MOV.U32 R23, RZ, RZ, R3 ;  /* 0x000000ffff177224 */ /* 0x000ff600078e0003 */
[----:B------:R-:W-:Y:S03]  /*383f0*/  @!UPT UIADD3 URZ, URZ, URZ, URZ ;  /* 0x0000003f3f3ff290 */ /* 0x000fe6000fffe03f */
[----:B------:R-:W-:Y:S01]  /*38400*/  STL.64 [R1+0x390], R24 ;  /* 0x0003901801007387 */ /* 0x000fe20000100a00 */
[----:B------:R-:W-:Y:S02]  /*38410*/  STL.64 [R1+0x398], R26 ;  /* 0x0003981a01007387 */ /* 0x000fe40000100a00 */
[----:B------:R1:W-:Y:S02]  /*38420*/  STL.64 [R1+0x9018], R22 ;  /* 0x0090181601007387 */ /* 0x0003e40000100a00 */
[----:B------:R-:W-:Y:S01]  /*38430*/  STL.64 [R1+0x380], R12 ;  /* 0x0003800c01007387 */ /* 0x000fe20000100a00 */
[----:B------:R-:W-:Y:S04]  /*38440*/  STL.64 [R1+0x388], R14 ;  /* 0x0003880e01007387 */ /* 0x000fe80000100a00 */
[----:B-1----:R-:W2:Y:S01]  /*38450*/  LDL.64 R22, [R1+0x78] ;  /* 0x0000780001167983 */ /* 0x002ea20000100a00 */
[----:B------:R-:W-:-:S02]  /*38460*/  IMAD.MOV.U32 R28, RZ, RZ, R11 ;  /* 0x000000ffff1c7224 */ /* 0x000fc400078e000b */
[----:B------:R-:W-:Y:S02]  /*38470*/  IMAD.MOV.U32 R11, RZ, RZ, R18 ;  /* 0x000000ffff0b7224 */ /* 0x000fe400078e0012 */
[----:B------:R-:W-:Y:S01]  /*38480*/  IMAD.MOV.U32 R10, RZ, RZ, R19 ;  /* 0x000000ffff0a7224 */ /* 0x000fe200078e0013 */
[----:B--2---:R1:W-:Y:S04]  /*38490*/  STL.64 [R1+0x9030], R22 ;  /* 0x0090301601007387 */ /* 0x0043e80000100a00 */
[----:B-1----:R-:W2:Y:S04]  /*384a0*/  LDL.64 R22, [R1+0x88] ;  /* 0x0000880001167983 */ /* 0x002ea80000100a00 */
[----:B--2---:R-:W-:Y:S01]  /*384b0*/  STL.64 [R1+0x9048], R22 ;  /* 0x0090481601007387 */ /* 0x004fe20000100a00 */
[----:B------:R-:W-:Y:S02]  /*384c0*/  STL.64 [R1+0x8ff8], R10 ;  /* 0x008ff80a01007387 */ /* 0x000fe40000100a00 */
[----:B------:R1:W-:Y:S02]  /*384d0*/  STL.64 [R1+0x8ff0], R8 ;  /* 0x008ff00801007387 */ /* 0x0003e40000100a00 */
        /* <DEDUP_REMOVED lines=12> */
[----:B------:R-:W3:Y:S01]  /*385a0*/  LDL.LU R24, [R1+0x6a0] ;  /* 0x0006a00001187983 */ /* 0x000ee20000300800 */
[----:B------:R-:W3:Y:S02]  /*385b0*/  LDL.LU R25, [R1+0x6a4] ;  /* 0x0006a40001197983 */ /* 0x000ee40000300800 */
[----:B------:R-:W3:Y:S02]  /*385c0*/  LDL.LU R26, [R1+0x6a8] ;  /* 0x0006a800011a7983 */ /* 0x000ee40000300800 */
[----:B------:R-:W3:Y:S01]  /*385d0*/  LDL.LU R27, [R1+0x6ac] ;  /* 0x0006ac00011b7983 */ /* 0x000ee20000300800 */
[----:B--2---:R1:W-:Y:S01]  /*385e0*/  STL.64 [R1+0x9080], R14 ;  /* 0x0090800e01007387 */ /* 0x0043e20000100a00 */
[----:B------:R-:W-:Y:S03]  /*385f0*/  STL.64 [R1+0x9078], R12 ;  /* 0x0090780c01007387 */ /* 0x000fe60000100a00 */
[----:B-1----:R-:W2:Y:S04]  /*38600*/  LDL.64 R14, [R1+0xc8] ;  /* 0x0000c800010e7983 */ /* 0x002ea80000100a00 */
[----:B--2---:R1:W-:Y:S04]  /*38610*/  STL.64 [R1+0x9090], R14 ;  /* 0x0090900e01007387 */ /* 0x0043e80000100a00 */
[----:B-1----:R-:W2:Y:S01]  /*38620*/  LDL.64 R14, [R1+0xd8] ;  /* 0x0000d800010e7983 */ /* 0x002ea20000100a00 */
[----:B-----5:R1:W-:Y:S02]  /*38630*/  STL.64 [R1+0x9060], R18 ;  /* 0x0090601201007387 */ /* 0x0203e40000100a00 */
[----:B----4-:R-:W-:Y:S01]  /*38640*/  STL.64 [R1+0x9058], R16 ;  /* 0x0090581001007387 */ /* 0x010fe20000100a00 */
[----:B-1----:R-:W4:Y:S04]  /*38650*/  LDL.64 R18, [R1+0xa8] ;  /* 0x0000a80001127983 */ /* 0x002f280000100a00 */
[----:B----4-:R1:W-:Y:S04]  /*38660*/  STL.64 [R1+0x9070], R18 ;  /* 0x0090701201007387 */ /* 0x0103e80000100a00 */
[----:B-1----:R-:W4:Y:S04]  /*38670*/  LDL.64 R18, [R1+0xb8] ;  /* 0x0000b80001127983 */ /* 0x002f280000100a00 */
[----:B----4-:R1:W-:Y:S01]  /*38680*/  STL.64 [R1+0x9088], R18 ;  /* 0x0090881201007387 */ /* 0x0103e20000100a00 */
[----:B------:R-:W4:Y:S02]  /*38690*/  LDL.LU R16, [R1+0x300] ;  /* 0x0003000001107983 */ /* 0x000f240000300800 */
[----:B------:R-:W4:Y:S01]  /*386a0*/  LDL.LU R17, [R1+0x304] ;  /* 0x0003040001117983 */ /* 0x000f220000300800 */
[----:B-1----:R-:W4:Y:S01]  /*386b0*/  LDL.LU R18, [R1+0x308] ;  /* 0x0003080001127983 */ /* 0x002f220000300800 */
[----:B------:R-:W4:Y:S02]  /*386c0*/  LDL.LU R19, [R1+0x30c] ;  /* 0x00030c0001137983 */ /* 0x000f240000300800 */
[----:B------:R-:W5:Y:S02]  /*386d0*/  LDL.64 R22, [R1+0x98] ;  /* 0x0000980001167983 */ /* 0x000f640000100a00 */
[----:B-----5:R1:W-:Y:S01]  /*386e0*/  STL.64 [R1+0x9068], R22 ;  /* 0x0090681601007387 */ /* 0x0203e20000100a00 */
[----:B------:R-:W5:Y:S02]  /*386f0*/  LDL.LU R20, [R1+0x2b0] ;  /* 0x0002b00001147983 */ /* 0x000f640000300800 */
[----:B------:R-:W5:Y:S01]  /*38700*/  LDL.LU R21, [R1+0x2b4] ;  /* 0x0002b40001157983 */ /* 0x000f620000300800 */
[----:B-1----:R-:W5:Y:S01]  /*38710*/  LDL.LU R22, [R1+0x2b8] ;  /* 0x0002b80001167983 */ /* 0x002f620000300800 */
[----:B------:R-:W5:Y:S02]  /*38720*/  LDL.LU R23, [R1+0x2bc] ;  /* 0x0002bc0001177983 */ /* 0x000f640000300800 */
[----:B---3--:R-:W-:Y:S02]  /*38730*/  STL.64 [R1+0x9010], R10 ;  /* 0x0090100a01007387 */ /* 0x008fe40000100a00 */
[----:B------:R1:W-:Y:S02]  /*38740*/  STL.64 [R1+0x9008], R8 ;  /* 0x0090080801007387 */ /* 0x0003e40000100a00 */
[----:B-1----:R-:W3:Y:S01]  /*38750*/  LDL.LU R8, [R1+0x160] ;  /* 0x0001600001087983 */ /* 0x002ee20000300800 */
[----:B------:R-:W3:Y:S02]  /*38760*/  LDL.LU R9, [R1+0x164] ;  /* 0x0001640001097983 */ /* 0x000ee40000300800 */
[----:B------:R-:W3:Y:S02]  /*38770*/  LDL.LU R10, [R1+0x168] ;  /* 0x00016800010a7983 */ /* 0x000ee40000300800 */
[----:B------:R-:W3:Y:S01]  /*38780*/  LDL.LU R11, [R1+0x16c] ;  /* 0x00016c00010b7983 */ /* 0x000ee20000300800 */
[----:B--2---:R-:W-:Y:S01]  /*38790*/  HMMA.1688.F32.TF32 R24, R4, R14, R24 ;  /* 0x0000000e0418723c */ /* 0x004fe20000081018 */
[----:B---3--:R-:W-:Y:S01]  /*387a0*/  STL.64 [R1+0x9028], R10 ;  /* 0x0090280a01007387 */ /* 0x008fe20000100a00 */
        /* <DEDUP_REMOVED lines=11> */
[----:B------:R1:W-:Y:S01]  /*38860*/  STL.64 [R1+0x370], R24 ;  /* 0x0003701801007387 */ /* 0x0003e20000100a00 */
[----:B------:R3:W-:Y:S02]  /*38870*/  STL.64 [R1+0x378], R26 ;  /* 0x0003781a01007387 */ /* 0x0007e40000100a00 */
[----:B-1----:R-:W-:-:S02]  /*38880*/  IMAD.MOV.U32 R25, RZ, RZ, R14 ;  /* 0x000000ffff197224 */ /* 0x002fc400078e000e */
[----:B------:R-:W-:Y:S02]  /*38890*/  IMAD.MOV.U32 R24, RZ, RZ, R15 ;  /* 0x000000ffff187224 */ /* 0x000fe400078e000f */
[----:B------:R-:W4:Y:S02]  /*388a0*/  LDL.LU.64 R14, [R1+0x9090] ;  /* 0x00909000010e7983 */ /* 0x000f240000300a00 */
[C---:B----4-:R-:W-:Y:S01]  /*388b0*/  HMMA.1688.F32.TF32 R16, R4.reuse, R14, R16 ;  /* 0x0000000e0410723c */ /* 0x050fe20000081010 */
[----:B---3--:R-:W-:Y:S02]  /*388c0*/  IMAD.MOV.U32 R27, RZ, RZ, R14 ;  /* 0x000000ffff1b7224 */ /* 0x008fe400078e000e */
[----:B------:R-:W-:Y:S11]  /*388d0*/  IMAD.MOV.U32 R26, RZ, RZ, R15 ;  /* 0x000000ffff1a7224 */ /* 0x000ff600078e000f */
[----:B------:R-:W-:Y:S09]  /*388e0*/  @!UPT UIADD3 URZ, URZ, URZ, URZ ;  /* 0x0000003f3f3ff290 */ /* 0x000ff2000fffe03f */
[----:B------:R-:W-:Y:S01]  /*388f0*/  STL.64 [R1+0x350], R16 ;  /* 0x0003501001007387 */ /* 0x000fe20000100a00 */
[----:B------:R1:W-:Y:S03]  /*38900*/  STL.64 [R1+0x358], R18 ;  /* 0x0003581201007387 */ /* 0x0003e60000100a00 */
[----:B-1----:R-:W3:Y:S01]  /*38910*/  LDL.LU.64 R18, [R1+0x9088] ;  /* 0x0090880001127983 */ /* 0x002ee20000300a00 */
[----:B------:R-:W3:Y:S02]  /*38920*/  LDL.LU.64 R14, [R1+0x9080] ;  /* 0x00908000010e7983 */ /* 0x000ee40000300a00 */
[----:B------:R-:W3:Y:S02]  /*38930*/  LDL.LU.64 R12, [R1+0x9078] ;  /* 0x00907800010c7983 */ /* 0x000ee40000300a00 */
[C---:B---3--:R-:W-:Y:S01]  /*38940*/  HMMA.1688.F32.TF32 R12, R4.reuse, R18, R12 ;  /* 0x00000012040c723c */ /* 0x048fe2000008100c */
[----:B------:R-:W-:Y:S11]  /*38950*/  IMAD.MOV.U32 R3, RZ, RZ, R19 ;  /* 0x000000ffff037224 */ /* 0x000ff600078e0013 */
[----:B------:R-:W-:Y:S11]  /*38960*/  @!UPT UIADD3 URZ, URZ, URZ, URZ ;  /* 0x0000003f3f3ff290 */ /* 0x000ff6000fffe03f */
[----:B------:R-:W-:Y:S01]  /*38970*/  STL.64 [R1+0x340], R12 ;  /* 0x0003400c01007387 */ /* 0x000fe20000100a00 */
[----:B------:R1:W-:Y:S02]  /*38980*/  STL.64 [R1+0x348], R14 ;  /* 0x0003480e01007387 */ /* 0x0003e40000100a00 */
[----:B-1----:R-:W-:Y:S02]  /*38990*/  IMAD.MOV.U32 R15, RZ, RZ, R18 ;  /* 0x000000ffff0f7224 */ /* 0x002fe400078e0012 */
[----:B------:R-:W5:Y:S02]  /*389a0*/  LDL.LU.64 R18, [R1+0x9070] ;  /* 0x0090700001127983 */ /* 0x000f640000300a00 */
[C---:B-----5:R-:W-:Y:S01]  /*389b0*/  HMMA.1688.F32.TF32 R20, R4.reuse, R18, R20 ;  /* 0x000000120414723c */ /* 0x060fe20000081014 */
[----:B------:R-:W-:Y:S02]  /*389c0*/  IMAD.MOV.U32 R0, RZ, RZ, R18 ;  /* 0x000000ffff007224 */ /* 0x000fe400078e0012 */
        /* <DEDUP_REMOVED lines=17> */
[----:B------:R-:W-:Y:S01]  /*38ae0*/  MOV R29, R22 ;  /* 0x00000016001d7202 */ /* 0x000fe20000000f00 */
[----:B------:R-:W-:Y:S11]  /*38af0*/  IMAD.MOV.U32 R2, RZ, RZ, R23 ;  /* 0x000000ffff027224 */ /* 0x000ff600078e0017 */
[----:B------:R-:W-:Y:S10]  /*38b00*/  @!UPT UIADD3 URZ, URZ, URZ, URZ ;  /* 0x0000003f3f3ff290 */ /* 0x000ff4000fffe03f */
[----:B------:R-:W-:Y:S01]  /*38b10*/  STL.64 [R1+0x2f0], R8 ;  /* 0x0002f00801007387 */ /* 0x000fe20000100a00 */
[----:B------:R1:W-:Y:S03]  /*38b20*/  STL.64 [R1+0x2f8], R10 ;  /* 0x0002f80a01007387 */ /* 0x0003e60000100a00 */
[----:B-1----:R-:W2:Y:S01]  /*38b30*/  LDL.LU.64 R10, [R1+0x9040] ;  /* 0x00904000010a7983 */ /* 0x002ea20000300a00 */
[----:B------:R-:W2:Y:S02]  /*38b40*/  LDL.LU.64 R8, [R1+0x9038] ;  /* 0x0090380001087983 */ /* 0x000ea40000300a00 */
        /* <DEDUP_REMOVED lines=16> */
[----:B-1----:R-:W2:Y:S02]  /*38c50*/  LDL.LU.64 R22, [R1+0x9000] ;  /* 0x0090000001167983 */ /* 0x002ea40000300a00 */
[C---:B--2---:R-:W-:Y:S11]  /*38c60*/  HMMA.1688.F32.TF32 R8, R4.reuse, R22, R8 ;  /* 0x000000160408723c */ /* 0x044ff60000081008 */
[----:B------:R-:W-:Y:S11]  /*38c70*/  @!UPT UIADD3 URZ, URZ, URZ, URZ ;  /* 0x0000003f3f3ff290 */ /* 0x000ff6000fffe03f */
[----:B------:R-:W-:Y:S01]  /*38c80*/  @!UPT UIADD3 URZ, URZ, URZ, URZ ;  /* 0x0000003f3f3ff290 */ /* 0x000fe2000fffe03f */
[----:B------:R-:W-:Y:S01]  /*38c90*/  STL.64 [R1+0x2c0], R8 ;  /* 0x0002c00801007387 */ /* 0x000fe20000100a00 */
[----:B------:R1:W-:Y:S03]  /*38ca0*/  STL.64 [R1+0x2c8], R10 ;  /* 0x0002c80a01007387 */ /* 0x0003e60000100a00 */
[----:B-1----:R-:W2:Y:S01]  /*38cb0*/  LDL.LU.64 R10, [R1+0x8ff8] ;  /* 0x008ff800010a7983 */ /* 0x002ea20000300a00 */
[----:B------:R-:W4:Y:S02]  /*38cc0*/  LDL.LU.64 R8, [R1+0x8ff0] ;  /* 0x008ff00001087983 */ /* 0x000f240000300a00 */
[----:B------:R1:W-:Y:S02]  /*38cd0*/  STL.64 [R1+0x8eb8], R22 ;  /* 0x008eb81601007387 */ /* 0x0003e40000100a00 */
[----:B------:R-:W3:Y:S01]  /*38ce0*/  LDL.LU R20, [R1+0x140] ;  /* 0x0001400001147983 */ /* 0x000ee20000300800 */
[----:B------:R-:W3:Y:S04]  /*38cf0*/  LDL.LU R21, [R1+0x144] ;  /* 0x0001440001157983 */ /* 0x000ee80000300800 */
[----:B-1----:R-:W3:Y:S01]  /*38d00*/  LDL.LU R22, [R1+0x148] ;  /* 0x0001480001167983 */ /* 0x002ee20000300800 */
[----:B------:R-:W3:Y:S02]  /*38d10*/  LDL.LU R23, [R1+0x14c] ;  /* 0x00014c0001177983 */ /* 0x000ee40000300800 */
[----:B---3--:R-:W-:Y:S11]  /*38d20*/  HMMA.1688.F32.TF32 R20, R4, R18, R20 ;  /* 0x000000120414723c */ /* 0x008ff60000081014 */
[----:B------:R-:W-:Y:S11]  /*38d30*/  @!UPT UIADD3 URZ, URZ, URZ, URZ ;  /* 0x0000003f3f3ff290 */ /* 0x000ff6000fffe03f */
[----:B------:R-:W-:Y:S01]  /*38d40*/  @!UPT UIADD3 URZ, URZ, URZ, URZ ;  /* 0x0000003f3f3ff290 */ /* 0x000fe2000fffe03f */
[----:B------:R1:W-:Y:S01]  /*38d50*/  STL.64 [R1+0x2b0], R20 ;  /* 0x0002b01401007387 */ /* 0x0003e20000100a00 */
[----:B------:R3:W-:Y:S03]  /*38d60*/  STL.64 [R1+0x2b8], R22 ;  /* 0x0002b81601007387 */ /* 0x0007e60000100a00 */
[----:B-1----:R-:W5:Y:S01]  /*38d70*/  LDL.LU R20, [R1+0x310] ;  /* 0x0003100001147983 */ /* 0x002f620000300800 */
[----:B------:R-:W5:Y:S02]  /*38d80*/  LDL.LU R21, [R1+0x314] ;  /* 0x0003140001157983 */ /* 0x000f640000300800 */
[----:B---3--:R-:W3:Y:S02]  /*38d90*/  LDL.LU R22, [R1+0x318] ;  /* 0x0003180001167983 */ /* 0x008ee40000300800 */
[----:B------:R-:W3:Y:S02]  /*38da0*/  LDL.LU R23, [R1+0x31c] ;  /* 0x00031c0001177983 */ /* 0x000ee40000300800 */
[----:B---3--:R-:W-:Y:S01]  /*38db0*/  STL.64 [R1+0x8ec8], R22 ;  /* 0x008ec81601007387 */ /* 0x008fe20000100a00 */
[----:B-----5:R1:W-:Y:S03]  /*38dc0*/  STL.64 [R1+0x8ec0], R20 ;  /* 0x008ec01401007387 */ /* 0x0203e60000100a00 */
[----:B-1----:R-:W3:Y:S01]  /*38dd0*/  LDL.LU R20, [R1+0x410] ;  /* 0x0004100001147983 */ /* 0x002ee20000300800 */
[----:B------:R-:W3:Y:S02]  /*38de0*/  LDL.LU R21, [R1+0x414] ;  /* 0x0004140001157983 */ /* 0x000ee40000300800 */
[----:B------:R-:W5:Y:S02]  /*38df0*/  LDL.LU R22, [R1+0x418] ;  /* 0x0004180001167983 */ /* 0x000f640000300800 */
[----:B------:R-:W5:Y:S02]  /*38e00*/  LDL.LU R23, [R1+0x41c] ;  /* 0x00041c0001177983 */ /* 0x000f640000300800 */
[----:B-----5:R1:W-:Y:S01]  /*38e10*/  STL.64 [R1+0x8ed8], R22 ;  /* 0x008ed81601007387 */ /* 0x0203e20000100a00 */
[----:B---3--:R-:W-:Y:S02]  /*38e20*/  STL.64 [R1+0x8ed0], R20 ;  /* 0x008ed01401007387 */ /* 0x008fe40000100a00 */
[----:B-1----:R-:W-:-:S02]  /*38e30*/  IMAD.MOV.U32 R22, RZ, RZ, R29 ;  /* 0x000000ffff167224 */ /* 0x002fc400078e001d */
[----:B------:R-:W-:Y:S01]  /*38e40*/  IMAD.MOV.U32 R23, RZ, RZ, R2 ;  /* 0x000000ffff177224 */ /* 0x000fe200078e0002 */
[----:B------:R-:W3:Y:S01]  /*38e50*/  LDL.LU R29, [R1+0x8fec] ;  /* 0x008fec00011d7983 */ /* 0x000ee20000300800 */
[----:B------:R-:W5:Y:S03]  /*38e60*/  LDL.LU R2, [R1+0x8fe8] ;  /* 0x008fe80001027983 */ /* 0x000f660000300800 */
[----:B------:R1:W-:Y:S02]  /*38e70*/  STL.64 [R1+0x8ee8], R22 ;  /* 0x008ee81601007387 */ /* 0x0003e40000100a00 */
[----:B-1----:R-:W-:Y:S02]  /*38e80*/  IMAD.MOV.U32 R22, RZ, RZ, R17 ;  /* 0x000000ffff167224 */ /* 0x002fe400078e0011 */
[----:B------:R-:W-:-:S05]  /*38e90*/  IMAD.MOV.U32 R23, RZ, RZ, R16 ;  /* 0x000000ffff177224 */ /* 0x000fca00078e0010 */
[----:B------:R-:W-:Y:S01]  /*38ea0*/  STL.64 [R1+0x8f00], R22 ;  /* 0x008f001601007387 */ /* 0x000fe20000100a00 */
[----:B------:R1:W-:Y:S03]  /*38eb0*/  STL.64 [R1+0x8eb0], R18 ;  /* 0x008eb01201007387 */ /* 0x0003e60000100a00 */
[----:B-1----:R-:W2:Y:S01]  /*38ec0*/  LDL.64 R18, [R1+0x68] ;  /* 0x0000680001127983 */ /* 0x002ea20000100a00 */
[----:B------:R-:W-:Y:S02]  /*38ed0*/  IMAD.MOV.U32 R22, RZ, RZ, R0 ;  /* 0x000000ffff167224 */ /* 0x000fe400078e0000 */
[----:B------:R-:W-:Y:S01]  /*38ee0*/  IMAD.MOV.U32 R23, RZ, RZ, R14 ;  /* 0x000000ffff177224 */ /* 0x000fe200078e000e */
[----:B--2---:R1:W-:Y:S01]  /*38ef0*/  STL.64 [R1+0x8ee0], R18 ;  /* 0x008ee01201007387 */ /* 0x0043e20000100a00 */
[----:B------:R-:W2:Y:S02]  /*38f00*/  LDL.LU R16, [R1+0x550] ;  /* 0x0005500001107983 */ /* 0x000ea40000300800 */
[----:B------:R-:W2:Y:S01]  /*38f10*/  LDL.LU R17, [R1+0x554] ;  /* 0x0005540001117983 */ /* 0x000ea20000300800 */
[----:B-1----:R-:W2:Y:S01]  /*38f20*/  LDL.LU R18, [R1+0x558] ;  /* 0x0005580001127983 */ /* 0x002ea20000300800 */
[----:B------:R-:W2:Y:S02]  /*38f30*/  LDL.LU R19, [R1+0x55c] ;  /* 0x00055c0001137983 */ /* 0x000ea40000300800 */
[----:B------:R-:W3:Y:S02]  /*38f40*/  LDL.LU R0, [R1+0x8fe4] ;  /* 0x008fe40001007983 */ /* 0x000ee40000300800 */
[----:B------:R-:W3:Y:S01]  /*38f50*/  LDL.LU R14, [R1+0x8fe0] ;  /* 0x008fe000010e7983 */ /* 0x000ee20000300800 */
[----:B------:R1:W-:Y:S02]  /*38f60*/  STL.64 [R1+0x8f18], R22 ;  /* 0x008f181601007387 */ /* 0x0003e40000100a00 */
[----:B-1----:R-:W-:-:S02]  /*38f70*/  IMAD.MOV.U32 R22, RZ, RZ, R15 ;  /* 0x000000ffff167224 */ /* 0x002fc400078e000f */
        /* <DEDUP_REMOVED lines=11> */
[----:B------:R-:W-:-:S05]  /*39030*/  IMAD.MOV.U32 R23, RZ, RZ, R26 ;  /* 0x000000ffff177224 */ /* 0x000fca00078e001a */
        /* <DEDUP_REMOVED lines=24> */
[----:B------:R-:W2:Y:S01]  /*391c0*/  LDL.LU R19, [R1+0x79c] ;  /* 0x00079c0001137983 */ /* 0x000ea20000300800 */
[----:B----4-:R-:W-:Y:S01]  /*391d0*/  MOV R23, R8 ;  /* 0x0000000800177202 */ /* 0x010fe20000000f00 */
[----:B------:R-:W-:Y:S01]  /*391e0*/  IMAD.MOV.U32 R22, RZ, RZ, R9 ;  /* 0x000000ffff167224 */ /* 0x000fe200078e0009 */
[----:B------:R-:W4:Y:S01]  /*391f0*/  LDL.LU R8, [R1] ;  /* 0x0000000001087983 */ /* 0x000f220000300800 */
[----:B------:R-:W4:Y:S02]  /*39200*/  LDL.LU R9, [R1+0x4] ;  /* 0x0000040001097983 */ /* 0x000f240000300800 */
[----:B------:R-:W4:Y:S02]  /*39210*/  LDL.LU R10, [R1+0x8] ;  /* 0x00000800010a7983 */ /* 0x000f240000300800 */
[----:B------:R-:W4:Y:S01]  /*39220*/  LDL.LU R11, [R1+0xc] ;  /* 0x00000c00010b7983 */ /* 0x000f220000300800 */
[----:B------:R-:W3:Y:S01]  /*39230*/  LDL.LU R24, [R1+0x130] ;  /* 0x0001300001187983 */ /* 0x000ee20000300800 */
[----:B------:R-:W3:Y:S02]  /*39240*/  LDL.LU R25, [R1+0x134] ;  /* 0x0001340001197983 */ /* 0x000ee40000300800 */
[----:B------:R-:W3:Y:S02]  /*39250*/  LDL.LU R26, [R1+0x138] ;  /* 0x00013800011a7983 */ /* 0x000ee40000300800 */
[----:B------:R-:W3:Y:S01]  /*39260*/  LDL.LU R27, [R1+0x13c] ;  /* 0x00013c00011b7983 */ /* 0x000ee20000300800 */
[----:B------:R-:W-:Y:S04]  /*39270*/  STL.64 [R1+0x8f90], R22 ;  /* 0x008f901601007387 */ /* 0x000fe80000100a00 */
[----:B--2---:R-:W-:Y:S01]  /*39280*/  STL.64 [R1+0x8f58], R18 ;  /* 0x008f581201007387 */ /* 0x004fe20000100a00 */
[----:B------:R1:W-:Y:S03]  /*39290*/  STL.64 [R1+0x8f50], R16 ;  /* 0x008f501001007387 */ /* 0x0003e60000100a00 */
[----:B-1----:R-:W2:Y:S01]  /*392a0*/  LDL.LU R16, [R1+0x7c0] ;  /* 0x0007c00001107983 */ /* 0x002ea20000300800 */
[----:B------:R-:W2:Y:S02]  /*392b0*/  LDL.LU R17, [R1+0x7c4] ;  /* 0x0007c40001117983 */ /* 0x000ea40000300800 */
[----:B------:R-:W2:Y:S02]  /*392c0*/  LDL.LU R18, [R1+0x7c8] ;  /* 0x0007c80001127983 */ /* 0x000ea40000300800 */
[----:B------:R-:W2:Y:S02]  /*392d0*/  LDL.LU R19, [R1+0x7cc] ;  /* 0x0007cc0001137983 */ /* 0x000ea40000300800 */
[----:B---3--:R-:W-:-:S02]  /*392e0*/  IMAD.MOV.U32 R22, RZ, RZ, R29 ;  /* 0x000000ffff167224 */ /* 0x008fc400078e001d */
[----:B------:R-:W-:-:S05]  /*392f0*/  IMAD.MOV.U32 R23, RZ, RZ, R28 ;  /* 0x000000ffff177224 */ /* 0x000fca00078e001c */
[----:B------:R1:W-:Y:S04]  /*39300*/  STL.64 [R1+0x8fa8], R22 ;  /* 0x008fa81601007387 */ /* 0x0003e80000100a00 */
[----:B-1----:R-:W3:Y:S04]  /*39310*/  LDL.64 R22, [R1+0x118] ;  /* 0x0001180001167983 */ /* 0x002ee80000100a00 */
[----:B--2---:R-:W-:Y:S01]  /*39320*/  STL.64 [R1+0x8f70], R18 ;  /* 0x008f701201007387 */ /* 0x004fe20000100a00 */
[----:B------:R1:W-:Y:S03]  /*39330*/  STL.64 [R1+0x8f68], R16 ;  /* 0x008f681001007387 */ /* 0x0003e60000100a00 */
        /* <DEDUP_REMOVED lines=22> */
[----:B------:R-:W2:Y:S02]  /*394a0*/  LDL.LU R19, [R1+0x92c] ;  /* 0x00092c0001137983 */ /* 0x000ea40000300800 */
[----:B------:R-:W-:Y:S01]  /*394b0*/  STL.64 [R1+0x2a0], R24 ;  /* 0x0002a01801007387 */ /* 0x000fe20000100a00 */
[----:B------:R1:W-:Y:S03]  /*394c0*/  STL.64 [R1+0x2a8], R26 ;  /* 0x0002a81a01007387 */ /* 0x0003e60000100a00 */
[----:B-1----:R-:W4:Y:S02]  /*394d0*/  LDL.LU.64 R26, [R1+0x8fd0] ;  /* 0x008fd000011a7983 */ /* 0x002f240000300a00 */
[----:B----4-:R-:W-:Y:S02]  /*394e0*/  HMMA.1688.F32.TF32 R4, R4, R26, R8 ;  /* 0x0000001a0404723c */ /* 0x010fe40000081008 */
[----:B------:R-:W2:Y:S01]  /*394f0*/  LDL.LU.64 R10, [R1+0x8fc8] ;  /* 0x008fc800010a7983 */ /* 0x000ea20000300a00 */
[----:B------:R-:W2:Y:S02]  /*39500*/  LDL.LU.64 R8, [R1+0x8fc0] ;  /* 0x008fc00001087983 */ /* 0x000ea40000300a00 */
[----:B------:R1:W-:Y:S11]  /*39510*/  STL.64 [R1+0x8ea8], R26 ;  /* 0x008ea81a01007387 */ /* 0x0003f60000100a00 */
[----:B------:R-:W-:Y:S07]  /*39520*/  @!UPT UIADD3 URZ, URZ, URZ, URZ ;  /* 0x0000003f3f3ff290 */ /* 0x000fee000fffe03f */
[----:B------:R-:W-:Y:S01]  /*39530*/  STL.64 [R1+0x1f0], R4 ;  /* 0x0001f00401007387 */ /* 0x000fe20000100a00 */
[----:B------:R-:W-:Y:S02]  /*39540*/  STL.64 [R1+0x1f8], R6 ;  /* 0x0001f80601007387 */ /* 0x000fe40000100a00 */
[----:B------:R-:W-:Y:S04]  /*39550*/  LDS R6, [R0+0xe400] ;  /* 0x00e4000000067984 */ /* 0x000fe80000000800 */
[----:B-----5:R-:W4:Y:S01]  /*39560*/  LDS R7, [R2+0xe400] ;  /* 0x00e4000002077984 */ /* 0x020f220000000800 */
[----:B------:R-:W-:Y:S04]  /*39570*/  LDS R4, [R0+0xc400] ;  /* 0x00c4000000047984 */ /* 0x000fe80000000800 */
[----:B------:R-:W5:Y:S01]  /*39580*/  LDS R5, [R2+0xc400] ;  /* 0x00c4000002057984 */ /* 0x000f620000000800 */
[----:B-1----:R-:W-:-:S02]  /*39590*/  IMAD.MOV.U32 R26, RZ, RZ, R13 ;  /* 0x000000ffff1a7224 */ /* 0x002fc400078e000d */
[----:B------:R-:W-:Y:S02]  /*395a0*/  IMAD.MOV.U32 R27, RZ, RZ, R12 ;  /* 0x000000ffff1b7224 */ /* 0x000fe400078e000c */
[----:B---3--:R-:W-:Y:S02]  /*395b0*/  IMAD.MOV.U32 R13, RZ, RZ, R22 ;  /* 0x000000ffff0d7224 */ /* 0x008fe400078e0016 */
[----:B------:R-:W-:Y:S01]  /*395c0*/  IMAD.MOV.U32 R12, RZ, RZ, R23 ;  /* 0x000000ffff0c7224 */ /* 0x000fe200078e0017 */
[----:B----4-:R-:W-:Y:S01]  /*395d0*/  STL.64 [R1+0x8ea0], R6 ;  /* 0x008ea00601007387 */ /* 0x010fe20000100a00 */
[----:B-----5:R1:W-:Y:S03]  /*395e0*/  STL.64 [R1+0x8e98], R4 ;  /* 0x008e980401007387 */ /* 0x0203e60000100a00 */
[----:B-1----:R-:W3:Y:S01]  /*395f0*/  LDL.LU R4, [R1+0x330] ;  /* 0x0003300001047983 */ /* 0x002ee20000300800 */
[----:B------:R-:W3:Y:S02]  /*39600*/  LDL.LU R5, [R1+0x334] ;  /* 0x0003340001057983 */ /* 0x000ee40000300800 */
[----:B------:R-:W3:Y:S02]  /*39610*/  LDL.LU R6, [R1+0x338] ;  /* 0x0003380001067983 */ /* 0x000ee40000300800 */
[----:B------:R-:W3:Y:S01]  /*39620*/  LDL.LU R7, [R1+0x33c] ;  /* 0x00033c0001077983 */ /* 0x000ee20000300800 */
[C---:B--2---:R-:W-:Y:S11]  /*39630*/  HMMA.1688.F32.TF32 R16, R8.reuse, R22, R16 ;  /* 0x000000160810723c */ /* 0x044ff60000081010 */
[----:B------:R-:W-:Y:S11]  /*39640*/  @!UPT UIADD3 URZ, URZ, URZ, URZ ;  /* 0x0000003f3f3ff290 */ /* 0x000ff6000fffe03f */
[----:B------:R-:W-:Y:S01]  /*39650*/  @!UPT UIADD3 URZ, URZ, URZ, URZ ;  /* 0x0000003f3f3ff290 */ /* 0x000fe2000fffe03f */
        /* <DEDUP_REMOVED lines=62> */
[----:B------:R-:W2:Y:S11]  /*39a40*/  LDL.LU.64 R18, [R1+0x8ee0] ;  /* 0x008ee00001127983 */ /* 0x000eb60000300a00 */
[----:B------:R-:W-:Y:S10]  /*39a50*/  @!UPT UIADD3 URZ, URZ, URZ, URZ ;  /* 0x0000003f3f3ff290 */ /* 0x000ff4000fffe03f */
[----:B------:R-:W-:Y:S01]  /*39a60*/  STL.64 [R1+0x150], R20 ;  /* 0x0001501401007387 */ /* 0x000fe20000100a00 */
[----:B------:R1:W-:Y:S03]  /*39a70*/  STL.64 [R1+0x158], R22 ;  /* 0x0001581601007387 */ /* 0x0003e60000100a00 */
[----:B-1----:R-:W4:Y:S01]  /*39a80*/  LDL.LU.64 R22, [R1+0x8ed8] ;  /* 0x008ed80001167983 */ /* 0x002f220000300a00 */
[----:B------:R-:W4:Y:S02]  /*39a90*/  LDL.LU.64 R20, [R1+0x8ed0] ;  /* 0x008ed00001147983 */ /* 0x000f240000300a00 */
[C---:B----4-:R-:W-:Y:S01]  /*39aa0*/  HMMA.1688.F32.TF32 R24, R8.reuse, R26, R20 ;  /* 0x0000001a0818723c */ /* 0x050fe20000081014 */
[----:B------:R-:W2:Y:S01]  /*39ab0*/  LDL.LU.64 R22, [R1+0x8ec8] ;  /* 0x008ec80001167983 */ /* 0x000ea20000300a00 */
[----:B------:R-:W2:Y:S11]  /*39ac0*/  LDL.LU.64 R20, [R1+0x8ec0] ;  /* 0x008ec00001147983 */ /* 0x000eb60000300a00 */
[----:B------:R-:W-:Y:S10]  /*39ad0*/  @!UPT UIADD3 URZ, URZ, URZ, URZ ;  /* 0x0000003f3f3ff290 */ /* 0x000ff4000fffe03f */
[----:B------:R1:W-:Y:S01]  /*39ae0*/  STL.64 [R1+0x140], R24 ;  /* 0x0001401801007387 */ /* 0x0003e20000100a00 */
[----:B------:R4:W-:Y:S03]  /*39af0*/  STL.64 [R1+0x148], R26 ;  /* 0x0001481a01007387 */ /* 0x0009e60000100a00 */
[----:B-1----:R-:W5:Y:S01]  /*39b00*/  LDL.LU R24, [R1+0x400] ;  /* 0x0004000001187983 */ /* 0x002f620000300800 */
[----:B------:R-:W5:Y:S02]  /*39b10*/  LDL.LU R25, [R1+0x404] ;  /* 0x0004040001197983 */ /* 0x000f640000300800 */
[----:B----4-:R-:W5:Y:S02]  /*39b20*/  LDL.LU R26, [R1+0x408] ;  /* 0x00040800011a7983 */ /* 0x010f640000300800 */
[----:B------:R-:W5:Y:S01]  /*39b30*/  LDL.LU R27, [R1+0x40c] ;  /* 0x00040c00011b7983 */ /* 0x000f620000300800 */
[C---:B--2---:R-:W-:Y:S11]  /*39b40*/  HMMA.1688.F32.TF32 R20, R8.reuse, R18, R20 ;  /* 0x000000120814723c */ /* 0x044ff60000081014 */
[----:B------:R-:W-:Y:S11]  /*39b50*/  @!UPT UIADD3 URZ, URZ, URZ, URZ ;  /* 0x0000003f3f3ff290 */ /* 0x000ff6000fffe03f */
[----:B------:R-:W-:Y:S01]  /*39b60*/  @!UPT UIADD3 URZ, URZ, URZ, URZ ;  /* 0x0000003f3f3ff290 */ /* 0x000fe2000fffe03f */
[----:B------:R-:W-:Y:S01]  /*39b70*/  STL.64 [R1+0x130], R20 ;  /* 0x0001301401007387 */ /* 0x000fe20000100a00 */
[----:B------:R1:W-:Y:S03]  /*39b80*/  STL.64 [R1+0x138], R22 ;  /* 0x0001381601007387 */ /* 0x0003e60000100a00 */
[----:B-1----:R-:W3:Y:S01]  /*39b90*/  LDL.LU.64 R22, [R1+0x8eb8] ;  /* 0x008eb80001167983 */ /* 0x002ee20000300a00 */
[----:B------:R-:W-:Y:S02]  /*39ba0*/  IMAD.MOV.U32 R21, RZ, RZ, R18 ;  /* 0x000000ffff157224 */ /* 0x000fe400078e0012 */
[----:B------:R-:W-:Y:S02]  /*39bb0*/  IMAD.MOV.U32 R20, RZ, RZ, R19 ;  /* 0x000000ffff147224 */ /* 0x000fe400078e0013 */
[----:B------:R-:W2:Y:S01]  /*39bc0*/  LDL.LU.64 R18, [R1+0x8eb0] ;  /* 0x008eb00001127983 */ /* 0x000ea20000300a00 */
[C---:B---3--:R-:W-:Y:S11]  /*39bd0*/  HMMA.1688.F32.TF32 R4, R8.reuse, R22, R4 ;  /* 0x000000160804723c */ /* 0x048ff60000081004 */
        /* <DEDUP_REMOVED lines=8> */
[----:B------:R1:W-:Y:S01]  /*39c60*/  STL.64 [R1+0x8dc8], R22 ;  /* 0x008dc81601007387 */ /* 0x0003e20000100a00 */
[----:B------:R-:W-:Y:S03]  /*39c70*/  STL.64 [R1+0x8e48], R20 ;  /* 0x008e481401007387 */ /* 0x000fe60000100a00 */
[----:B-1----:R-:W3:Y:S04]  /*39c80*/  LDL.64 R22, [R1+0xe8] ;  /* 0x0000e80001167983 */ /* 0x002ee80000100a00 */
[----:B---3--:R1:W-:Y:S04]  /*39c90*/  STL.64 [R1+0x8e58], R22 ;  /* 0x008e581601007387 */ /* 0x0083e80000100a00 */
        /* <DEDUP_REMOVED lines=8> */
[C---:B--2---:R-:W-:Y:S11]  /*39d20*/  HMMA.1688.F32.TF32 R20, R8.reuse, R18, R20 ;  /* 0x000000120814723c */ /* 0x044ff60000081014 */
[----:B------:R-:W-:Y:S11]  /*39d30*/  @!UPT UIADD3 URZ, URZ, URZ, URZ ;  /* 0x0000003f3f3ff290 */ /* 0x000ff6000fffe03f */
[----:B------:R-:W-:Y:S01]  /*39d40*/  @!UPT UIADD3 URZ, URZ, URZ, URZ ;  /* 0x0000003f3f3ff290 */ /* 0x000fe2000fffe03f */
[----:B------:R-:W-:Y:S01]  /*39d50*/  STL.64 [R1+0x280], R20 ;  /* 0x0002801401007387 */ /* 0x000fe20000100a00 */
[----:B------:R-:W-:Y:S02]  /*39d60*/  STL.64 [R1+0x288], R22 ;  /* 0x0002881601007387 */ /* 0x000fe40000100a00 */
[----:B------:R1:W-:Y:S02]  /*39d70*/  STL.64 [R1+0x8e78], R18 ;  /* 0x008e781201007387 */ /* 0x0003e40000100a00 */
[----:B------:R-:W2:Y:S01]  /*39d80*/  LDL.LU R16, [R1+0x950] ;  /* 0x0009500001107983 */ /* 0x000ea20000300800 */
[----:B------:R-:W2:Y:S04]  /*39d90*/  LDL.LU R17, [R1+0x954] ;  /* 0x0009540001117983 */ /* 0x000ea80000300800 */
[----:B-1----:R-:W3:Y:S01]  /*39da0*/  LDL.LU R18, [R1+0x958] ;  /* 0x0009580001127983 */ /* 0x002ee20000300800 */
[----:B------:R-:W3:Y:S01]  /*39db0*/  LDL.LU R19, [R1+0x95c] ;  /* 0x00095c0001137983 */ /* 0x000ee20000300800 */
[C---:B-----5:R-:W-:Y:S02]  /*39dc0*/  HMMA.1688.F32.TF32 R24, R8.reuse, R14, R24 ;  /* 0x0000000e0818723c */ /* 0x060fe40000081018 */
[----:B---3--:R-:W-:Y:S01]  /*39dd0*/  STL.64 [R1+0x8e90], R18 ;  /* 0x008e901201007387 */ /* 0x008fe20000100a00 */
[----:B--2---:R1:W-:Y:S03]  /*39de0*/  STL.64 [R1+0x8e88], R16 ;  /* 0x008e881001007387 */ /* 0x0043e60000100a00 */
        /* <DEDUP_REMOVED lines=8> */
[----:B------:R1:W-:Y:S03]  /*39e70*/  STL.64 [R1+0x8d88], R14 ;  /* 0x008d880e01007387 */ /* 0x0003e60000100a00 */
[----:B-1----:R-:W3:Y:S01]  /*39e80*/  LDL.64 R14, [R1+0xd8] ;  /* 0x0000d800010e7983 */ /* 0x002ee20000100a00 */
[----:B------:R-:W-:Y:S02]  /*39e90*/  IMAD.MOV.U32 R23, RZ, RZ, R12 ;  /* 0x000000ffff177224 */ /* 0x000fe400078e000c */
[----:B------:R-:W-:Y:S01]  /*39ea0*/  IMAD.MOV.U32 R22, RZ, RZ, R13 ;  /* 0x000000ffff167224 */ /* 0x000fe200078e000d */
[----:B---3--:R1:W-:Y:S01]  /*39eb0*/  STL.64 [R1+0x8e50], R14 ;  /* 0x008e500e01007387 */ /* 0x0083e20000100a00 */
[----:B------:R-:W3:Y:S02]  /*39ec0*/  LDL.LU R12, [R1+0x8b0] ;  /* 0x0008b000010c7983 */ /* 0x000ee40000300800 */
[----:B------:R-:W3:Y:S01]  /*39ed0*/  LDL.LU R13, [R1+0x8b4] ;  /* 0x0008b400010d7983 */ /* 0x000ee20000300800 */
[----:B-1----:R-:W5:Y:S01]  /*39ee0*/  LDL.LU R14, [R1+0x8b8] ;  /* 0x0008b800010e7983 */ /* 0x002f620000300800 */
[----:B------:R-:W5:Y:S01]  /*39ef0*/  LDL.LU R15, [R1+0x8bc] ;  /* 0x0008bc00010f7983 */ /* 0x000f620000300800 */
[----:B----4-:R-:W-:Y:S02]  /*39f00*/  HMMA.1688.F32.TF32 R8, R8, R26, R4 ;  /* 0x0000001a0808723c */ /* 0x010fe40000081004 */
[----:B-----5:R-:W-:Y:S01]  /*39f10*/  STL.64 [R1+0x8e68], R14 ;  /* 0x008e680e01007387 */ /* 0x020fe20000100a00 */
[----:B---3--:R1:W-:Y:S03]  /*39f20*/  STL.64 [R1+0x8e60], R12 ;  /* 0x008e600c01007387 */ /* 0x0083e60000100a00 */
[----:B-1----:R-:W3:Y:S01]  /*39f30*/  LDL.LU R12, [R1+0x930] ;  /* 0x00093000010c7983 */ /* 0x002ee20000300800 */
[----:B------:R-:W3:Y:S02]  /*39f40*/  LDL.LU R13, [R1+0x934] ;  /* 0x00093400010d7983 */ /* 0x000ee40000300800 */
[----:B------:R-:W3:Y:S02]  /*39f50*/  LDL.LU R14, [R1+0x938] ;  /* 0x00093800010e7983 */ /* 0x000ee40000300800 */
[----:B------:R-:W3:Y:S01]  /*39f60*/  LDL.LU R15, [R1+0x93c] ;  /* 0x00093c00010f7983 */ /* 0x000ee20000300800 */
[----:B------:R-:W2:Y:S01]  /*39f70*/  LDL.LU.64 R6, [R1+0x8ea0] ;  /* 0x008ea00001067983 */ /* 0x000ea20000300a00 */
[----:B------:R-:W2:Y:S10]  /*39f80*/  LDL.LU.64 R4, [R1+0x8e98] ;  /* 0x008e980001047983 */ /* 0x000eb40000300a00 */
[----:B------:R-:W-:Y:S02]  /*39f90*/  STL.64 [R1+0x120], R8 ;  /* 0x0001200801007387 */ /* 0x000fe40000100a00 */
[----:B------:R-:W-:Y:S02]  /*39fa0*/  STL.64 [R1+0x128], R10 ;  /* 0x0001280a01007387 */ /* 0x000fe40000100a00 */
[----:B------:R-:W-:Y:S04]  /*39fb0*/  LDS R10, [R0+0xe500] ;  /* 0x00e50000000a7984 */ /* 0x000fe80000000800 */
[----:B------:R-:W1:Y:S04]  /*39fc0*/  LDS R11, [R2+0xe500] ;  /* 0x00e50000020b7984 */ /* 0x000e680000000800 */
[----:B------:R-:W-:Y:S04]  /*39fd0*/  LDS R8, [R0+0xc500] ;  /* 0x00c5000000087984 */ /* 0x000fe80000000800 */
[----:B------:R-:W4:Y:S04]  /*39fe0*/  LDS R9, [R2+0xc500] ;  /* 0x00c5000002097984 */ /* 0x000f280000000800 */
[----:B-1----:R-:W-:Y:S01]  /*39ff0*/  STL.64 [R1+0x8d80], R10 ;  /* 0x008d800a01007387 */ /* 0x002fe20000100a00 */
[----:B----4-:R1:W-:Y:S03]  /*3a000*/  STL.64 [R1+0x8d78], R8 ;  /* 0x008d780801007387 */ /* 0x0103e60000100a00 */
[----:B-1----:R-:W4:Y:S01]  /*3a010*/  LDL.LU R8, [R1+0x890] ;  /* 0x0008900001087983 */ /* 0x002f220000300800 */
[----:B------:R-:W4:Y:S02]  /*3a020*/  LDL.LU R9, [R1+0x894] ;  /* 0x0008940001097983 */ /* 0x000f240000300800 */
[----:B------:R-:W4:Y:S02]  /*3a030*/  LDL.LU R10, [R1+0x898] ;  /* 0x00089800010a7983 */ /* 0x000f240000300800 */
[----:B------:R-:W4:Y:S01]  /*3a040*/  LDL.LU R11, [R1+0x89c] ;  /* 0x00089c00010b7983 */ /* 0x000f220000300800 */
        /* <DEDUP_REMOVED lines=10> */
[----:B------:R1:W-:Y:S01]  /*3a0f0*/  STL.64 [R1+0x250], R16 ;  /* 0x0002501001007387 */ /* 0x0003e20000100a00 */
[----:B------:R2:W-:Y:S02]  /*3a100*/  STL.64 [R1+0x258], R18 ;  /* 0x0002581201007387 */ /* 0x0005e40000100a00 */
[----:B-1----:R-:W-:Y:S01]  /*3a110*/  IMAD.MOV.U32 R17, RZ, RZ, R22 ;  /* 0x000000ffff117224 */ /* 0x002fe200078e0016 */
[----:B--2---:R-:W2:Y:S01]  /*3a120*/  LDL.LU.64 R18, [R1+0x8e78] ;  /* 0x008e780001127983 */ /* 0x004ea20000300a00 */
[----:B------:R-:W-:Y:S02]  /*3a130*/  IMAD.MOV.U32 R16, RZ, RZ, R23 ;  /* 0x000000ffff107224 */ /* 0x000fe400078e0017 */
[----:B------:R-:W3:Y:S03]  /*3a140*/  LDL.LU.64 R22, [R1+0x8e70] ;  /* 0x008e700001167983 */ /* 0x000ee60000300a00 */
[----:B------:R-:W-:Y:S01]  /*3a150*/  STL [R1+0x8d3c], R16 ;  /* 0x008d3c1001007387 */ /* 0x000fe20000100800 */
[----:B------:R-:W-:Y:S01]  /*3a160*/  STL [R1+0x8d38], R17 ;  /* 0x008d381101007387 */ /* 0x000fe20000100800 */
        /* <DEDUP_REMOVED lines=9> */
[----:B------:R-:W-:Y:S01]  /*3a200*/  STL [R1+0x8d44], R24 ;  /* 0x008d441801007387 */ /* 0x000fe20000100800 */
[----:B------:R-:W-:Y:S01]  /*3a210*/  STL [R1+0x8d40], R25 ;  /* 0x008d401901007387 */ /* 0x000fe20000100800 */
[C---:B---3--:R-:W-:Y:S11]  /*3a220*/  HMMA.1688.F32.TF32 R12, R4.reuse, R22, R12 ;  /* 0x00000016040c723c */ /* 0x048ff6000008100c */
[----:B------:R-:W-:Y:S11]  /*3a230*/  @!UPT UIADD3 URZ, URZ, URZ, URZ ;  /* 0x0000003f3f3ff290 */ /* 0x000ff6000fffe03f */
[----:B------:R-:W-:Y:S01]  /*3a240*/  @!UPT UIADD3 URZ, URZ, URZ, URZ ;  /* 0x0000003f3f3ff290 */ /* 0x000fe2000fffe03f */
[----:B------:R-:W-:Y:S01]  /*3a250*/  STL.64 [R1+0x230], R12 ;  /* 0x0002300c01007387 */ /* 0x000fe20000100a00 */
[----:B------:R1:W-:Y:S03]  /*3a260*/  STL.64 [R1+0x238], R14 ;  /* 0x0002380e01007387 */ /* 0x0003e60000100a00 */
[----:B-1----:R-:W4:Y:S01]  /*3a270*/  LDL.LU.64 R14, [R1+0x8e50] ;  /* 0x008e5000010e7983 */ /* 0x002f220000300a00 */
[----:B------:R-:W-:Y:S02]  /*3a280*/  IMAD.MOV.U32 R17, RZ, RZ, R23 ;  /* 0x000000ffff117224 */ /* 0x000fe400078e0017 */
[----:B------:R-:W-:Y:S02]  /*3a290*/  IMAD.MOV.U32 R16, RZ, RZ, R22 ;  /* 0x000000ffff107224 */ /* 0x000fe400078e0016 */
[----:B------:R-:W3:Y:S01]  /*3a2a0*/  LDL.LU.64 R20, [R1+0x8e48] ;  /* 0x008e480001147983 */ /* 0x000ee20000300a00 */
[----:B------:R-:W-:Y:S02]  /*3a2b0*/  STL [R1+0x8d4c], R17 ;  /* 0x008d4c1101007387 */ /* 0x000fe40000100800 */
[----:B------:R-:W-:Y:S02]  /*3a2c0*/  STL [R1+0x8d48], R16 ;  /* 0x008d481001007387 */ /* 0x000fe40000100800 */
[----:B--2---:R-:W-:Y:S01]  /*3a2d0*/  STL.64 [R1+0x8e38], R18 ;  /* 0x008e381201007387 */ /* 0x004fe20000100a00 */
[----:B----4-:R-:W-:Y:S01]  /*3a2e0*/  HMMA.1688.F32.TF32 R8, R4, R14, R8 ;  /* 0x0000000e0408723c */ /* 0x010fe20000081008 */
[----:B------:R-:W-:-:S02]  /*3a2f0*/  IMAD.MOV.U32 R24, RZ, RZ, R14 ;  /* 0x000000ffff187224 */ /* 0x000fc400078e000e */
[----:B------:R-:W-:Y:S11]  /*3a300*/  IMAD.MOV.U32 R25, RZ, RZ, R15 ;  /* 0x000000ffff197224 */ /* 0x000ff600078e000f */
[----:B------:R-:W-:Y:S09]  /*3a310*/  @!UPT UIADD3 URZ, URZ, URZ, URZ ;  /* 0x0000003f3f3ff290 */ /* 0x000ff2000fffe03f */
[----:B------:R-:W-:Y:S01]  /*3a320*/  STL.64 [R1+0x220], R8 ;  /* 0x0002200801007387 */ /* 0x000fe20000100a00 */
[----:B------:R-:W-:Y:S02]  /*3a330*/  STL.64 [R1+0x228], R10 ;  /* 0x0002280a01007387 */ /* 0x000fe40000100a00 */
[----:B------:R-:W2:Y:S02]  /*3a340*/  LDL.LU R12, [R1+0x660] ;  /* 0x00066000010c7983 */ /* 0x000ea40000300800 */
[----:B------:R-:W2:Y:S01]  /*3a350*/  LDL.LU R13, [R1+0x664] ;  /* 0x00066400010d7983 */ /* 0x000ea20000300800 */
[----:B------:R-:W4:Y:S01]  /*3a360*/  LDL.LU R14, [R1+0x668] ;  /* 0x00066800010e7983 */ /* 0x000f220000300800 */
[----:B------:R-:W4:Y:S03]  /*3a370*/  LDL.LU R15, [R1+0x66c] ;  /* 0x00066c00010f7983 */ /* 0x000f260000300800 */
[----:B----4-:R-:W-:Y:S01]  /*3a380*/  STL.64 [R1+0x8d98], R14 ;  /* 0x008d980e01007387 */ /* 0x010fe20000100a00 */
[----:B--2---:R1:W-:Y:S03]  /*3a390*/  STL.64 [R1+0x8d90], R12 ;  /* 0x008d900c01007387 */ /* 0x0043e60000100a00 */
[----:B-1----:R-:W2:Y:S01]  /*3a3a0*/  LDL.LU R12, [R1+0x670] ;  /* 0x00067000010c7983 */ /* 0x002ea20000300800 */
[----:B------:R-:W2:Y:S02]  /*3a3b0*/  LDL.LU R13, [R1+0x674] ;  /* 0x00067400010d7983 */ /* 0x000ea40000300800 */
[----:B------:R-:W4:Y:S02]  /*3a3c0*/  LDL.LU R14, [R1+0x678] ;  /* 0x00067800010e7983 */ /* 0x000f240000300800 */
[----:B------:R-:W4:Y:S02]  /*3a3d0*/  LDL.LU R15, [R1+0x67c] ;  /* 0x00067c00010f7983 */ /* 0x000f240000300800 */
[----:B----4-:R3:W-:Y:S01]  /*3a3e0*/  STL.64 [R1+0x8da8], R14 ;  /* 0x008da80e01007387 */ /* 0x0107e20000100a00 */
[----:B--2---:R-:W-:Y:S02]  /*3a3f0*/  STL.64 [R1+0x8da0], R12 ;  /* 0x008da00c01007387 */ /* 0x004fe40000100a00 */
[----:B---3--:R-:W-:Y:S01]  /*3a400*/  IMAD.MOV.U32 R15, RZ, RZ, R20 ;  /* 0x000000ffff0f7224 */ /* 0x008fe200078e0014 */
[----:B------:R-:W-:Y:S01]  /*3a410*/  MOV R14, R21 ;  /* 0x00000015000e7202 */ /* 0x000fe20000000f00 */
[----:B------:R-:W2:Y:S01]  /*3a420*/  LDL.LU R20, [R1+0x760] ;  /* 0x0007600001147983 */ /* 0x000ea20000300800 */
[----:B------:R-:W2:Y:S02]  /*3a430*/  LDL.LU R21, [R1+0x764] ;  /* 0x0007640001157983 */ /* 0x000ea40000300800 */
[----:B------:R-:W3:Y:S02]  /*3a440*/  LDL.LU R22, [R1+0x768] ;  /* 0x0007680001167983 */ /* 0x000ee40000300800 */
[----:B------:R-:W3:Y:S02]  /*3a450*/  LDL.LU R23, [R1+0x76c] ;  /* 0x00076c0001177983 */ /* 0x000ee40000300800 */
[----:B---3--:R1:W-:Y:S01]  /*3a460*/  STL.64 [R1+0x8dd8], R22 ;  /* 0x008dd81601007387 */ /* 0x0083e20000100a00 */
[----:B--2---:R-:W-:Y:S03]  /*3a470*/  STL.64 [R1+0x8dd0], R20 ;  /* 0x008dd01401007387 */ /* 0x004fe60000100a00 */
[----:B-1----:R-:W2:Y:S04]  /*3a480*/  LDL.64 R22, [R1+0x88] ;  /* 0x0000880001167983 */ /* 0x002ea80000100a00 */
[----:B--2---:R1:W-:Y:S04]  /*3a490*/  STL.64 [R1+0x8de8], R22 ;  /* 0x008de81601007387 */ /* 0x0043e80000100a00 */
[----:B-1----:R-:W2:Y:S04]  /*3a4a0*/  LDL.64 R22, [R1+0x98] ;  /* 0x0000980001167983 */ /* 0x002ea80000100a00 */
[----:B--2---:R1:W-:Y:S04]  /*3a4b0*/  STL.64 [R1+0x8e00], R22 ;  /* 0x008e001601007387 */ /* 0x0043e80000100a00 */
[----:B-1----:R-:W2:Y:S04]  /*3a4c0*/  LDL.64 R22, [R1+0xa8] ;  /* 0x0000a80001167983 */ /* 0x002ea80000100a00 */
[----:B--2---:R1:W-:Y:S04]  /*3a4d0*/  STL.64 [R1+0x8e18], R22 ;  /* 0x008e181601007387 */ /* 0x0043e80000100a00 */
[----:B-1----:R-:W2:Y:S04]  /*3a4e0*/  LDL.64 R22, [R1+0xb8] ;  /* 0x0000b80001167983 */ /* 0x002ea80000100a00 */
[----:B--2---:R-:W-:Y:S01]  /*3a4f0*/  STL.64 [R1+0x8e30], R22 ;  /* 0x008e301601007387 */ /* 0x004fe20000100a00 */
[----:B------:R1:W-:Y:S03]  /*3a500*/  STL.64 [R1+0x8dc0], R14 ;  /* 0x008dc00e01007387 */ /* 0x0003e60000100a00 */
[----:B-1----:R-:W2:Y:S04]  /*3a510*/  LDL.64 R14, [R1+0x78] ;  /* 0x00007800010e7983 */ /* 0x002ea80000100a00 */
[----:B--2---:R1:W-:Y:S01]  /*3a520*/  STL.64 [R1+0x8de0], R14 ;  /* 0x008de00e01007387 */ /* 0x0043e20000100a00 */
[----:B------:R-:W2:Y:S02]  /*3a530*/  LDL.LU R12, [R1+0x780] ;  /* 0x00078000010c7983 */ /* 0x000ea40000300800 */
[----:B------:R-:W2:Y:S01]  /*3a540*/  LDL.LU R13, [R1+0x784] ;  /* 0x00078400010d7983 */ /* 0x000ea20000300800 */
[----:B-1----:R-:W3:Y:S01]  /*3a550*/  LDL.LU R14, [R1+0x788] ;  /* 0x00078800010e7983 */ /* 0x002ee20000300800 */
[----:B------:R-:W3:Y:S02]  /*3a560*/  LDL.LU R15, [R1+0x78c] ;  /* 0x00078c00010f7983 */ /* 0x000ee40000300800 */
[----:B------:R-:W4:Y:S02]  /*3a570*/  LDL.LU R16, [R1+0x850] ;  /* 0x0008500001107983 */ /* 0x000f240000300800 */
[----:B------:R-:W4:Y:S01]  /*3a580*/  LDL.LU R17, [R1+0x854] ;  /* 0x0008540001117983 */ /* 0x000f220000300800 */
[----:B------:R-:W4:Y:S01]  /*3a590*/  LDL.LU R18, [R1+0x858] ;  /* 0x0008580001127983 */ /* 0x000f220000300800 */
[----:B------:R-:W4:Y:S02]  /*3a5a0*/  LDL.LU R19, [R1+0x85c] ;  /* 0x00085c0001137983 */ /* 0x000f240000300800 */
[----:B------:R-:W4:Y:S01]  /*3a5b0*/  LDL.64 R22, [R1+0xc8] ;  /* 0x0000c80001167983 */ /* 0x000f220000100a00 */
        /* <DEDUP_REMOVED lines=12> */
[----:B------:R-:W-:Y:S01]  /*3a680*/  IMAD.MOV.U32 R10, RZ, RZ, R3 ;  /* 0x000000ffff0a7224 */ /* 0x000fe200078e0003 */
[----:B----4-:R-:W-:Y:S01]  /*3a690*/  HMMA.1688.F32.TF32 R16, R4, R22, R16 ;  /* 0x000000160410723c */ /* 0x010fe20000081010 */
[----:B---3--:R-:W-:Y:S01]  /*3a6a0*/  STL.64 [R1+0x8e28], R14 ;  /* 0x008e280e01007387 */ /* 0x008fe20000100a00 */
[----:B--2---:R1:W-:Y:S03]  /*3a6b0*/  STL.64 [R1+0x8e20], R12 ;  /* 0x008e200c01007387 */ /* 0x0043e60000100a00 */
[----:B-1----:R-:W2:Y:S01]  /*3a6c0*/  LDL.LU R12, [R1+0x830] ;  /* 0x00083000010c7983 */ /* 0x002ea20000300800 */
[----:B------:R-:W2:Y:S02]  /*3a6d0*/  LDL.LU R13, [R1+0x834] ;  /* 0x00083400010d7983 */ /* 0x000ea40000300800 */
[----:B------:R-:W2:Y:S02]  /*3a6e0*/  LDL.LU R14, [R1+0x838] ;  /* 0x00083800010e7983 */ /* 0x000ea40000300800 */
[----:B------:R-:W2:Y:S01]  /*3a6f0*/  LDL.LU R15, [R1+0x83c] ;  /* 0x00083c00010f7983 */ /* 0x000ea20000300800 */
[----:B------:R-:W3:Y:S01]  /*3a700*/  LDL.LU R8, [R1+0x650] ;  /* 0x0006500001087983 */ /* 0x000ee20000300800 */
[----:B------:R-:W3:Y:S02]  /*3a710*/  LDL.LU R9, [R1+0x654] ;  /* 0x0006540001097983 */ /* 0x000ee40000300800 */
[----:B------:R-:W4:Y:S02]  /*3a720*/  LDL.LU R3, [R1+0x8e40] ;  /* 0x008e400001037983 */ /* 0x000f240000300800 */
[----:B------:R-:W5:Y:S02]  /*3a730*/  LDL.LU R11, [R1+0x65c] ;  /* 0x00065c00010b7983 */ /* 0x000f640000300800 */
[----:B-----5:R-:W-:Y:S01]  /*3a740*/  STL.64 [R1+0x8db8], R10 ;  /* 0x008db80a01007387 */ /* 0x020fe20000100a00 */
[----:B---3--:R1:W-:Y:S03]  /*3a750*/  STL.64 [R1+0x8db0], R8 ;  /* 0x008db00801007387 */ /* 0x0083e60000100a00 */
[----:B-1----:R-:W3:Y:S01]  /*3a760*/  LDL.LU R8, [R1+0x680] ;  /* 0x0006800001087983 */ /* 0x002ee20000300800 */
[----:B------:R-:W3:Y:S02]  /*3a770*/  LDL.LU R9, [R1+0x684] ;  /* 0x0006840001097983 */ /* 0x000ee40000300800 */
[----:B------:R-:W3:Y:S02]  /*3a780*/  LDL.LU R10, [R1+0x688] ;  /* 0x00068800010a7983 */ /* 0x000ee40000300800 */
[----:B------:R-:W-:Y:S01]  /*3a790*/  STL [R1+0x8d54], R25 ;  /* 0x008d541901007387 */ /* 0x000fe20000100800 */
[----:B------:R-:W-:Y:S01]  /*3a7a0*/  STL [R1+0x8d50], R24 ;  /* 0x008d501801007387 */ /* 0x000fe20000100800 */
[----:B------:R1:W-:Y:S02]  /*3a7b0*/  STL.64 [R1+0x210], R16 ;  /* 0x0002101001007387 */ /* 0x0003e40000100a00 */
[----:B------:R5:W-:Y:S02]  /*3a7c0*/  STL.64 [R1+0x218], R18 ;  /* 0x0002181201007387 */ /* 0x000be40000100a00 */
[----:B-1----:R-:W-:Y:S01]  /*3a7d0*/  IMAD.MOV.U32 R17, RZ, RZ, R22 ;  /* 0x000000ffff117224 */ /* 0x002fe200078e0016 */
[----:B-----5:R-:W5:Y:S01]  /*3a7e0*/  LDL.LU.64 R18, [R1+0x8e38] ;  /* 0x008e380001127983 */ /* 0x020f620000300a00 */
[----:B------:R-:W-:-:S02]  /*3a7f0*/  IMAD.MOV.U32 R16, RZ, RZ, R23 ;  /* 0x000000ffff107224 */ /* 0x000fc400078e0017 */
[----:B------:R-:W2:Y:S03]  /*3a800*/  LDL.LU.64 R22, [R1+0x8e30] ;  /* 0x008e300001167983 */ /* 0x000ea60000300a00 */
[----:B------:R-:W-:Y:S01]  /*3a810*/  STL [R1+0x8d5c], R16 ;  /* 0x008d5c1001007387 */ /* 0x000fe20000100800 */
[----:B------:R-:W-:Y:S01]  /*3a820*/  STL [R1+0x8d58], R17 ;  /* 0x008d581101007387 */ /* 0x000fe20000100800 */
[C---:B--2---:R-:W-:Y:S01]  /*3a830*/  HMMA.1688.F32.TF32 R12, R4.reuse, R22, R12 ;  /* 0x00000016040c723c */ /* 0x044fe2000008100c */
[----:B------:R-:W-:Y:S02]  /*3a840*/  IMAD.MOV.U32 R25, RZ, RZ, R22 ;  /* 0x000000ffff197224 */ /* 0x000fe400078e0016 */
[----:B------:R-:W-:Y:S11]  /*3a850*/  IMAD.MOV.U32 R24, RZ, RZ, R23 ;  /* 0x000000ffff187224 */ /* 0x000ff600078e0017 */
[----:B------:R-:W-:Y:S09]  /*3a860*/  @!UPT UIADD3 URZ, URZ, URZ, URZ ;  /* 0x0000003f3f3ff290 */ /* 0x000ff2000fffe03f */
[----:B------:R-:W-:Y:S01]  /*3a870*/  STL.64 [R1+0x200], R12 ;  /* 0x0002000c01007387 */ /* 0x000fe20000100a00 */
[----:B------:R1:W-:Y:S03]  /*3a880*/  STL.64 [R1+0x208], R14 ;  /* 0x0002080e01007387 */ /* 0x0003e60000100a00 */
[----:B-1----:R-:W2:Y:S01]  /*3a890*/  LDL.LU.64 R14, [R1+0x8e28] ;  /* 0x008e2800010e7983 */ /* 0x002ea20000300a00 */
[----:B------:R-:W2:Y:S02]  /*3a8a0*/  LDL.LU.64 R12, [R1+0x8e20] ;  /* 0x008e2000010c7983 */ /* 0x000ea40000300a00 */
[----:B------:R-:W2:Y:S02]  /*3a8b0*/  LDL.LU.64 R22, [R1+0x8e18] ;  /* 0x008e180001167983 */ /* 0x000ea40000300a00 */
[----:B------:R-:W-:Y:S01]  /*3a8c0*/  STL [R1+0x8d64], R24 ;  /* 0x008d641801007387 */ /* 0x000fe20000100800 */
[----:B------:R-:W-:Y:S01]  /*3a8d0*/  STL [R1+0x8d60], R25 ;  /* 0x008d601901007387 */ /* 0x000fe20000100800 */
        /* <DEDUP_REMOVED lines=27> */
[----:B--2---:R-:W-:Y:S11]  /*3aa90*/  HMMA.1688.F32.TF32 R20, R4, R14, R20 ;  /* 0x0000000e0414723c */ /* 0x004ff60000081014 */
[----:B------:R-:W-:Y:S11]  /*3aaa0*/  @!UPT UIADD3 URZ, URZ, URZ, URZ ;  /* 0x0000003f3f3ff290 */ /* 0x000ff6000fffe03f */
[----:B------:R-:W-:Y:S01]  /*3aab0*/  @!UPT UIADD3 URZ, URZ, URZ, URZ ;  /* 0x0000003f3f3ff290 */ /* 0x000fe2000fffe03f */
[----:B------:R1:W-:Y:S01]  /*3aac0*/  STL.64 [R1+0x7c0], R20 ;  /* 0x0007c01401007387 */ /* 0x0003e20000100a00 */
[----:B------:R2:W-:Y:S02]  /*3aad0*/  STL.64 [R1+0x7c8], R22 ;  /* 0x0007c81601007387 */ /* 0x0005e40000100a00 */
[----:B-1----:R-:W-:Y:S01]  /*3aae0*/  IMAD.MOV.U32 R21, RZ, RZ, R14 ;  /* 0x000000ffff157224 */ /* 0x002fe200078e000e */
[----:B--2---:R-:W2:Y:S01]  /*3aaf0*/  LDL.LU.64 R22, [R1+0x8dc8] ;  /* 0x008dc80001167983 */ /* 0x004ea20000300a00 */
[----:B------:R-:W-:Y:S02]  /*3ab00*/  IMAD.MOV.U32 R20, RZ, RZ, R15 ;  /* 0x000000ffff147224 */ /* 0x000fe400078e000f */
[----:B------:R-:W3:Y:S02]  /*3ab10*/  LDL.LU.64 R14, [R1+0x8dc0] ;  /* 0x008dc000010e7983 */ /* 0x000ee40000300a00 */
[----:B----4-:R-:W-:-:S07]  /*3ab20*/  IMAD.MOV.U32 R11, RZ, RZ, R3 ;  /* 0x000000ffff0b7224 */ /* 0x010fce00078e0003 */
[C---:B---3--:R-:W-:Y:S01]  /*3ab30*/  HMMA.1688.F32.TF32 R12, R4.reuse, R14, R8 ;  /* 0x0000000e040c723c */ /* 0x048fe20000081008 */
[----:B------:R-:W3:Y:S01]  /*3ab40*/  LDL.LU.64 R10, [R1+0x8db8] ;  /* 0x008db800010a7983 */ /* 0x000ee20000300a00 */
[----:B------:R-:W3:Y:S11]  /*3ab50*/  LDL.LU.64 R8, [R1+0x8db0] ;  /* 0x008db00001087983 */ /* 0x000ef60000300a00 */
[----:B------:R-:W-:Y:S10]  /*3ab60*/  @!UPT UIADD3 URZ, URZ, URZ, URZ ;  /* 0x0000003f3f3ff290 */ /* 0x000ff4000fffe03f */
[----:B------:R-:W-:Y:S01]  /*3ab70*/  STL.64 [R1+0x7b0], R12 ;  /* 0x0007b00c01007387 */ /* 0x000fe20000100a00 */
[----:B------:R1:W-:Y:S03]  /*3ab80*/  STL.64 [R1+0x7b8], R14 ;  /* 0x0007b80e01007387 */ /* 0x0003e60000100a00 */
[----:B-1----:R-:W2:Y:S01]  /*3ab90*/  LDL.LU.64 R14, [R1+0x8da8] ;  /* 0x008da800010e7983 */ /* 0x002ea20000300a00 */
[----:B------:R-:W2:Y:S02]  /*3aba0*/  LDL.LU.64 R12, [R1+0x8da0] ;  /* 0x008da000010c7983 */ /* 0x000ea40000300a00 */
[C---:B--2---:R-:W-:Y:S11]  /*3abb0*/  HMMA.1688.F32.TF32 R12, R4.reuse, R22, R12 ;  /* 0x00000016040c723c */ /* 0x044ff6000008100c */
[----:B------:R-:W-:Y:S11]  /*3abc0*/  @!UPT UIADD3 URZ, URZ, URZ, URZ ;  /* 0x0000003f3f3ff290 */ /* 0x000ff6000fffe03f */
[----:B------:R-:W-:Y:S01]  /*3abd0*/  @!UPT UIADD3 URZ, URZ, URZ, URZ ;  /* 0x0000003f3f3ff290 */ /* 0x000fe2000fffe03f */
[----:B------:R-:W-:Y:S01]  /*3abe0*/  STL.64 [R1+0x7a0], R12 ;  /* 0x0007a00c01007387 */ /* 0x000fe20000100a00 */
[----:B------:R1:W-:Y:S03]  /*3abf0*/  STL.64 [R1+0x7a8], R14 ;  /* 0x0007a80e01007387 */ /* 0x0003e60000100a00 */
[----:B-1----:R-:W5:Y:S01]  /*3ac00*/  LDL.LU.64 R14, [R1+0x8d98] ;  /* 0x008d9800010e7983 */ /* 0x002f620000300a00 */
[----:B------:R-:W5:Y:S02]  /*3ac10*/  LDL.LU.64 R12, [R1+0x8d90] ;  /* 0x008d9000010c7983 */ /* 0x000f640000300a00 */
[----:B------:R-:W-:Y:S01]  /*3ac20*/  STL.64 [R1+0x8c30], R22 ;  /* 0x008c301601007387 */ /* 0x000fe20000100a00 */
[C---:B-----5:R-:W-:Y:S11]  /*3ac30*/  HMMA.1688.F32.TF32 R12, R4.reuse, R18, R12 ;  /* 0x00000012040c723c */ /* 0x060ff6000008100c */
[----:B------:R-:W-:Y:S11]  /*3ac40*/  @!UPT UIADD3 URZ, URZ, URZ, URZ ;  /* 0x0000003f3f3ff290 */ /* 0x000ff6000fffe03f */
[----:B------:R-:W-:Y:S01]  /*3ac50*/  @!UPT UIADD3 URZ, URZ, URZ, URZ ;  /* 0x0000003f3f3ff290 */ /* 0x000fe2000fffe03f */
[----:B------:R-:W-:Y:S01]  /*3ac60*/  STL.64 [R1+0x410], R12 ;  /* 0x0004100c01007387 */ /* 0x000fe20000100a00 */
[----:B------:R1:W-:Y:S02]  /*3ac70*/  STL [R1+0x418], R14 ;  /* 0x0004180e01007387 */ /* 0x0003e40000100800 */
[----:B------:R-:W-:Y:S02]  /*3ac80*/  IMAD.MOV.U32 R3, RZ, RZ, R15 ;  /* 0x000000ffff037224 */ /* 0x000fe400078e000f */
[----:B-1----:R-:W3:Y:S01]  /*3ac90*/  LDL.LU.64 R14, [R1+0x8d88] ;  /* 0x008d8800010e7983 */ /* 0x002ee20000300a00 */
[----:B------:R1:W-:Y:S02]  /*3aca0*/  STL.64 [R1+0x8c28], R18 ;  /* 0x008c281201007387 */ /* 0x0003e40000100a00 */
[----:B------:R-:W-:Y:S01]  /*3acb0*/  STL [R1+0x8448], R3 ;  /* 0x0084480301007387 */ /* 0x000fe20000100800 */
[----:B---3--:R-:W-:Y:S01]  /*3acc0*/  HMMA.1688.F32.TF32 R8, R4, R14, R8 ;  /* 0x0000000e0408723c */ /* 0x008fe20000081008 */
[----:B-1----:R-:W-:-:S02]  /*3acd0*/  IMAD.MOV.U32 R19, RZ, RZ, R14 ;  /* 0x000000ffff137224 */ /* 0x002fc400078e000e */
[----:B------:R-:W-:Y:S11]  /*3ace0*/  IMAD.MOV.U32 R18, RZ, RZ, R15 ;  /* 0x000000ffff127224 */ /* 0x000ff600078e000f */
[----:B------:R-:W-:Y:S09]  /*3acf0*/  @!UPT UIADD3 URZ, URZ, URZ, URZ ;  /* 0x0000003f3f3ff290 */ /* 0x000ff2000fffe03f */
[----:B------:R-:W-:Y:S01]  /*3ad00*/  STL.64 [R1+0x400], R8 ;  /* 0x0004000801007387 */ /* 0x000fe20000100a00 */
[----:B------:R1:W-:Y:S03]  /*3ad10*/  STL.64 [R1+0x408], R10 ;  /* 0x0004080a01007387 */ /* 0x0003e60000100a00 */
[----:B-1----:R-:W2:Y:S01]  /*3ad20*/  LDL.LU.64 R10, [R1+0x8d80] ;  /* 0x008d8000010a7983 */ /* 0x002ea20000300a00 */
[----:B------:R-:W2:Y:S02]  /*3ad30*/  LDL.LU.64 R8, [R1+0x8d78] ;  /* 0x008d780001087983 */ /* 0x000ea40000300a00 */
[----:B------:R-:W3:Y:S02]  /*3ad40*/  LDL.LU.64 R14, [R1+0x8d70] ;  /* 0x008d7000010e7983 */ /* 0x000ee40000300a00 */
[----:B------:R-:W3:Y:S02]  /*3ad50*/  LDL.LU.64 R12, [R1+0x8d68] ;  /* 0x008d6800010c7983 */ /* 0x000ee40000300a00 */
[----:B---3--:R-:W-:Y:S11]  /*3ad60*/  HMMA.1688.F32.TF32 R4, R4, R26, R12 ;  /* 0x0000001a0404723c */ /* 0x008ff6000008100c */
[----:B------:R-:W-:Y:S11]  /*3ad70*/  @!UPT UIADD3 URZ, URZ, URZ, URZ ;  /* 0x0000003f3f3ff290 */ /* 0x000ff6000fffe03f */
[----:B------:R-:W-:Y:S01]  /*3ad80*/  @!UPT UIADD3 URZ, URZ, URZ, URZ ;  /* 0x0000003f3f3ff290 */ /* 0x000fe2000fffe03f */
[----:B------:R-:W-:Y:S01]  /*3ad90*/  STL.64 [R1+0x3c0], R4 ;  /* 0x0003c00401007387 */ /* 0x000fe20000100a00 */
[----:B------:R-:W-:Y:S01]  /*3ada0*/  STL [R1+0x3c8], R6 ;  /* 0x0003c80601007387 */ /* 0x000fe20000100800 */
[----:B------:R-:W-:Y:S01]  /*3adb0*/  MOV R3, R7 ;  /* 0x0000000700037202 */ /* 0x000fe20000000f00 */
[----:B------:R-:W-:Y:S01]  /*3adc0*/  LDS R6, [R0+0xe600] ;  /* 0x00e6000000067984 */ /* 0x000fe20000000800 */
[----:B------:R-:W1:Y:S04]  /*3add0*/  LDS R7, [R2+0xe600] ;  /* 0x00e6000002077984 */ /* 0x000e680000000800 */
[----:B------:R-:W-:Y:S04]  /*3ade0*/  LDS R4, [R0+0xc600] ;  /* 0x00c6000000047984 */ /* 0x000fe80000000800 */
[----:B------:R-:W3:Y:S04]  /*3adf0*/  LDS R5, [R2+0xc600] ;  /* 0x00c6000002057984 */ /* 0x000ee80000000800 */
[----:B------:R-:W2:Y:S04]  /*3ae00*/  LDL R14, [R1+0x118] ;  /* 0x00011800010e7983 */ /* 0x000ea80000100800 */
[----:B------:R-:W2:Y:S01]  /*3ae10*/  LDL R15, [R1+0x11c] ;  /* 0x00011c00010f7983 */ /* 0x000ea20000100800 */
[----:B------:R-:W-:Y:S02]  /*3ae20*/  STL.64 [R1+0x8c08], R26 ;  /* 0x008c081a01007387 */ /* 0x000fe40000100a00 */
[----:B------:R-:W-:Y:S01]  /*3ae30*/  STL [R1+0x8608], R3 ;  /* 0x0086080301007387 */ /* 0x000fe20000100800 */
[----:B-1----:R-:W-:Y:S01]  /*3ae40*/  STL.64 [R1+0x8c00], R6 ;  /* 0x008c000601007387 */ /* 0x002fe20000100a00 */
[----:B---3--:R1:W-:Y:S03]  /*3ae50*/  STL.64 [R1+0x8bf8], R4 ;  /* 0x008bf80401007387 */ /* 0x0083e60000100a00 */
[----:B-1----:R-:W2:Y:S01]  /*3ae60*/  LDL.LU R4, [R1+0xbf0] ;  /* 0x000bf00001047983 */ /* 0x002ea20000300800 */
[----:B------:R-:W2:Y:S02]  /*3ae70*/  LDL.LU R5, [R1+0xbf4] ;  /* 0x000bf40001057983 */ /* 0x000ea40000300800 */
[----:B------:R-:W2:Y:S02]  /*3ae80*/  LDL.LU R6, [R1+0xbf8] ;  /* 0x000bf80001067983 */ /* 0x000ea40000300800 */
[----:B------:R-:W2:Y:S02]  /*3ae90*/  LDL.LU R7, [R1+0xbfc] ;  /* 0x000bfc0001077983 */ /* 0x000ea40000300800 */
[----:B--2---:R-:W-:Y:S01]  /*3aea0*/  HMMA.1688.F32.TF32 R12, R8, R14, R4 ;  /* 0x0000000e080c723c */ /* 0x004fe20000081004 */
[----:B------:R-:W2:Y:S11]  /*3aeb0*/  LDL.LU R4, [R1+0x630] ;  /* 0x0006300001047983 */ /* 0x000eb60000300800 */
[----:B------:R-:W-:Y:S11]  /*3aec0*/  @!UPT UIADD3 URZ, URZ, URZ, URZ ;  /* 0x0000003f3f3ff290 */ /* 0x000ff6000fffe03f */
[----:B------:R-:W-:Y:S01]  /*3aed0*/  STL.64 [R1+0x3e0], R12 ;  /* 0x0003e00c01007387 */ /* 0x000fe20000100a00 */
[----:B------:R-:W-:Y:S02]  /*3aee0*/  STL.64 [R1+0x3e8], R14 ;  /* 0x0003e80e01007387 */ /* 0x000fe40000100a00 */
[----:B------:R-:W2:Y:S02]  /*3aef0*/  LDL.LU R5, [R1+0x634] ;  /* 0x0006340001057983 */ /* 0x000ea40000300800 */
[----:B------:R-:W3:Y:S01]  /*3af00*/  LDL.LU R6, [R1+0x638] ;  /* 0x0006380001067983 */ /* 0x000ee20000300800 */
[----:B------:R-:W3:Y:S01]  /*3af10*/  LDL.LU R7, [R1+0x63c] ;  /* 0x00063c0001077983 */ /* 0x000ee20000300800 */
[----:B------:R-:W-:Y:S02]  /*3af20*/  IMAD.MOV.U32 R26, RZ, RZ, R19 ;  /* 0x000000ffff1a7224 */ /* 0x000fe400078e0013 */
[----:B------:R-:W-:Y:S01]  /*3af30*/  IMAD.MOV.U32 R27, RZ, RZ, R18 ;  /* 0x000000ffff1b7224 */ /* 0x000fe200078e0012 */
[----:B------:R-:W-:Y:S04]  /*3af40*/  LDS R14, [R0+0xe700] ;  /* 0x00e70000000e7984 */ /* 0x000fe80000000800 */
[----:B------:R-:W1:Y:S04]  /*3af50*/  LDS R15, [R2+0xe700] ;  /* 0x00e70000020f7984 */ /* 0x000e680000000800 */
[----:B------:R-:W-:Y:S04]  /*3af60*/  LDS R12, [R0+0xc700] ;  /* 0x00c70000000c7984 */ /* 0x000fe80000000800 */
[----:B------:R-:W4:Y:S04]  /*3af70*/  LDS R13, [R2+0xc700] ;  /* 0x00c70000020d7984 */ /* 0x000f280000000800 */
[----:B---3--:R-:W-:Y:S01]  /*3af80*/  STL.64 [R1+0x8c18], R6 ;  /* 0x008c180601007387 */ /* 0x008fe20000100a00 */
[----:B--2---:R2:W-:Y:S02]  /*3af90*/  STL.64 [R1+0x8c10], R4 ;  /* 0x008c100401007387 */ /* 0x0045e40000100a00 */
[----:B------:R-:W-:Y:S01]  /*3afa0*/  STL.64 [R1+0x8c20], R26 ;  /* 0x008c201a01007387 */ /* 0x000fe20000100a00 */
[----:B--2---:R-:W2:Y:S01]  /*3afb0*/  LDL.LU R4, [R1+0x6c0] ;  /* 0x0006c00001047983 */ /* 0x004ea20000300800 */
[----:B------:R-:W2:Y:S02]  /*3afc0*/  LDL.LU R5, [R1+0x6c4] ;  /* 0x0006c40001057983 */ /* 0x000ea40000300800 */
[----:B------:R-:W3:Y:S02]  /*3afd0*/  LDL.LU R6, [R1+0x6c8] ;  /* 0x0006c80001067983 */ /* 0x000ee40000300800 */
[----:B------:R-:W3:Y:S02]  /*3afe0*/  LDL.LU R7, [R1+0x6cc] ;  /* 0x0006cc0001077983 */ /* 0x000ee40000300800 */
[----:B---3--:R-:W-:Y:S01]  /*3aff0*/  STL.64 [R1+0x8c40], R6 ;  /* 0x008c400601007387 */ /* 0x008fe20000100a00 */
[----:B--2---:R2:W-:Y:S03]  /*3b000*/  STL.64 [R1+0x8c38], R4 ;  /* 0x008c380401007387 */ /* 0x0045e60000100a00 */
[----:B--2---:R-:W2:Y:S01]  /*3b010*/  LDL.LU R4, [R1+0x6f0] ;  /* 0x0006f00001047983 */ /* 0x004ea20000300800 */
[----:B------:R-:W2:Y:S02]  /*3b020*/  LDL.LU R5, [R1+0x6f4] ;  /* 0x0006f40001057983 */ /* 0x000ea40000300800 */
[----:B------:R-:W3:Y:S02]  /*3b030*/  LDL.LU R6, [R1+0x6f8] ;  /* 0x0006f80001067983 */ /* 0x000ee40000300800 */
[----:B------:R-:W3:Y:S02]  /*3b040*/  LDL.LU R7, [R1+0x6fc] ;  /* 0x0006fc0001077983 */ /* 0x000ee40000300800 */
[----:B---3--:R3:W-:Y:S01]  /*3b050*/  STL.64 [R1+0x8c50], R6 ;  /* 0x008c500601007387 */ /* 0x0087e20000100a00 */
[----:B--2---:R-:W-:Y:S02]  /*3b060*/  STL.64 [R1+0x8c48], R4 ;  /* 0x008c480401007387 */ /* 0x004fe40000100a00 */
[----:B---3--:R-:W-:-:S02]  /*3b070*/  IMAD.MOV.U32 R6, RZ, RZ, R21 ;  /* 0x000000ffff067224 */ /* 0x008fc400078e0015 */
[----:B------:R-:W-:-:S05]  /*3b080*/  IMAD.MOV.U32 R7, RZ, RZ, R20 ;  /* 0x000000ffff077224 */ /* 0x000fca00078e0014 */
[----:B------:R-:W-:Y:S01]  /*3b090*/  STL.64 [R1+0x8c60], R6 ;  /* 0x008c600601007387 */ /* 0x000fe20000100a00 */
[----:B------:R-:W2:Y:S03]  /*3b0a0*/  LDL.LU.64 R22, [R1+0x68] ;  /* 0x0000680001167983 */ /* 0x000ea60000300a00 */
[----:B--2---:R2:W-:Y:S01]  /*3b0b0*/  STL.64 [R1+0x8c58], R22 ;  /* 0x008c581601007387 */ /* 0x0045e20000100a00 */
[----:B------:R-:W3:Y:S02]  /*3b0c0*/  LDL.LU R20, [R1+0x820] ;  /* 0x0008200001147983 */ /* 0x000ee40000300800 */
[----:B------:R-:W3:Y:S01]  /*3b0d0*/  LDL.LU R21, [R1+0x824] ;  /* 0x0008240001157983 */ /* 0x000ee20000300800 */
[----:B--2---:R-:W2:Y:S01]  /*3b0e0*/  LDL.LU R22, [R1+0x828] ;  /* 0x0008280001167983 */ /* 0x004ea20000300800 */
[----:B------:R-:W2:Y:S02]  /*3b0f0*/  LDL.LU R23, [R1+0x82c] ;  /* 0x00082c0001177983 */ /* 0x000ea40000300800 */
[----:B------:R-:W-:-:S02]  /*3b100*/  IMAD.MOV.U32 R6, RZ, RZ, R24 ;  /* 0x000000ffff067224 */ /* 0x000fc400078e0018 */
[----:B------:R-:W-:Y:S01]  /*3b110*/  IMAD.MOV.U32 R7, RZ, RZ, R25 ;  /* 0x000000ffff077224 */ /* 0x000fe200078e0019 */
[----:B--2---:R-:W-:Y:S01]  /*3b120*/  STL.64 [R1+0x8c70], R22 ;  /* 0x008c701601007387 */ /* 0x004fe20000100a00 */
[----:B---3--:R-:W-:Y:S02]  /*3b130*/  STL.64 [R1+0x8c68], R20 ;  /* 0x008c681401007387 */ /* 0x008fe40000100a00 */
[----:B------:R-:W2:Y:S02]  /*3b140*/  LDL.LU R24, [R1+0x8d64] ;  /* 0x008d640001187983 */ /* 0x000ea40000300800 */
[----:B------:R-:W3:Y:S01]  /*3b150*/  LDL.LU R25, [R1+0x8d60] ;  /* 0x008d600001197983 */ /* 0x000ee20000300800 */
[----:B------:R5:W-:Y:S01]  /*3b160*/  STL.64 [R1+0x8c78], R6 ;  /* 0x008c780601007387 */ /* 0x000be20000100a00 */
[----:B------:R-:W2:Y:S02]  /*3b170*/  LDL.LU R4, [R1+0x8c0] ;  /* 0x0008c00001047983 */ /* 0x000ea40000300800 */
[----:B------:R-:W2:Y:S01]  /*3b180*/  LDL.LU R5, [R1+0x8c4] ;  /* 0x0008c40001057983 */ /* 0x000ea20000300800 */
[----:B-----5:R-:W5:Y:S01]  /*3b190*/  LDL.LU R6, [R1+0x8c8] ;  /* 0x0008c80001067983 */ /* 0x020f620000300800 */
[----:B------:R-:W5:Y:S03]  /*3b1a0*/  LDL.LU R7, [R1+0x8cc] ;  /* 0x0008cc0001077983 */ /* 0x000f660000300800 */
[----:B-----5:R5:W-:Y:S01]  /*3b1b0*/  STL.64 [R1+0x8c88], R6 ;  /* 0x008c880601007387 */ /* 0x020be20000100a00 */
[----:B--2---:R-:W-:Y:S02]  /*3b1c0*/  STL.64 [R1+0x8c80], R4 ;  /* 0x008c800401007387 */ /* 0x004fe40000100a00 */
[----:B-----5:R-:W-:-:S02]  /*3b1d0*/  IMAD.MOV.U32 R6, RZ, RZ, R16 ;  /* 0x000000ffff067224 */ /* 0x020fc400078e0010 */
[----:B------:R-:W-:Y:S01]  /*3b1e0*/  IMAD.MOV.U32 R7, RZ, RZ, R17 ;  /* 0x000000ffff077224 */ /* 0x000fe200078e0011 */
[----:B------:R-:W2:Y:S01]  /*3b1f0*/  LDL.LU R16, [R1+0x8d5c] ;  /* 0x008d5c0001107983 */ /* 0x000ea20000300800 */
[----:B------:R-:W5:Y:S03]  /*3b200*/  LDL.LU R17, [R1+0x8d58] ;  /* 0x008d580001117983 */ /* 0x000f660000300800 */
[----:B------:R3:W-:Y:S02]  /*3b210*/  STL.64 [R1+0x8ca0], R6 ;  /* 0x008ca00601007387 */ /* 0x0007e40000100a00 */
[----:B---3--:R-:W-:Y:S02]  /*3b220*/  IMAD.MOV.U32 R6, RZ, RZ, R25 ;  /* 0x000000ffff067224 */ /* 0x008fe400078e0019 */
[----:B------:R-:W-:Y:S01]  /*3b230*/  IMAD.MOV.U32 R7, RZ, RZ, R24 ;  /* 0x000000ffff077224 */ /* 0x000fe200078e0018 */
[----:B------:R-:W3:Y:S01]  /*3b240*/  LDL.LU R25, [R1+0x8d54] ;  /* 0x008d540001197983 */ /* 0x000ee20000300800 */
[----:B------:R-:W3:Y:S03]  /*3b250*/  LDL.LU R24, [R1+0x8d50] ;  /* 0x008d500001187983 */ /* 0x000ee60000300800 */
[----:B------:R2:W-:Y:S01]  /*3b260*/  STL.64 [R1+0x8cb8], R6 ;  /* 0x008cb80601007387 */ /* 0x0005e20000100a00 */
[----:B------:R-:W3:Y:S02]  /*3b270*/  LDL.LU R20, [R1+0x840] ;  /* 0x0008400001147983 */ /* 0x000ee40000300800 */
[----:B------:R-:W3:Y:S02]  /*3b280*/  LDL.LU R21, [R1+0x844] ;  /* 0x0008440001157983 */ /* 0x000ee40000300800 */
[----:B------:R-:W3:Y:S01]  /*3b290*/  LDL.LU R22, [R1+0x848] ;  /* 0x0008480001167983 */ /* 0x000ee20000300800 */
[----:B------:R-:W3:Y:S01]  /*3b2a0*/  LDL.LU R23, [R1+0x84c] ;  /* 0x00084c0001177983 */ /* 0x000ee20000300800 */
[----:B--2---:R-:W-:-:S02]  /*3b2b0*/  IMAD.MOV.U32 R7, RZ, RZ, R16 ;  /* 0x000000ffff077224 */ /* 0x004fc400078e0010 */
[----:B-----5:R-:W-:Y:S02]  /*3b2c0*/  IMAD.MOV.U32 R6, RZ, RZ, R17 ;  /* 0x000000ffff067224 */ /* 0x020fe400078e0011 */
[----:B------:R-:W2:Y:S01]  /*3b2d0*/  LDL.LU R17, [R1+0x8d4c] ;  /* 0x008d4c0001117983 */ /* 0x000ea20000300800 */
[----:B------:R-:W5:Y:S02]  /*3b2e0*/  LDL.LU R16, [R1+0x8d48] ;  /* 0x008d480001107983 */ /* 0x000f640000300800 */
[----:B------:R-:W-:Y:S01]  /*3b2f0*/  STL.64 [R1+0x8cd0], R6 ;  /* 0x008cd00601007387 */ /* 0x000fe20000100a00 */
[----:B---3--:R-:W-:Y:S01]  /*3b300*/  STL.64 [R1+0x8c98], R22 ;  /* 0x008c981601007387 */ /* 0x008fe20000100a00 */
[----:B------:R3:W-:Y:S03]  /*3b310*/  STL.64 [R1+0x8c90], R20 ;  /* 0x008c901401007387 */ /* 0x0007e60000100a00 */
[----:B---3--:R-:W3:Y:S01]  /*3b320*/  LDL.LU R20, [R1+0x8e0] ;  /* 0x0008e00001147983 */ /* 0x008ee20000300800 */
[----:B------:R-:W3:Y:S02]  /*3b330*/  LDL.LU R21, [R1+0x8e4] ;  /* 0x0008e40001157983 */ /* 0x000ee40000300800 */
[----:B------:R-:W2:Y:S02]  /*3b340*/  LDL.LU R22, [R1+0x8e8] ;  /* 0x0008e80001167983 */ /* 0x000ea40000300800 */
[----:B------:R-:W2:Y:S02]  /*3b350*/  LDL.LU R23, [R1+0x8ec] ;  /* 0x0008ec0001177983 */ /* 0x000ea40000300800 */
[----:B------:R-:W-:-:S02]  /*3b360*/  IMAD.MOV.U32 R6, RZ, RZ, R24 ;  /* 0x000000ffff067224 */ /* 0x000fc400078e0018 */
[----:B------:R-:W-:Y:S01]  /*3b370*/  IMAD.MOV.U32 R7, RZ, RZ, R25 ;  /* 0x000000ffff077224 */ /* 0x000fe200078e0019 */
[----:B------:R-:W4:Y:S01]  /*3b380*/  LDL.LU R24, [R1+0x8d44] ;  /* 0x008d440001187983 */ /* 0x000f220000300800 */
[----:B------:R-:W4:Y:S03]  /*3b390*/  LDL.LU R25, [R1+0x8d40] ;  /* 0x008d400001197983 */ /* 0x000f260000300800 */
[----:B------:R-:W-:Y:S04]  /*3b3a0*/  STL.64 [R1+0x8ce8], R6 ;  /* 0x008ce80601007387 */ /* 0x000fe80000100a00 */
[----:B--2---:R-:W-:Y:S01]  /*3b3b0*/  STL.64 [R1+0x8cb0], R22 ;  /* 0x008cb01601007387 */ /* 0x004fe20000100a00 */
[----:B---3--:R2:W-:Y:S03]  /*3b3c0*/  STL.64 [R1+0x8ca8], R20 ;  /* 0x008ca81401007387 */ /* 0x0085e60000100a00 */
[----:B--2---:R-:W2:Y:S01]  /*3b3d0*/  LDL.LU R20, [R1+0x900] ;  /* 0x0009000001147983 */ /* 0x004ea20000300800 */
[----:B------:R-:W2:Y:S02]  /*3b3e0*/  LDL.LU R21, [R1+0x904] ;  /* 0x0009040001157983 */ /* 0x000ea40000300800 */
[----:B------:R-:W3:Y:S02]  /*3b3f0*/  LDL.LU R22, [R1+0x908] ;  /* 0x0009080001167983 */ /* 0x000ee40000300800 */
[----:B------:R-:W3:Y:S02]  /*3b400*/  LDL.LU R23, [R1+0x90c] ;  /* 0x00090c0001177983 */ /* 0x000ee40000300800 */
[----:B-----5:R-:W-:-:S02]  /*3b410*/  IMAD.MOV.U32 R6, RZ, RZ, R16 ;  /* 0x000000ffff067224 */ /* 0x020fc400078e0010 */
[----:B------:R-:W-:Y:S01]  /*3b420*/  IMAD.MOV.U32 R7, RZ, RZ, R17 ;  /* 0x000000ffff077224 */ /* 0x000fe200078e0011 */
[----:B------:R-:W5:Y:S01]  /*3b430*/  LDL.LU R16, [R1+0x8d3c] ;  /* 0x008d3c0001107983 */ /* 0x000f620000300800 */
[----:B------:R-:W4:Y:S03]  /*3b440*/  LDL.LU R17, [R1+0x8d38] ;  /* 0x008d380001117983 */ /* 0x000f260000300800 */
[----:B------:R-:W-:Y:S04]  /*3b450*/  STL.64 [R1+0x8d00], R6 ;  /* 0x008d000601007387 */ /* 0x000fe80000100a00 */
[----:B---3--:R-:W-:Y:S01]  /*3b460*/  STL.64 [R1+0x8cc8], R22 ;  /* 0x008cc81601007387 */ /* 0x008fe20000100a00 */
[----:B--2---:R2:W-:Y:S03]  /*3b470*/  STL.64 [R1+0x8cc0], R20 ;  /* 0x008cc01401007387 */ /* 0x0045e60000100a00 */
[----:B--2---:R-:W2:Y:S01]  /*3b480*/  LDL.LU R20, [R1+0x910] ;  /* 0x0009100001147983 */ /* 0x004ea20000300800 */
[----:B------:R-:W2:Y:S02]  /*3b490*/  LDL.LU R21, [R1+0x914] ;  /* 0x0009140001157983 */ /* 0x000ea40000300800 */
[----:B------:R-:W3:Y:S02]  /*3b4a0*/  LDL.LU R22, [R1+0x918] ;  /* 0x0009180001167983 */ /* 0x000ee40000300800 */
[----:B------:R-:W3:Y:S02]  /*3b4b0*/  LDL.LU R23, [R1+0x91c] ;  /* 0x00091c0001177983 */ /* 0x000ee40000300800 */
[----:B----4-:R-:W-:-:S02]  /*3b4c0*/  IMAD.MOV.U32 R6, RZ, RZ, R25 ;  /* 0x000000ffff067224 */ /* 0x010fc400078e0019 */
[----:B------:R-:W-:-:S05]  /*3b4d0*/  IMAD.MOV.U32 R7, RZ, RZ, R24 ;  /* 0x000000ffff077224 */ /* 0x000fca00078e0018 */
[----:B------:R-:W-:Y:S04]  /*3b4e0*/  STL.64 [R1+0x8d18], R6 ;  /* 0x008d180601007387 */ /* 0x000fe80000100a00 */
[----:B---3--:R-:W-:Y:S01]  /*3b4f0*/  STL.64 [R1+0x8ce0], R22 ;  /* 0x008ce01601007387 */ /* 0x008fe20000100a00 */
[----:B--2---:R2:W-:Y:S03]  /*3b500*/  STL.64 [R1+0x8cd8], R20 ;  /* 0x008cd81401007387 */ /* 0x0045e60000100a00 */
        /* <DEDUP_REMOVED lines=15> */
[----:B------:R-:W3:Y:S01]  /*3b600*/  LDL.LU R23, [R1+0xa0c] ;  /* 0x000a0c0001177983 */ /* 0x000ee20000300800 */
[----:B------:R-:W-:Y:S01]  /*3b610*/  MOV R6, R17 ;  /* 0x0000001100067202 */ /* 0x000fe20000000f00 */
[----:B-----5:R-:W-:Y:S01]  /*3b620*/  IMAD.MOV.U32 R7, RZ, RZ, R16 ;  /* 0x000000ffff077224 */ /* 0x020fe200078e0010 */
[----:B---3--:R-:W-:Y:S01]  /*3b630*/  STL.64 [R1+0x8d28], R22 ;  /* 0x008d281601007387 */ /* 0x008fe20000100a00 */
[----:B--2---:R2:W-:Y:S03]  /*3b640*/  STL.64 [R1+0x8d20], R20 ;  /* 0x008d201401007387 */ /* 0x0045e60000100a00 */
[----:B--2---:R-:W2:Y:S01]  /*3b650*/  LDL.LU R20, [R1+0xb80] ;  /* 0x000b800001147983 */ /* 0x004ea20000300800 */
[----:B------:R-:W2:Y:S02]  /*3b660*/  LDL.LU R21, [R1+0xb84] ;  /* 0x000b840001157983 */ /* 0x000ea40000300800 */
[----:B------:R-:W2:Y:S02]  /*3b670*/  LDL.LU R22, [R1+0xb88] ;  /* 0x000b880001167983 */ /* 0x000ea40000300800 */
[----:B------:R-:W2:Y:S01]  /*3b680*/  LDL.LU R23, [R1+0xb8c] ;  /* 0x000b8c0001177983 */ /* 0x000ea20000300800 */
[----:B------:R-:W3:Y:S01]  /*3b690*/  LDL.LU R16, [R1+0x6e0] ;  /* 0x0006e00001107983 */ /* 0x000ee20000300800 */
[----:B------:R-:W3:Y:S02]  /*3b6a0*/  LDL.LU R17, [R1+0x6e4] ;  /* 0x0006e40001117983 */ /* 0x000ee40000300800 */
[----:B------:R-:W3:Y:S02]  /*3b6b0*/  LDL.LU R18, [R1+0x6e8] ;  /* 0x0006e80001127983 */ /* 0x000ee40000300800 */
[----:B------:R-:W3:Y:S01]  /*3b6c0*/  LDL.LU R19, [R1+0x6ec] ;  /* 0x0006ec0001137983 */ /* 0x000ee20000300800 */
[----:B------:R-:W4:Y:S01]  /*3b6d0*/  LDL.LU R24, [R1+0x6d0] ;  /* 0x0006d00001187983 */ /* 0x000f220000300800 */
[----:B------:R-:W4:Y:S02]  /*3b6e0*/  LDL.LU R25, [R1+0x6d4] ;  /* 0x0006d40001197983 */ /* 0x000f240000300800 */
[----:B------:R-:W4:Y:S02]  /*3b6f0*/  LDL.LU R26, [R1+0x6d8] ;  /* 0x0006d800011a7983 */ /* 0x000f240000300800 */
[----:B------:R-:W4:Y:S01]  /*3b700*/  LDL.LU R27, [R1+0x6dc] ;  /* 0x0006dc00011b7983 */ /* 0x000f220000300800 */
[----:B------:R-:W-:Y:S01]  /*3b710*/  STL [R1+0x8b04], R0 ;  /* 0x008b040001007387 */ /* 0x000fe20000100800 */
[----:B------:R-:W-:Y:S02]  /*3b720*/  STL [R1+0x8b18], R2 ;  /* 0x008b180201007387 */ /* 0x000fe40000100800 */
[----:B-1----:R1:W-:Y:S02]  /*3b730*/  STL.64 [R1+0x8ab8], R14 ;  /* 0x008ab80e01007387 */ /* 0x0023e40000100a00 */
[----:B------:R-:W-:Y:S02]  /*3b740*/  STL.64 [R1+0x8ab0], R12 ;  /* 0x008ab00c01007387 */ /* 0x000fe40000100a00 */
[----:B-1----:R-:W-:-:S02]  /*3b750*/  IMAD.MOV.U32 R14, RZ, RZ, R28 ;  /* 0x000000ffff0e7224 */ /* 0x002fc400078e001c */
[----:B------:R-:W-:Y:S01]  /*3b760*/  IMAD.MOV.U32 R15, RZ, RZ, R29 ;  /* 0x000000ffff0f7224 */ /* 0x000fe200078e001d */
[----:B------:R-:W5:Y:S01]  /*3b770*/  LDL.LU R28, [R1+0x8d34] ;  /* 0x008d3400011c7983 */ /* 0x000f620000300800 */
[----:B------:R-:W3:Y:S01]  /*3b780*/  LDL.LU R29, [R1+0x8d30] ;  /* 0x008d3000011d7983 */ /* 0x000ee20000300800 */
        /* <DEDUP_REMOVED lines=48> */
[----:B-1----:R-:W2:Y:S01]  /*3ba90*/  LDL.LU.64 R6, [R1+0x8c88] ;  /* 0x008c880001067983 */ /* 0x002ea20000300a00 */
[----:B------:R-:W2:Y:S02]  /*3baa0*/  LDL.LU.64 R4, [R1+0x8c80] ;  /* 0x008c800001047983 */ /* 0x000ea40000300a00 */
[C---:B--2---:R-:W-:Y:S01]  /*3bab0*/  HMMA.1688.F32.TF32 R12, R8.reuse, R14, R4 ;  /* 0x0000000e080c723c */ /* 0x044fe20000081004 */
[----:B------:R-:W2:Y:S11]  /*3bac0*/  LDL.LU.64 R6, [R1+0x8c78] ;  /* 0x008c780001067983 */ /* 0x000eb60000300a00 */
[----:B------:R-:W-:Y:S11]  /*3bad0*/  @!UPT UIADD3 URZ, URZ, URZ, URZ ;  /* 0x0000003f3f3ff290 */ /* 0x000ff6000fffe03f */
[----:B------:R1:W-:Y:S01]  /*3bae0*/  STL.64 [R1+0x960], R12 ;  /* 0x0009600c01007387 */ /* 0x0003e20000100a00 */
[----:B------:R3:W-:Y:S03]  /*3baf0*/  STL.64 [R1+0x968], R14 ;  /* 0x0009680e01007387 */ /* 0x0007e60000100a00 */
[----:B-1----:R-:W4:Y:S01]  /*3bb00*/  LDL.LU R12, [R1+0xc10] ;  /* 0x000c1000010c7983 */ /* 0x002f220000300800 */
[----:B------:R-:W4:Y:S02]  /*3bb10*/  LDL.LU R13, [R1+0xc14] ;  /* 0x000c1400010d7983 */ /* 0x000f240000300800 */
[----:B---3--:R-:W3:Y:S02]  /*3bb20*/  LDL.LU R14, [R1+0xc18] ;  /* 0x000c1800010e7983 */ /* 0x008ee40000300800 */
[----:B------:R-:W3:Y:S01]  /*3bb30*/  LDL.LU R15, [R1+0xc1c] ;  /* 0x000c1c00010f7983 */ /* 0x000ee20000300800 */
[C---:B--2---:R-:W-:Y:S01]  /*3bb40*/  HMMA.1688.F32.TF32 R4, R8.reuse, R6, R20 ;  /* 0x000000060804723c */ /* 0x044fe20000081014 */
[----:B---3--:R1:W-:Y:S01]  /*3bb50*/  STL.64 [R1+0x8bf0], R14 ;  /* 0x008bf00e01007387 */ /* 0x0083e20000100a00 */
[----:B----4-:R-:W-:Y:S03]  /*3bb60*/  STL.64 [R1+0x8be8], R12 ;  /* 0x008be80c01007387 */ /* 0x010fe60000100a00 */
[----:B-1----:R-:W2:Y:S01]  /*3bb70*/  LDL.LU.64 R14, [R1+0x118] ;  /* 0x00011800010e7983 */ /* 0x002ea20000300a00 */
[----:B------:R-:W3:Y:S02]  /*3bb80*/  LDL.LU.64 R22, [R1+0x8c70] ;  /* 0x008c700001167983 */ /* 0x000ee40000300a00 */
[----:B------:R-:W3:Y:S11]  /*3bb90*/  LDL.LU.64 R20, [R1+0x8c68] ;  /* 0x008c680001147983 */ /* 0x000ef60000300a00 */
[----:B------:R-:W-:Y:S04]  /*3bba0*/  @!UPT UIADD3 URZ, URZ, URZ, URZ ;  /* 0x0000003f3f3ff290 */ /* 0x000fe8000fffe03f */
[----:B------:R-:W-:Y:S01]  /*3bbb0*/  STL.64 [R1+0x950], R4 ;  /* 0x0009500401007387 */ /* 0x000fe20000100a00 */
[----:B------:R1:W-:Y:S04]  /*3bbc0*/  STL.64 [R1+0x958], R6 ;  /* 0x0009580601007387 */ /* 0x0003e80000100a00 */
[----:B-1----:R-:W3:Y:S02]  /*3bbd0*/  LDL.LU.64 R6, [R1+0x8c60] ;  /* 0x008c600001067983 */ /* 0x002ee40000300a00 */
[C---:B---3--:R-:W-:Y:S02]  /*3bbe0*/  HMMA.1688.F32.TF32 R4, R8.reuse, R6, R20 ;  /* 0x000000060804723c */ /* 0x048fe40000081014 */
[----:B------:R-:W3:Y:S11]  /*3bbf0*/  LDL.LU.64 R22, [R1+0x8c58] ;  /* 0x008c580001167983 */ /* 0x000ef60000300a00 */
[----:B------:R-:W-:Y:S10]  /*3bc00*/  @!UPT UIADD3 URZ, URZ, URZ, URZ ;  /* 0x0000003f3f3ff290 */ /* 0x000ff4000fffe03f */
[----:B------:R-:W-:Y:S01]  /*3bc10*/  STL.64 [R1+0x940], R4 ;  /* 0x0009400401007387 */ /* 0x000fe20000100a00 */
[----:B------:R1:W-:Y:S03]  /*3bc20*/  STL.64 [R1+0x948], R6 ;  /* 0x0009480601007387 */ /* 0x0003e60000100a00 */
[----:B-1----:R-:W4:Y:S01]  /*3bc30*/  LDL.LU.64 R6, [R1+0x8c50] ;  /* 0x008c500001067983 */ /* 0x002f220000300a00 */
[----:B------:R-:W4:Y:S02]  /*3bc40*/  LDL.LU.64 R4, [R1+0x8c48] ;  /* 0x008c480001047983 */ /* 0x000f240000300a00 */
[----:B---3--:R-:W-:Y:S02]  /*3bc50*/  IMAD.MOV.U32 R2, RZ, RZ, R22 ;  /* 0x000000ffff027224 */ /* 0x008fe400078e0016 */
[----:B------:R-:W-:Y:S01]  /*3bc60*/  IMAD.MOV.U32 R0, RZ, RZ, R23 ;  /* 0x000000ffff007224 */ /* 0x000fe200078e0017 */
[C---:B----4-:R-:W-:Y:S11]  /*3bc70*/  HMMA.1688.F32.TF32 R4, R8.reuse, R22, R4 ;  /* 0x000000160804723c */ /* 0x050ff60000081004 */
[----:B------:R-:W-:Y:S11]  /*3bc80*/  @!UPT UIADD3 URZ, URZ, URZ, URZ ;  /* 0x0000003f3f3ff290 */ /* 0x000ff6000fffe03f */
[----:B------:R-:W-:Y:S01]  /*3bc90*/  @!UPT UIADD3 URZ, URZ, URZ, URZ ;  /* 0x0000003f3f3ff290 */ /* 0x000fe2000fffe03f */
[----:B------:R-:W-:Y:S01]  /*3bca0*/  STL.64 [R1+0x930], R4 ;  /* 0x0009300401007387 */ /* 0x000fe20000100a00 */
[----:B------:R1:W-:Y:S03]  /*3bcb0*/  STL.64 [R1+0x938], R6 ;  /* 0x0009380601007387 */ /* 0x0003e60000100a00 */
[----:B-1----:R-:W3:Y:S01]  /*3bcc0*/  LDL.LU.64 R6, [R1+0x8c40] ;  /* 0x008c400001067983 */ /* 0x002ee20000300a00 */
[----:B------:R-:W3:Y:S02]  /*3bcd0*/  LDL.LU.64 R4, [R1+0x8c38] ;  /* 0x008c380001047983 */ /* 0x000ee40000300a00 */
[----:B------:R-:W4:Y:S02]  /*3bce0*/  LDL.LU.64 R22, [R1+0x8c30] ;  /* 0x008c300001167983 */ /* 0x000f240000300a00 */
[C---:B----4-:R-:W-:Y:S11]  /*3bcf0*/  HMMA.1688.F32.TF32 R16, R8.reuse, R22, R16 ;  /* 0x000000160810723c */ /* 0x050ff60000081010 */
[----:B------:R-:W-:Y:S11]  /*3bd00*/  @!UPT UIADD3 URZ, URZ, URZ, URZ ;  /* 0x0000003f3f3ff290 */ /* 0x000ff6000fffe03f */
[----:B------:R-:W-:Y:S01]  /*3bd10*/  @!UPT UIADD3 URZ, URZ, URZ, URZ ;  /* 0x0000003f3f3ff290 */ /* 0x000fe2000fffe03f */
[----:B------:R-:W-:Y:S01]  /*3bd20*/  STL.64 [R1+0x9c0], R16 ;  /* 0x0009c01001007387 */ /* 0x000fe20000100a00 */
[----:B------:R1:W-:Y:S03]  /*3bd30*/  STL.64 [R1+0x9c8], R18 ;  /* 0x0009c81201007387 */ /* 0x0003e60000100a00 */
[----:B-1----:R-:W4:Y:S01]  /*3bd40*/  LDL.LU.64 R18, [R1+0x8c28] ;  /* 0x008c280001127983 */ /* 0x002f220000300a00 */
[----:B------:R1:W-:Y:S03]  /*3bd50*/  STL.64 [R1+0x8b78], R22 ;  /* 0x008b781601007387 */ /* 0x0003e60000100a00 */
[----:B-1----:R-:W2:Y:S01]  /*3bd60*/  LDL.LU.64 R22, [R1+0xf8] ;  /* 0x0000f80001167983 */ /* 0x002ea20000300a00 */
[C---:B----4-:R-:W-:Y:S11]  /*3bd70*/  HMMA.1688.F32.TF32 R24, R8.reuse, R18, R24 ;  /* 0x000000120818723c */ /* 0x050ff60000081018 */
[----:B------:R-:W-:Y:S11]  /*3bd80*/  @!UPT UIADD3 URZ, URZ, URZ, URZ ;  /* 0x0000003f3f3ff290 */ /* 0x000ff6000fffe03f */
[----:B------:R-:W-:Y:S01]  /*3bd90*/  @!UPT UIADD3 URZ, URZ, URZ, URZ ;  /* 0x0000003f3f3ff290 */ /* 0x000fe2000fffe03f */
[----:B------:R-:W-:Y:S01]  /*3bda0*/  STL.64 [R1+0x9b0], R24 ;  /* 0x0009b01801007387 */ /* 0x000fe20000100a00 */
[----:B------:R1:W-:Y:S03]  /*3bdb0*/  STL.64 [R1+0x9b8], R26 ;  /* 0x0009b81a01007387 */ /* 0x0003e60000100a00 */
[----:B-1----:R-:W3:Y:S01]  /*3bdc0*/  LDL.LU.64 R26, [R1+0x8c20] ;  /* 0x008c2000011a7983 */ /* 0x002ee20000300a00 */
[----:B------:R-:W-:Y:S02]  /*3bdd0*/  STL [R1+0x8b20], R18 ;  /* 0x008b201201007387 */ /* 0x000fe40000100800 */
[----:B------:R1:W-:Y:S02]  /*3bde0*/  STL [R1+0x8b1c], R19 ;  /* 0x008b1c1301007387 */ /* 0x0003e40000100800 */
[----:B-1----:R-:W4:Y:S01]  /*3bdf0*/  LDL.LU.64 R18, [R1+0x108] ;  /* 0x0001080001127983 */ /* 0x002f220000300a00 */
[C---:B---3--:R-:W-:Y:S03]  /*3be00*/  HMMA.1688.F32.TF32 R24, R8.reuse, R26, R4 ;  /* 0x0000001a0818723c */ /* 0x048fe60000081004 */
[----:B------:R-:W3:Y:S01]  /*3be10*/  LDL.LU.64 R6, [R1+0x8c18] ;  /* 0x008c180001067983 */ /* 0x000ee20000300a00 */
[----:B------:R-:W3:Y:S11]  /*3be20*/  LDL.LU.64 R4, [R1+0x8c10] ;  /* 0x008c100001047983 */ /* 0x000ef60000300a00 */
[----:B------:R-:W-:Y:S08]  /*3be30*/  @!UPT UIADD3 URZ, URZ, URZ, URZ ;  /* 0x0000003f3f3ff290 */ /* 0x000ff0000fffe03f */
[----:B------:R-:W-:Y:S01]  /*3be40*/  STL.64 [R1+0x9a0], R24 ;  /* 0x0009a01801007387 */ /* 0x000fe20000100a00 */
[----:B------:R1:W-:Y:S03]  /*3be50*/  STL.64 [R1+0x9a8], R26 ;  /* 0x0009a81a01007387 */ /* 0x0003e60000100a00 */
[----:B-1----:R-:W3:Y:S02]  /*3be60*/  LDL.LU.64 R26, [R1+0x8c08] ;  /* 0x008c0800011a7983 */ /* 0x002ee40000300a00 */
[----:B---3--:R-:W-:Y:S02]  /*3be70*/  HMMA.1688.F32.TF32 R8, R8, R26, R4 ;  /* 0x0000001a0808723c */ /* 0x008fe40000081004 */
[----:B------:R-:W3:Y:S01]  /*3be80*/  LDL.LU.64 R6, [R1+0x8c00] ;  /* 0x008c000001067983 */ /* 0x000ee20000300a00 */
[----:B------:R-:W-:Y:S02]  /*3be90*/  IMAD.MOV.U32 R12, RZ, RZ, R26 ;  /* 0x000000ffff0c7224 */ /* 0x000fe400078e001a */
[----:B------:R-:W-:-:S02]  /*3bea0*/  IMAD.MOV.U32 R3, RZ, RZ, R27 ;  /* 0x000000ffff037224 */ /* 0x000fc400078e001b */
[----:B------:R-:W3:Y:S11]  /*3beb0*/  LDL.LU.64 R4, [R1+0x8bf8] ;  /* 0x008bf80001047983 */ /* 0x000ef60000300a00 */
[----:B------:R-:W-:Y:S05]  /*3bec0*/  @!UPT UIADD3 URZ, URZ, URZ, URZ ;  /* 0x0000003f3f3ff290 */ /* 0x000fea000fffe03f */
[----:B------:R-:W-:Y:S01]  /*3bed0*/  STL.64 [R1+0x920], R8 ;  /* 0x0009200801007387 */ /* 0x000fe20000100a00 */
[----:B------:R1:W-:Y:S02]  /*3bee0*/  STL.64 [R1+0x928], R10 ;  /* 0x0009280a01007387 */ /* 0x0003e40000100a00 */
[----:B-1----:R-:W-:Y:S02]  /*3bef0*/  IMAD.MOV.U32 R10, RZ, RZ, R12 ;  /* 0x000000ffff0a7224 */ /* 0x002fe400078e000c */
[----:B------:R-:W-:-:S05]  /*3bf00*/  IMAD.MOV.U32 R11, RZ, RZ, R3 ;  /* 0x000000ffff0b7224 */ /* 0x000fca00078e0003 */
[----:B------:R1:W-:Y:S01]  /*3bf10*/  STL.64 [R1+0x8ac8], R10 ;  /* 0x008ac80a01007387 */ /* 0x0003e20000100a00 */
[----:B------:R-:W3:Y:S02]  /*3bf20*/  LDL.LU R8, [R1+0xcb0] ;  /* 0x000cb00001087983 */ /* 0x000ee40000300800 */
[----:B------:R-:W3:Y:S01]  /*3bf30*/  LDL.LU R9, [R1+0xcb4] ;  /* 0x000cb40001097983 */ /* 0x000ee20000300800 */
[----:B-1----:R-:W3:Y:S01]  /*3bf40*/  LDL.LU R10, [R1+0xcb8] ;  /* 0x000cb800010a7983 */ /* 0x002ee20000300800 */
[----:B------:R-:W3:Y:S02]  /*3bf50*/  LDL.LU R11, [R1+0xcbc] ;  /* 0x000cbc00010b7983 */ /* 0x000ee40000300800 */
[----:B------:R-:W4:Y:S02]  /*3bf60*/  LDL.LU R24, [R1+0x530] ;  /* 0x0005300001187983 */ /* 0x000f240000300800 */
[----:B------:R-:W4:Y:S02]  /*3bf70*/  LDL.LU R25, [R1+0x534] ;  /* 0x0005340001197983 */ /* 0x000f240000300800 */
[----:B------:R-:W-:-:S02]  /*3bf80*/  IMAD.MOV.U32 R26, RZ, RZ, R29 ;  /* 0x000000ffff1a7224 */ /* 0x000fc400078e001d */
[----:B-----5:R-:W-:-:S05]  /*3bf90*/  IMAD.MOV.U32 R27, RZ, RZ, R28 ;  /* 0x000000ffff1b7224 */ /* 0x020fca00078e001c */
[----:B------:R1:W-:Y:S01]  /*3bfa0*/  STL.64 [R1+0x8998], R26 ;  /* 0x0089981a01007387 */ /* 0x0003e20000100a00 */
[----:B--2---:R-:W-:Y:S02]  /*3bfb0*/  IMAD.MOV.U32 R3, RZ, RZ, R15 ;  /* 0x000000ffff037224 */ /* 0x004fe400078e000f */
[----:B-1----:R-:W-:Y:S02]  /*3bfc0*/  IMAD.MOV.U32 R26, RZ, RZ, R2 ;  /* 0x000000ffff1a7224 */ /* 0x002fe400078e0002 */
[----:B------:R-:W-:Y:S01]  /*3bfd0*/  IMAD.MOV.U32 R27, RZ, RZ, R0 ;  /* 0x000000ffff1b7224 */ /* 0x000fe200078e0000 */
[C---:B---3--:R-:W-:Y:S01]  /*3bfe0*/  HMMA.1688.F32.TF32 R8, R4.reuse, R14, R8 ;  /* 0x0000000e0408723c */ /* 0x048fe20000081008 */
[----:B----4-:R1:W-:Y:S03]  /*3bff0*/  STL.64 [R1+0x8990], R24 ;  /* 0x0089901801007387 */ /* 0x0103e60000100a00 */
[----:B------:R2:W-:Y:S01]  /*3c000*/  STL.64 [R1+0x8bb8], R26 ;  /* 0x008bb81a01007387 */ /* 0x0005e20000100a00 */
[----:B-1----:R-:W3:Y:S01]  /*3c010*/  LDL.LU R24, [R1+0xc90] ;  /* 0x000c900001187983 */ /* 0x002ee20000300800 */
[----:B------:R-:W3:Y:S02]  /*3c020*/  LDL.LU R25, [R1+0xc94] ;  /* 0x000c940001197983 */ /* 0x000ee40000300800 */
[----:B--2---:R-:W3:Y:S02]  /*3c030*/  LDL.LU R26, [R1+0xc98] ;  /* 0x000c9800011a7983 */ /* 0x004ee40000300800 */
[----:B------:R-:W3:Y:S11]  /*3c040*/  LDL.LU R27, [R1+0xc9c] ;  /* 0x000c9c00011b7983 */ /* 0x000ef60000300800 */
[----:B------:R-:W-:Y:S02]  /*3c050*/  @!UPT UIADD3 URZ, URZ, URZ, URZ ;  /* 0x0000003f3f3ff290 */ /* 0x000fe4000fffe03f */
[----:B------:R1:W-:Y:S01]  /*3c060*/  STL.64 [R1+0x9e0], R8 ;  /* 0x0009e00801007387 */ /* 0x0003e20000100a00 */
[----:B------:R2:W-:Y:S02]  /*3c070*/  STL.64 [R1+0x9e8], R10 ;  /* 0x0009e80a01007387 */ /* 0x0005e40000100a00 */
[----:B-1----:R-:W-:Y:S02]  /*3c080*/  IMAD.MOV.U32 R8, RZ, RZ, R14 ;  /* 0x000000ffff087224 */ /* 0x002fe400078e000e */
[----:B------:R-:W4:Y:S01]  /*3c090*/  LDL.LU.64 R14, [R1+0x8bf0] ;  /* 0x008bf000010e7983 */ /* 0x000f220000300a00 */
[----:B------:R-:W4:Y:S02]  /*3c0a0*/  LDL.LU.64 R12, [R1+0x8be8] ;  /* 0x008be800010c7983 */ /* 0x000f240000300a00 */
[----:B--2---:R-:W-:Y:S02]  /*3c0b0*/  IMAD.MOV.U32 R10, RZ, RZ, R18 ;  /* 0x000000ffff0a7224 */ /* 0x004fe400078e0012 */
[----:B------:R-:W-:Y:S01]  /*3c0c0*/  IMAD.MOV.U32 R9, RZ, RZ, R19 ;  /* 0x000000ffff097224 */ /* 0x000fe200078e0013 */
[----:B------:R-:W-:Y:S01]  /*3c0d0*/  STL [R1+0x8b24], R3 ;  /* 0x008b240301007387 */ /* 0x000fe20000100800 */
[----:B------:R-:W-:Y:S01]  /*3c0e0*/  MOV R11, R23 ;  /* 0x00000017000b7202 */ /* 0x000fe20000000f00 */
[C---:B---3--:R-:W-:Y:S08]  /*3c0f0*/  HMMA.1688.F32.TF32 R24, R4.reuse, R18, R24 ;  /* 0x000000120418723c */ /* 0x048ff00000081018 */
[----:B----4-:R-:W-:Y:S11]  /*3c100*/  HMMA.1688.F32.TF32 R16, R4, R22, R12 ;  /* 0x000000160410723c */ /* 0x010ff6000008100c */
[----:B------:R-:W-:Y:S04]  /*3c110*/  @!UPT UIADD3 URZ, URZ, URZ, URZ ;  /* 0x0000003f3f3ff290 */ /* 0x000fe8000fffe03f */
[----:B------:R-:W-:Y:S01]  /*3c120*/  STL.64 [R1+0xa00], R24 ;  /* 0x000a001801007387 */ /* 0x000fe20000100a00 */
[----:B------:R-:W-:Y:S02]  /*3c130*/  STL.64 [R1+0xa08], R26 ;  /* 0x000a081a01007387 */ /* 0x000fe40000100a00 */
[----:B------:R-:W-:-:S05]  /*3c140*/  IMAD.MOV.U32 R12, RZ, RZ, R22 ;  /* 0x000000ffff0c7224 */ /* 0x000fca00078e0016 */
[----:B------:R-:W-:Y:S01]  /*3c150*/  STL.64 [R1+0xa10], R16 ;  /* 0x000a101001007387 */ /* 0x000fe20000100a00 */
[----:B------:R-:W-:Y:S02]  /*3c160*/  STL.64 [R1+0xa18], R18 ;  /* 0x000a181201007387 */ /* 0x000fe40000100a00 */
[----:B------:R-:W-:Y:S02]  /*3c170*/  STL [R1+0x8be0], R12 ;  /* 0x008be00c01007387 */ /* 0x000fe40000100800 */
[----:B------:R-:W-:Y:S01]  /*3c180*/  STL.64 [R1+0x8b10], R10 ;  /* 0x008b100a01007387 */ /* 0x000fe20000100a00 */
[----:B------:R1:W-:Y:S04]  /*3c190*/  STL.64 [R1+0x8b08], R8 ;  /* 0x008b080801007387 */ /* 0x0003e80000100a00 */
        /* <DEDUP_REMOVED lines=28> */
[----:B-1----:R-:W2:Y:S01]  /*3c360*/  LDL.LU.64 R18, [R1+0xe8] ;  /* 0x0000e80001127983 */ /* 0x002ea20000300a00 */
[----:B------:R1:W-:Y:S02]  /*3c370*/  STL.64 [R1+0x8bc8], R26 ;  /* 0x008bc81a01007387 */ /* 0x0003e40000100a00 */
[----:B------:R-:W-:Y:S01]  /*3c380*/  STL.64 [R1+0x8bc0], R24 ;  /* 0x008bc01801007387 */ /* 0x000fe20000100a00 */
[----:B-1----:R-:W2:Y:S01]  /*3c390*/  LDL.LU.64 R26, [R1+0xd8] ;  /* 0x0000d800011a7983 */ /* 0x002ea20000300a00 */
[----:B-----5:R1:W-:Y:S02]  /*3c3a0*/  STL.64 [R1+0x8b88], R22 ;  /* 0x008b881601007387 */ /* 0x0203e40000100a00 */
[----:B----4-:R-:W-:Y:S01]  /*3c3b0*/  STL.64 [R1+0x8b80], R20 ;  /* 0x008b801401007387 */ /* 0x010fe20000100a00 */
[----:B-1----:R-:W4:Y:S04]  /*3c3c0*/  LDL.LU.64 R22, [R1+0xa8] ;  /* 0x0000a80001167983 */ /* 0x002f280000300a00 */
[----:B----4-:R1:W-:Y:S04]  /*3c3d0*/  STL.64 [R1+0x8b98], R22 ;  /* 0x008b981601007387 */ /* 0x0103e80000100a00 */
[----:B-1----:R-:W4:Y:S04]  /*3c3e0*/  LDL.LU.64 R22, [R1+0xb8] ;  /* 0x0000b80001167983 */ /* 0x002f280000300a00 */
[----:B----4-:R1:W-:Y:S04]  /*3c3f0*/  STL.64 [R1+0x8bb0], R22 ;  /* 0x008bb01601007387 */ /* 0x0103e80000100a00 */
[----:B-1----:R-:W4:Y:S01]  /*3c400*/  LDL.LU.64 R22, [R1+0xc8] ;  /* 0x0000c80001167983 */ /* 0x002f220000300a00 */
[----:B---3--:R1:W-:Y:S02]  /*3c410*/  STL.64 [R1+0x8b40], R10 ;  /* 0x008b400a01007387 */ /* 0x0083e40000100a00 */
[----:B------:R-:W-:Y:S01]  /*3c420*/  STL.64 [R1+0x8b38], R8 ;  /* 0x008b380801007387 */ /* 0x000fe20000100a00 */
[----:B-1----:R-:W3:Y:S04]  /*3c430*/  LDL.LU.64 R10, [R1+0x78] ;  /* 0x00007800010a7983 */ /* 0x002ee80000300a00 */
[----:B---3--:R1:W-:Y:S04]  /*3c440*/  STL.64 [R1+0x8b58], R10 ;  /* 0x008b580a01007387 */ /* 0x0083e80000100a00 */
[----:B-1----:R-:W3:Y:S04]  /*3c450*/  LDL.LU.64 R10, [R1+0x88] ;  /* 0x00008800010a7983 */ /* 0x002ee80000300a00 */
[----:B---3--:R1:W-:Y:S04]  /*3c460*/  STL.64 [R1+0x8b70], R10 ;  /* 0x008b700a01007387 */ /* 0x0083e80000100a00 */
[----:B-1----:R-:W3:Y:S01]  /*3c470*/  LDL.LU.64 R10, [R1+0x98] ;  /* 0x00009800010a7983 */ /* 0x002ee20000300a00 */
[----:B--2---:R-:W-:Y:S03]  /*3c480*/  HMMA.1688.F32.TF32 R12, R4, R18, R12 ;  /* 0x00000012040c723c */ /* 0x004fe6000008100c */
[----:B---3--:R1:W-:Y:S01]  /*3c490*/  STL.64 [R1+0x8b90], R10 ;  /* 0x008b900a01007387 */ /* 0x0083e20000100a00 */
[----:B------:R-:W2:Y:S02]  /*3c4a0*/  LDL.LU R8, [R1+0x970] ;  /* 0x0009700001087983 */ /* 0x000ea40000300800 */
[----:B------:R-:W2:Y:S01]  /*3c4b0*/  LDL.LU R9, [R1+0x974] ;  /* 0x0009740001097983 */ /* 0x000ea20000300800 */
[----:B-1----:R-:W3:Y:S01]  /*3c4c0*/  LDL.LU R10, [R1+0x978] ;  /* 0x00097800010a7983 */ /* 0x002ee20000300800 */
[----:B------:R-:W3:Y:S03]  /*3c4d0*/  LDL.LU R11, [R1+0x97c] ;  /* 0x00097c00010b7983 */ /* 0x000ee60000300800 */
[----:B---3--:R-:W-:Y:S01]  /*3c4e0*/  STL.64 [R1+0x8ba8], R10 ;  /* 0x008ba80a01007387 */ /* 0x008fe20000100a00 */
[----:B--2---:R1:W-:Y:S03]  /*3c4f0*/  STL.64 [R1+0x8ba0], R8 ;  /* 0x008ba00801007387 */ /* 0x0043e60000100a00 */
[----:B-1----:R-:W2:Y:S01]  /*3c500*/  LDL.LU R8, [R1+0x990] ;  /* 0x0009900001087983 */ /* 0x002ea20000300800 */
[----:B------:R-:W2:Y:S02]  /*3c510*/  LDL.LU R9, [R1+0x994] ;  /* 0x0009940001097983 */ /* 0x000ea40000300800 */
[----:B------:R-:W2:Y:S02]  /*3c520*/  LDL.LU R10, [R1+0x998] ;  /* 0x00099800010a7983 */ /* 0x000ea40000300800 */
[----:B------:R-:W2:Y:S03]  /*3c530*/  LDL.LU R11, [R1+0x99c] ;  /* 0x00099c00010b7983 */ /* 0x000ea60000300800 */
[----:B------:R1:W-:Y:S01]  /*3c540*/  STL.64 [R1+0xa20], R12 ;  /* 0x000a200c01007387 */ /* 0x0003e20000100a00 */
[----:B------:R3:W-:Y:S03]  /*3c550*/  STL.64 [R1+0xa28], R14 ;  /* 0x000a280e01007387 */ /* 0x0007e60000100a00 */
[----:B-1----:R-:W5:Y:S01]  /*3c560*/  LDL.LU R12, [R1+0x8be0] ;  /* 0x008be000010c7983 */ /* 0x002f620000300800 */
[----:B---3--:R-:W-:-:S02]  /*3c570*/  IMAD.MOV.U32 R14, RZ, RZ, R18 ;  /* 0x000000ffff0e7224 */ /* 0x008fc400078e0012 */
[----:B------:R-:W-:Y:S02]  /*3c580*/  IMAD.MOV.U32 R13, RZ, RZ, R19 ;  /* 0x000000ffff0d7224 */ /* 0x000fe400078e0013 */
[----:B------:R-:W3:Y:S01]  /*3c590*/  LDL.LU.64 R18, [R1+0x8bd8] ;  /* 0x008bd80001127983 */ /* 0x000ee20000300a00 */
[----:B------:R-:W3:Y:S02]  /*3c5a0*/  LDL.LU.64 R16, [R1+0x8bd0] ;  /* 0x008bd00001107983 */ /* 0x000ee40000300a00 */
[----:B------:R-:W-:Y:S01]  /*3c5b0*/  IMAD.MOV.U32 R15, RZ, RZ, R27 ;  /* 0x000000ffff0f7224 */ /* 0x000fe200078e001b */
[C---:B---3--:R-:W-:Y:S11]  /*3c5c0*/  HMMA.1688.F32.TF32 R16, R4.reuse, R26, R16 ;  /* 0x0000001a0410723c */ /* 0x048ff60000081010 */
[----:B------:R-:W-:Y:S11]  /*3c5d0*/  @!UPT UIADD3 URZ, URZ, URZ, URZ ;  /* 0x0000003f3f3ff290 */ /* 0x000ff6000fffe03f */
[----:B------:R-:W-:Y:S01]  /*3c5e0*/  @!UPT UIADD3 URZ, URZ, URZ, URZ ;  /* 0x0000003f3f3ff290 */ /* 0x000fe2000fffe03f */
[----:B------:R1:W-:Y:S01]  /*3c5f0*/  STL.64 [R1+0xa30], R16 ;  /* 0x000a301001007387 */ /* 0x0003e20000100a00 */
[----:B------:R-:W-:Y:S02]  /*3c600*/  STL.64 [R1+0xa38], R18 ;  /* 0x000a381201007387 */ /* 0x000fe40000100a00 */
[----:B-1----:R-:W-:Y:S02]  /*3c610*/  IMAD.MOV.U32 R16, RZ, RZ, R26 ;  /* 0x000000ffff107224 */ /* 0x002fe400078e001a */
[----:B------:R-:W3:Y:S01]  /*3c620*/  LDL.LU.64 R26, [R1+0x8bc8] ;  /* 0x008bc800011a7983 */ /* 0x000ee20000300a00 */
[----:B------:R-:W3:Y:S02]  /*3c630*/  LDL.LU.64 R24, [R1+0x8bc0] ;  /* 0x008bc00001187983 */ /* 0x000ee40000300a00 */
[----:B------:R-:W-:Y:S02]  /*3c640*/  STL.64 [R1+0x8b50], R14 ;  /* 0x008b500e01007387 */ /* 0x000fe40000100a00 */
[----:B-----5:R1:W-:Y:S02]  /*3c650*/  STL.64 [R1+0x8b48], R12 ;  /* 0x008b480c01007387 */ /* 0x0203e40000100a00 */
[----:B-1----:R-:W5:Y:S01]  /*3c660*/  LDL.LU R12, [R1+0x800] ;  /* 0x00080000010c7983 */ /* 0x002f620000300800 */
[----:B------:R-:W5:Y:S02]  /*3c670*/  LDL.LU R13, [R1+0x804] ;  /* 0x00080400010d7983 */ /* 0x000f640000300800 */
[----:B------:R-:W2:Y:S02]  /*3c680*/  LDL.LU R14, [R1+0x808] ;  /* 0x00080800010e7983 */ /* 0x000ea40000300800 */
[----:B------:R-:W2:Y:S02]  /*3c690*/  LDL.LU R15, [R1+0x80c] ;  /* 0x00080c00010f7983 */ /* 0x000ea40000300800 */
[----:B----4-:R-:W-:Y:S01]  /*3c6a0*/  IMAD.MOV.U32 R17, RZ, RZ, R23 ;  /* 0x000000ffff117224 */ /* 0x010fe200078e0017 */
[C---:B---3--:R-:W-:Y:S01]  /*3c6b0*/  HMMA.1688.F32.TF32 R24, R4.reuse, R22, R24 ;  /* 0x000000160418723c */ /* 0x048fe20000081018 */
[----:B--2---:R-:W-:Y:S01]  /*3c6c0*/  STL.64 [R1+0x8b68], R14 ;  /* 0x008b680e01007387 */ /* 0x004fe20000100a00 */
[----:B-----5:R1:W-:Y:S03]  /*3c6d0*/  STL.64 [R1+0x8b60], R12 ;  /* 0x008b600c01007387 */ /* 0x0203e60000100a00 */
        /* <DEDUP_REMOVED lines=8> */
[----:B---3--:R-:W3:Y:S01]  /*3c760*/  LDL.LU.64 R26, [R1+0x8bb8] ;  /* 0x008bb800011a7983 */ /* 0x008ee20000300a00 */
[----:B------:R-:W4:Y:S02]  /*3c770*/  LDL.LU.64 R22, [R1+0x8bb0] ;  /* 0x008bb00001167983 */ /* 0x000f240000300a00 */
[C---:B----4-:R-:W-:Y:S01]  /*3c780*/  HMMA.1688.F32.TF32 R8, R4.reuse, R22, R8 ;  /* 0x000000160408723c */ /* 0x050fe20000081008 */
[----:B------:R-:W-:Y:S02]  /*3c790*/  IMAD.MOV.U32 R29, RZ, RZ, R22 ;  /* 0x000000ffff1d7224 */ /* 0x000fe400078e0016 */
[----:B------:R-:W-:Y:S11]  /*3c7a0*/  IMAD.MOV.U32 R25, RZ, RZ, R23 ;  /* 0x000000ffff197224 */ /* 0x000ff600078e0017 */
[----:B------:R-:W-:Y:S09]  /*3c7b0*/  @!UPT UIADD3 URZ, URZ, URZ, URZ ;  /* 0x0000003f3f3ff290 */ /* 0x000ff2000fffe03f */
[----:B------:R-:W-:Y:S01]  /*3c7c0*/  STL.64 [R1+0xb80], R8 ;  /* 0x000b800801007387 */ /* 0x000fe20000100a00 */
[----:B------:R1:W-:Y:S03]  /*3c7d0*/  STL.64 [R1+0xb88], R10 ;  /* 0x000b880a01007387 */ /* 0x0003e60000100a00 */
[----:B-1----:R-:W4:Y:S01]  /*3c7e0*/  LDL.LU.64 R10, [R1+0x8ba8] ;  /* 0x008ba800010a7983 */ /* 0x002f220000300a00 */
[----:B------:R-:W4:Y:S02]  /*3c7f0*/  LDL.LU.64 R8, [R1+0x8ba0] ;  /* 0x008ba00001087983 */ /* 0x000f240000300a00 */
[----:B------:R-:W4:Y:S02]  /*3c800*/  LDL.LU.64 R22, [R1+0x8b98] ;  /* 0x008b980001167983 */ /* 0x000f240000300a00 */
[----:B----4-:R-:W-:Y:S01]  /*3c810*/  HMMA.1688.F32.TF32 R8, R4, R22, R8 ;  /* 0x000000160408723c */ /* 0x010fe20000081008 */
[----:B------:R-:W-:-:S02]  /*3c820*/  IMAD.MOV.U32 R0, RZ, RZ, R22 ;  /* 0x000000ffff007224 */ /* 0x000fc400078e0016 */
[----:B------:R-:W-:Y:S11]  /*3c830*/  IMAD.MOV.U32 R28, RZ, RZ, R23 ;  /* 0x000000ffff1c7224 */ /* 0x000ff600078e0017 */
[----:B------:R-:W-:Y:S09]  /*3c840*/  @!UPT UIADD3 URZ, URZ, URZ, URZ ;  /* 0x0000003f3f3ff290 */ /* 0x000ff2000fffe03f */
[----:B------:R-:W-:Y:S01]  /*3c850*/  STL.64 [R1+0xb70], R8 ;  /* 0x000b700801007387 */ /* 0x000fe20000100a00 */
[----:B------:R1:W-:Y:S03]  /*3c860*/  STL.64 [R1+0xb78], R10 ;  /* 0x000b780a01007387 */ /* 0x0003e60000100a00 */
[----:B-1----:R-:W4:Y:S01]  /*3c870*/  LDL.LU.64 R10, [R1+0x8b90] ;  /* 0x008b9000010a7983 */ /* 0x002f220000300a00 */
[----:B------:R-:W4:Y:S02]  /*3c880*/  LDL.LU.64 R22, [R1+0x8b88] ;  /* 0x008b880001167983 */ /* 0x000f240000300a00 */
[----:B------:R-:W4:Y:S02]  /*3c890*/  LDL.LU.64 R20, [R1+0x8b80] ;  /* 0x008b800001147983 */ /* 0x000f240000300a00 */
[C---:B----4-:R-:W-:Y:S11]  /*3c8a0*/  HMMA.1688.F32.TF32 R20, R4.reuse, R10, R20 ;  /* 0x0000000a0414723c */ /* 0x050ff60000081014 */
[----:B------:R-:W-:Y:S11]  /*3c8b0*/  @!UPT UIADD3 URZ, URZ, URZ, URZ ;  /* 0x0000003f3f3ff290 */ /* 0x000ff6000fffe03f */
[----:B------:R-:W-:Y:S01]  /*3c8c0*/  @!UPT UIADD3 URZ, URZ, URZ, URZ ;  /* 0x0000003f3f3ff290 */ /* 0x000fe2000fffe03f */
[----:B------:R1:W-:Y:S01]  /*3c8d0*/  STL.64 [R1+0xb60], R20 ;  /* 0x000b601401007387 */ /* 0x0003e20000100a00 */
[----:B------:R4:W-:Y:S02]  /*3c8e0*/  STL.64 [R1+0xb68], R22 ;  /* 0x000b681601007387 */ /* 0x0009e40000100a00 */
[----:B-1----:R-:W-:Y:S01]  /*3c8f0*/  IMAD.MOV.U32 R21, RZ, RZ, R10 ;  /* 0x000000ffff157224 */ /* 0x002fe200078e000a */
[----:B----4-:R-:W4:Y:S01]  /*3c900*/  LDL.LU.64 R22, [R1+0x8b78] ;  /* 0x008b780001167983 */ /* 0x010f220000300a00 */
        /* <DEDUP_REMOVED lines=18> */
[----:B------:R-:W5:Y:S02]  /*3ca30*/  LDL.LU.64 R12, [R1+0x8b48] ;  /* 0x008b4800010c7983 */ /* 0x000f640000300a00 */
[----:B------:R-:W3:Y:S02]  /*3ca40*/  LDL.LU.64 R10, [R1+0x8b40] ;  /* 0x008b4000010a7983 */ /* 0x000ee40000300a00 */
[----:B------:R-:W3:Y:S02]  /*3ca50*/  LDL.LU.64 R8, [R1+0x8b38] ;  /* 0x008b380001087983 */ /* 0x000ee40000300a00 */
[----:B---3--:R-:W-:Y:S11]  /*3ca60*/  HMMA.1688.F32.TF32 R8, R4, R26, R8 ;  /* 0x0000001a0408723c */ /* 0x008ff60000081008 */
[----:B------:R-:W-:Y:S11]  /*3ca70*/  @!UPT UIADD3 URZ, URZ, URZ, URZ ;  /* 0x0000003f3f3ff290 */ /* 0x000ff6000fffe03f */
[----:B------:R-:W-:Y:S01]  /*3ca80*/  @!UPT UIADD3 URZ, URZ, URZ, URZ ;  /* 0x0000003f3f3ff290 */ /* 0x000fe2000fffe03f */
[----:B------:R-:W-:Y:S01]  /*3ca90*/  STL.64 [R1+0xb30], R8 ;  /* 0x000b300801007387 */ /* 0x000fe20000100a00 */
[----:B------:R1:W-:Y:S03]  /*3caa0*/  STL.64 [R1+0xb38], R10 ;  /* 0x000b380a01007387 */ /* 0x0003e60000100a00 */
[----:B-1----:R-:W4:Y:S01]  /*3cab0*/  LDL.LU.64 R10, [R1+0x8b30] ;  /* 0x008b3000010a7983 */ /* 0x002f220000300a00 */
[----:B------:R-:W4:Y:S02]  /*3cac0*/  LDL.LU.64 R8, [R1+0x8b28] ;  /* 0x008b280001087983 */ /* 0x000f240000300a00 */
[----:B------:R1:W-:Y:S02]  /*3cad0*/  STL.64 [R1+0x89a8], R26 ;  /* 0x0089a81a01007387 */ /* 0x0003e40000100a00 */
[----:B-1----:R-:W-:Y:S02]  /*3cae0*/  IMAD.MOV.U32 R26, RZ, RZ, R3 ;  /* 0x000000ffff1a7224 */ /* 0x002fe400078e0003 */
[----:B------:R-:W-:Y:S01]  /*3caf0*/  IMAD.MOV.U32 R27, RZ, RZ, R18 ;  /* 0x000000ffff1b7224 */ /* 0x000fe200078e0012 */
[----:B------:R-:W3:Y:S01]  /*3cb00*/  LDL.LU R3, [R1+0x8b24] ;  /* 0x008b240001037983 */ /* 0x000ee20000300800 */
[----:B------:R-:W2:Y:S03]  /*3cb10*/  LDL.LU R18, [R1+0x8b20] ;  /* 0x008b200001127983 */ /* 0x000ea60000300800 */
[----:B------:R1:W-:Y:S02]  /*3cb20*/  STL.64 [R1+0x89c0], R26 ;  /* 0x0089c01a01007387 */ /* 0x0003e40000100a00 */
[----:B-1----:R-:W-:Y:S01]  /*3cb30*/  MOV R26, R19 ;  /* 0x00000013001a7202 */ /* 0x002fe20000000f00 */
[----:B------:R-:W-:Y:S01]  /*3cb40*/  IMAD.MOV.U32 R27, RZ, RZ, R2 ;  /* 0x000000ffff1b7224 */ /* 0x000fe200078e0002 */
[----:B------:R-:W2:Y:S01]  /*3cb50*/  LDL.LU R19, [R1+0x8b1c] ;  /* 0x008b1c0001137983 */ /* 0x000ea20000300800 */
[----:B------:R-:W2:Y:S03]  /*3cb60*/  LDL.LU R2, [R1+0x8b18] ;  /* 0x008b180001027983 */ /* 0x000ea60000300800 */
[----:B------:R1:W-:Y:S02]  /*3cb70*/  STL.64 [R1+0x89d8], R26 ;  /* 0x0089d81a01007387 */ /* 0x0003e40000100a00 */
[----:B-1----:R-:W-:-:S02]  /*3cb80*/  IMAD.MOV.U32 R26, RZ, RZ, R21 ;  /* 0x000000ffff1a7224 */ /* 0x002fc400078e0015 */
[----:B------:R-:W-:Y:S01]  /*3cb90*/  IMAD.MOV.U32 R27, RZ, RZ, R20 ;  /* 0x000000ffff1b7224 */ /* 0x000fe200078e0014 */
[----:B----4-:R-:W-:Y:S11]  /*3cba0*/  HMMA.1688.F32.TF32 R8, R4, R22, R8 ;  /* 0x000000160408723c */ /* 0x010ff60000081008 */
[----:B------:R-:W-:Y:S11]  /*3cbb0*/  @!UPT UIADD3 URZ, URZ, URZ, URZ ;  /* 0x0000003f3f3ff290 */ /* 0x000ff6000fffe03f */
[----:B------:R-:W-:Y:S01]  /*3cbc0*/  @!UPT UIADD3 URZ, URZ, URZ, URZ ;  /* 0x0000003f3f3ff290 */ /* 0x000fe2000fffe03f */
[----:B------:R-:W-:Y:S01]  /*3cbd0*/  STL.64 [R1+0xb20], R8 ;  /* 0x000b200801007387 */ /* 0x000fe20000100a00 */
[----:B------:R1:W-:Y:S03]  /*3cbe0*/  STL.64 [R1+0xb28], R10 ;  /* 0x000b280a01007387 */ /* 0x0003e60000100a00 */
[----:B-1----:R-:W4:Y:S01]  /*3cbf0*/  LDL.LU.64 R10, [R1+0x8b10] ;  /* 0x008b1000010a7983 */ /* 0x002f220000300a00 */
        /* <DEDUP_REMOVED lines=14> */
[----:B------:R-:W3:Y:S04]  /*3cce0*/  LDL.LU R29, [R1+0x8afc] ;  /* 0x008afc00011d7983 */ /* 0x000ee80000300800 */
        /* <DEDUP_REMOVED lines=26> */
[----:B-----5:R-:W-:-:S05]  /*3ce90*/  IMAD.MOV.U32 R27, RZ, RZ, R13 ;  /* 0x000000ffff1b7224 */ /* 0x020fca00078e000d */
[----:B------:R-:W-:Y:S04]  /*3cea0*/  STL.64 [R1+0x8a68], R26 ;  /* 0x008a681a01007387 */ /* 0x000fe80000100a00 */
[----:B--2---:R-:W-:Y:S01]  /*3ceb0*/  STL.64 [R1+0x8a00], R22 ;  /* 0x008a001601007387 */ /* 0x004fe20000100a00 */
[----:B------:R1:W-:Y:S03]  /*3cec0*/  STL.64 [R1+0x89f8], R20 ;  /* 0x0089f81401007387 */ /* 0x0003e60000100a00 */
[----:B-1----:R-:W2:Y:S01]  /*3ced0*/  LDL.LU R20, [R1+0xa90] ;  /* 0x000a900001147983 */ /* 0x002ea20000300800 */
[----:B------:R-:W2:Y:S02]  /*3cee0*/  LDL.LU R21, [R1+0xa94] ;  /* 0x000a940001157983 */ /* 0x000ea40000300800 */
[----:B------:R-:W5:Y:S02]  /*3cef0*/  LDL.LU R22, [R1+0xa98] ;  /* 0x000a980001167983 */ /* 0x000f640000300800 */
[----:B------:R-:W5:Y:S02]  /*3cf00*/  LDL.LU R23, [R1+0xa9c] ;  /* 0x000a9c0001177983 */ /* 0x000f640000300800 */
[----:B------:R-:W-:-:S02]  /*3cf10*/  IMAD.MOV.U32 R26, RZ, RZ, R12 ;  /* 0x000000ffff1a7224 */ /* 0x000fc400078e000c */
[----:B----4-:R-:W-:-:S05]  /*3cf20*/  IMAD.MOV.U32 R27, RZ, RZ, R11 ;  /* 0x000000ffff1b7224 */ /* 0x010fca00078e000b */
[----:B------:R-:W-:Y:S04]  /*3cf30*/  STL.64 [R1+0x8a80], R26 ;  /* 0x008a801a01007387 */ /* 0x000fe80000100a00 */
[----:B-----5:R-:W-:Y:S01]  /*3cf40*/  STL.64 [R1+0x8a18], R22 ;  /* 0x008a181601007387 */ /* 0x020fe20000100a00 */
[----:B--2---:R1:W-:Y:S03]  /*3cf50*/  STL.64 [R1+0x8a10], R20 ;  /* 0x008a101401007387 */ /* 0x0043e60000100a00 */
[----:B-1----:R-:W2:Y:S01]  /*3cf60*/  LDL.LU R20, [R1+0xaa0] ;  /* 0x000aa00001147983 */ /* 0x002ea20000300800 */
[----:B------:R-:W2:Y:S02]  /*3cf70*/  LDL.LU R21, [R1+0xaa4] ;  /* 0x000aa40001157983 */ /* 0x000ea40000300800 */
[----:B------:R-:W4:Y:S02]  /*3cf80*/  LDL.LU R22, [R1+0xaa8] ;  /* 0x000aa80001167983 */ /* 0x000f240000300800 */
[----:B------:R-:W4:Y:S02]  /*3cf90*/  LDL.LU R23, [R1+0xaac] ;  /* 0x000aac0001177983 */ /* 0x000f240000300800 */
[----:B------:R-:W-:-:S02]  /*3cfa0*/  IMAD.MOV.U32 R26, RZ, RZ, R10 ;  /* 0x000000ffff1a7224 */ /* 0x000fc400078e000a */
[----:B------:R-:W-:-:S05]  /*3cfb0*/  IMAD.MOV.U32 R27, RZ, RZ, R9 ;  /* 0x000000ffff1b7224 */ /* 0x000fca00078e0009 */
[----:B------:R1:W-:Y:S02]  /*3cfc0*/  STL.64 [R1+0x8a98], R26 ;  /* 0x008a981a01007387 */ /* 0x0003e40000100a00 */
[----:B-1----:R-:W-:Y:S01]  /*3cfd0*/  IMAD.MOV.U32 R26, RZ, RZ, R8 ;  /* 0x000000ffff1a7224 */ /* 0x002fe200078e0008 */
[----:B---3--:R-:W-:-:S05]  /*3cfe0*/  MOV R27, R3 ;  /* 0x00000003001b7202 */ /* 0x008fca0000000f00 */
[----:B------:R-:W-:Y:S01]  /*3cff0*/  STL.64 [R1+0x8ac0], R26 ;  /* 0x008ac01a01007387 */ /* 0x000fe20000100a00 */
[----:B------:R-:W-:Y:S02]  /*3d000*/  IMAD.MOV.U32 R14, RZ, RZ, R29 ;  /* 0x000000ffff0e7224 */ /* 0x000fe400078e001d */
[----:B------:R-:W-:Y:S01]  /*3d010*/  IMAD.MOV.U32 R15, RZ, RZ, R28 ;  /* 0x000000ffff0f7224 */ /* 0x000fe200078e001c */
[----:B----4-:R-:W-:Y:S01]  /*3d020*/  STL.64 [R1+0x8a30], R22 ;  /* 0x008a301601007387 */ /* 0x010fe20000100a00 */
        /* <DEDUP_REMOVED lines=8> */
[----:B------:R-:W2:Y:S01]  /*3d0b0*/  LDL.LU R28, [R1+0x8af4] ;  /* 0x008af400011c7983 */ /* 0x000ea20000300800 */
[----:B------:R2:W-:Y:S04]  /*3d0c0*/  STL.64 [R1+0x8ad8], R14 ;  /* 0x008ad80e01007387 */ /* 0x0005e80000100a00 */
[----:B----4-:R1:W-:Y:S01]  /*3d0d0*/  STL.64 [R1+0x8ad0], R12 ;  /* 0x008ad00c01007387 */ /* 0x0103e20000100a00 */
[----:B------:R-:W4:Y:S02]  /*3d0e0*/  LDL.LU R8, [R1+0x5a0] ;  /* 0x0005a00001087983 */ /* 0x000f240000300800 */
[----:B------:R-:W4:Y:S02]  /*3d0f0*/  LDL.LU R9, [R1+0x5a4] ;  /* 0x0005a40001097983 */ /* 0x000f240000300800 */
[----:B------:R-:W4:Y:S01]  /*3d100*/  LDL.LU R10, [R1+0x5a8] ;  /* 0x0005a800010a7983 */ /* 0x000f220000300800 */
[----:B------:R-:W4:Y:S01]  /*3d110*/  LDL.LU R11, [R1+0x5ac] ;  /* 0x0005ac00010b7983 */ /* 0x000f220000300800 */
[----:B--2---:R-:W-:-:S03]  /*3d120*/  IMAD.MOV.U32 R14, RZ, RZ, R28 ;  /* 0x000000ffff0e7224 */ /* 0x004fc600078e001c */
[----:B-1----:R-:W2:Y:S01]  /*3d130*/  LDL.LU R12, [R1+0x5b0] ;  /* 0x0005b000010c7983 */ /* 0x002ea20000300800 */
[----:B------:R-:W2:Y:S02]  /*3d140*/  LDL.LU R13, [R1+0x5b4] ;  /* 0x0005b400010d7983 */ /* 0x000ea40000300800 */
[----:B------:R-:W2:Y:S02]  /*3d150*/  LDL.LU R28, [R1+0x8af0] ;  /* 0x008af000011c7983 */ /* 0x000ea40000300800 */
[----:B------:R-:W4:Y:S01]  /*3d160*/  LDL.LU.64 R26, [R1+0x38] ;  /* 0x00003800011a7983 */ /* 0x000f220000300a00 */
[----:B---3--:R-:W-:Y:S01]  /*3d170*/  STL.64 [R1+0x8a48], R22 ;  /* 0x008a481601007387 */ /* 0x008fe20000100a00 */
[----:B------:R1:W-:Y:S03]  /*3d180*/  STL.64 [R1+0x8a40], R20 ;  /* 0x008a401401007387 */ /* 0x0003e60000100a00 */
[----:B-1----:R-:W3:Y:S01]  /*3d190*/  LDL.LU R20, [R1+0xc20] ;  /* 0x000c200001147983 */ /* 0x002ee20000300800 */
[----:B------:R-:W3:Y:S02]  /*3d1a0*/  LDL.LU R21, [R1+0xc24] ;  /* 0x000c240001157983 */ /* 0x000ee40000300800 */
[----:B------:R-:W2:Y:S02]  /*3d1b0*/  LDL.LU R22, [R1+0xc28] ;  /* 0x000c280001167983 */ /* 0x000ea40000300800 */
[----:B------:R-:W2:Y:S02]  /*3d1c0*/  LDL.LU R23, [R1+0xc2c] ;  /* 0x000c2c0001177983 */ /* 0x000ea40000300800 */
[----:B--2---:R-:W-:Y:S01]  /*3d1d0*/  STL.64 [R1+0x8a60], R22 ;  /* 0x008a601601007387 */ /* 0x004fe20000100a00 */
[----:B---3--:R1:W-:Y:S02]  /*3d1e0*/  STL.64 [R1+0x8a58], R20 ;  /* 0x008a581401007387 */ /* 0x0083e40000100a00 */
[----:B-1----:R-:W-:-:S02]  /*3d1f0*/  IMAD.MOV.U32 R20, RZ, RZ, R28 ;  /* 0x000000ffff147224 */ /* 0x002fc400078e001c */
[----:B------:R-:W2:Y:S01]  /*3d200*/  LDL.LU R28, [R1+0x8aec] ;  /* 0x008aec00011c7983 */ /* 0x000ea20000300800 */
[----:B------:R-:W3:Y:S02]  /*3d210*/  LDL.LU R21, [R1+0xca4] ;  /* 0x000ca40001157983 */ /* 0x000ee40000300800 */
[----:B------:R-:W2:Y:S02]  /*3d220*/  LDL.LU R22, [R1+0xca8] ;  /* 0x000ca80001167983 */ /* 0x000ea40000300800 */
[----:B------:R-:W2:Y:S02]  /*3d230*/  LDL.LU R23, [R1+0xcac] ;  /* 0x000cac0001177983 */ /* 0x000ea40000300800 */
[----:B--2---:R-:W-:Y:S01]  /*3d240*/  STL.64 [R1+0x8a78], R22 ;  /* 0x008a781601007387 */ /* 0x004fe20000100a00 */
[----:B---3--:R1:W-:Y:S03]  /*3d250*/  STL.64 [R1+0x8a70], R20 ;  /* 0x008a701401007387 */ /* 0x0083e60000100a00 */
[----:B-1----:R-:W2:Y:S01]  /*3d260*/  LDL.LU R20, [R1+0xcc0] ;  /* 0x000cc00001147983 */ /* 0x002ea20000300800 */
[----:B------:R-:W-:-:S02]  /*3d270*/  IMAD.MOV.U32 R21, RZ, RZ, R28 ;  /* 0x000000ffff157224 */ /* 0x000fc400078e001c */
[----:B------:R-:W3:Y:S02]  /*3d280*/  LDL.LU R28, [R1+0x8ae8] ;  /* 0x008ae800011c7983 */ /* 0x000ee40000300800 */
[----:B------:R-:W2:Y:S01]  /*3d290*/  LDL.LU R22, [R1+0xcc8] ;  /* 0x000cc80001167983 */ /* 0x000ea20000300800 */
[----:B------:R-:W2:Y:S01]  /*3d2a0*/  LDL.LU R23, [R1+0xccc] ;  /* 0x000ccc0001177983 */ /* 0x000ea20000300800 */
[----:B-----5:R-:W-:Y:S01]  /*3d2b0*/  IMAD.MOV.U32 R15, RZ, RZ, R29 ;  /* 0x000000ffff0f7224 */ /* 0x020fe200078e001d */
[C---:B----4-:R-:W-:Y:S08]  /*3d2c0*/  HMMA.1688.F32.TF32 R8, R4.reuse, R26, R8 ;  /* 0x0000001a0408723c */ /* 0x050ff00000081008 */
[----:B------:R-:W-:Y:S01]  /*3d2d0*/  HMMA.1688.F32.TF32 R12, R4, R18, R12 ;  /* 0x00000012040c723c */ /* 0x000fe2000008100c */
[----:B--2---:R3:W-:Y:S01]  /*3d2e0*/  STL.64 [R1+0x8a90], R22 ;  /* 0x008a901601007387 */ /* 0x0047e20000100a00 */
[----:B------:R1:W-:Y:S02]  /*3d2f0*/  STL.64 [R1+0x8a88], R20 ;  /* 0x008a881401007387 */ /* 0x0003e40000100a00 */
[----:B---3--:R-:W-:Y:S01]  /*3d300*/  IMAD.MOV.U32 R22, RZ, RZ, R28 ;  /* 0x000000ffff167224 */ /* 0x008fe200078e001c */
[----:B-1----:R-:W2:Y:S01]  /*3d310*/  LDL.LU R20, [R1+0xd20] ;  /* 0x000d200001147983 */ /* 0x002ea20000300800 */
[----:B------:R-:W2:Y:S02]  /*3d320*/  LDL.LU R21, [R1+0xd24] ;  /* 0x000d240001157983 */ /* 0x000ea40000300800 */
[----:B------:R-:W3:Y:S02]  /*3d330*/  LDL.LU R28, [R1+0x8ae4] ;  /* 0x008ae400011c7983 */ /* 0x000ee40000300800 */
[----:B------:R-:W4:Y:S02]  /*3d340*/  LDL.LU R23, [R1+0xd2c] ;  /* 0x000d2c0001177983 */ /* 0x000f240000300800 */
[----:B----4-:R-:W-:Y:S01]  /*3d350*/  STL.64 [R1+0x8aa8], R22 ;  /* 0x008aa81601007387 */ /* 0x010fe20000100a00 */
[----:B--2---:R1:W-:Y:S03]  /*3d360*/  STL.64 [R1+0x8aa0], R20 ;  /* 0x008aa01401007387 */ /* 0x0043e60000100a00 */
[----:B-1----:R-:W2:Y:S01]  /*3d370*/  LDL.LU R20, [R1+0xd30] ;  /* 0x000d300001147983 */ /* 0x002ea20000300800 */
[----:B------:R-:W2:Y:S02]  /*3d380*/  LDL.LU R21, [R1+0xd34] ;  /* 0x000d340001157983 */ /* 0x000ea40000300800 */
[----:B------:R-:W2:Y:S02]  /*3d390*/  LDL.LU R22, [R1+0xd38] ;  /* 0x000d380001167983 */ /* 0x000ea40000300800 */
[----:B---3--:R-:W-:-:S02]  /*3d3a0*/  IMAD.MOV.U32 R23, RZ, RZ, R28 ;  /* 0x000000ffff177224 */ /* 0x008fc400078e001c */
[----:B------:R-:W3:Y:S01]  /*3d3b0*/  LDL.LU R28, [R1+0x8ae0] ;  /* 0x008ae000011c7983 */ /* 0x000ee20000300800 */
[----:B------:R-:W-:Y:S02]  /*3d3c0*/  STL.64 [R1+0xb10], R12 ;  /* 0x000b100c01007387 */ /* 0x000fe40000100a00 */
[----:B------:R1:W-:Y:S02]  /*3d3d0*/  STL.64 [R1+0xb18], R14 ;  /* 0x000b180e01007387 */ /* 0x0003e40000100a00 */
[----:B-1----:R-:W4:Y:S01]  /*3d3e0*/  LDL.LU.64 R14, [R1+0x8ad8] ;  /* 0x008ad800010e7983 */ /* 0x002f220000300a00 */
[----:B------:R-:W4:Y:S02]  /*3d3f0*/  LDL.LU.64 R12, [R1+0x8ad0] ;  /* 0x008ad000010c7983 */ /* 0x000f240000300a00 */
[----:B------:R-:W-:Y:S02]  /*3d400*/  STL.64 [R1+0xb00], R8 ;  /* 0x000b000801007387 */ /* 0x000fe40000100a00 */
[----:B------:R1:W-:Y:S02]  /*3d410*/  STL.64 [R1+0xb08], R10 ;  /* 0x000b080a01007387 */ /* 0x0003e40000100a00 */
[----:B------:R-:W-:Y:S01]  /*3d420*/  IMAD.MOV.U32 R3, RZ, RZ, R27 ;  /* 0x000000ffff037224 */ /* 0x000fe200078e001b */
[----:B------:R-:W-:Y:S04]  /*3d430*/  LDS R9, [R2+0x10000] ;  /* 0x0100000002097984 */ /* 0x000fe80000000800 */
[----:B-1----:R-:W4:Y:S01]  /*3d440*/  LDL.LU.64 R10, [R1+0x8ac8] ;  /* 0x008ac800010a7983 */ /* 0x002f220000300a00 */
[----:B------:R-:W-:-:S02]  /*3d450*/  IMAD.MOV.U32 R8, RZ, RZ, R26 ;  /* 0x000000ffff087224 */ /* 0x000fc400078e001a */
[----:B------:R-:W2:Y:S01]  /*3d460*/  LDL.LU.64 R26, [R1+0x8ac0] ;  /* 0x008ac000011a7983 */ /* 0x000ea20000300a00 */
[----:B----4-:R-:W-:Y:S01]  /*3d470*/  HMMA.1688.F32.TF32 R4, R4, R10, R12 ;  /* 0x0000000a0404723c */ /* 0x010fe2000008100c */
[----:B------:R-:W2:Y:S01]  /*3d480*/  LDL.LU.64 R14, [R1+0x8ab8] ;  /* 0x008ab800010e7983 */ /* 0x000ea20000300a00 */
[----:B------:R-:W2:Y:S11]  /*3d490*/  LDL.LU.64 R12, [R1+0x8ab0] ;  /* 0x008ab000010c7983 */ /* 0x000eb60000300a00 */
[----:B------:R-:W-:Y:S10]  /*3d4a0*/  @!UPT UIADD3 URZ, URZ, URZ, URZ ;  /* 0x0000003f3f3ff290 */ /* 0x000ff4000fffe03f */
[----:B------:R-:W-:Y:S01]  /*3d4b0*/  STL.64 [R1+0xa80], R4 ;  /* 0x000a800401007387 */ /* 0x000fe20000100a00 */
[----:B------:R-:W-:Y:S01]  /*3d4c0*/  STL.64 [R1+0xa88], R6 ;  /* 0x000a880601007387 */ /* 0x000fe20000100a00 */
        /* <DEDUP_REMOVED lines=82> */
[----:B-1----:R-:W2:Y:S01]  /*3d9f0*/  LDL.LU.64 R26, [R1+0x8998] ;  /* 0x00899800011a7983 */ /* 0x002ea20000300a00 */
[----:B------:R-:W2:Y:S02]  /*3da00*/  LDL.LU.64 R24, [R1+0x8990] ;  /* 0x0089900001187983 */ /* 0x000ea40000300a00 */
[C---:B--2---:R-:W-:Y:S01]  /*3da10*/  HMMA.1688.F32.TF32 R20, R12.reuse, R22, R24 ;  /* 0x000000160c14723c */ /* 0x044fe20000081018 */
[----:B------:R-:W2:Y:S01]  /*3da20*/  LDL.LU.64 R26, [R1+0x8988] ;  /* 0x00898800011a7983 */ /* 0x000ea20000300a00 */
[----:B------:R-:W2:Y:S11]  /*3da30*/  LDL.LU.64 R24, [R1+0x8980] ;  /* 0x0089800001187983 */ /* 0x000eb60000300a00 */
[----:B------:R-:W-:Y:S10]  /*3da40*/  @!UPT UIADD3 URZ, URZ, URZ, URZ ;  /* 0x0000003f3f3ff290 */ /* 0x000ff4000fffe03f */
[----:B------:R-:W-:Y:S01]  /*3da50*/  STL.64 [R1+0x100], R20 ;  /* 0x0001001401007387 */ /* 0x000fe20000100a00 */
[----:B------:R1:W-:Y:S03]  /*3da60*/  STL.64 [R1+0x108], R22 ;  /* 0x0001081601007387 */ /* 0x0003e60000100a00 */
[----:B-1----:R-:W4:Y:S01]  /*3da70*/  LDL.LU.64 R22, [R1+0x8978] ;  /* 0x0089780001167983 */ /* 0x002f220000300a00 */
[----:B------:R-:W4:Y:S02]  /*3da80*/  LDL.LU.64 R20, [R1+0x8970] ;  /* 0x0089700001147983 */ /* 0x000f240000300a00 */
[----:B------:R-:W-:Y:S02]  /*3da90*/  IMAD.MOV.U32 R6, RZ, RZ, R8 ;  /* 0x000000ffff067224 */ /* 0x000fe400078e0008 */
[----:B------:R-:W-:Y:S01]  /*3daa0*/  IMAD.MOV.U32 R7, RZ, RZ, R3 ;  /* 0x000000ffff077224 */ /* 0x000fe200078e0003 */
[----:B------:R-:W-:Y:S01]  /*3dab0*/  LDS R8, [R0+0x10000] ;  /* 0x0100000000087984 */ /* 0x000fe20000000800 */
[C---:B----4-:R-:W-:Y:S03]  /*3dac0*/  HMMA.1688.F32.TF32 R20, R12.reuse, R18, R20 ;  /* 0x000000120c14723c */ /* 0x050fe60000081014 */
[----:B------:R-:W4:Y:S01]  /*3dad0*/  LDL.LU.64 R18, [R1+0x8968] ;  /* 0x0089680001127983 */ /* 0x000f220000300a00 */
[----:B------:R-:W4:Y:S04]  /*3dae0*/  LDL.LU.64 R16, [R1+0x8960] ;  /* 0x0089600001107983 */ /* 0x000f280000300a00 */
[C---:B----4-:R-:W-:Y:S01]  /*3daf0*/  HMMA.1688.F32.TF32 R4, R12.reuse, R6, R16 ;  /* 0x000000060c04723c */ /* 0x050fe20000081010 */
[----:B---3--:R-:W1:Y:S11]  /*3db00*/  LDSM.16.M88.4 R16, [R28+0x80080] ;  /* 0x080080001c10783b */ /* 0x008e760000000200 */
[----:B------:R-:W-:Y:S11]  /*3db10*/  @!UPT UIADD3 URZ, URZ, URZ, URZ ;  /* 0x0000003f3f3ff290 */ /* 0x000ff6000fffe03f */
[----:B------:R-:W-:Y:S01]  /*3db20*/  STL.64 [R1+0xe0], R4 ;  /* 0x0000e00401007387 */ /* 0x000fe20000100a00 */
[----:B------:R-:W-:Y:S02]  /*3db30*/  STL.64 [R1+0xf0], R20 ;  /* 0x0000f01401007387 */ /* 0x000fe40000100a00 */
[----:B------:R-:W-:Y:S02]  /*3db40*/  STL.64 [R1+0xf8], R22 ;  /* 0x0000f81601007387 */ /* 0x000fe40000100a00 */
[----:B------:R2:W-:Y:S02]  /*3db50*/  STL [R1+0xe8], R6 ;  /* 0x0000e80601007387 */ /* 0x0005e40000100800 */
[----:B------:R-:W-:Y:S01]  /*3db60*/  IMAD.MOV.U32 R29, RZ, RZ, R7 ;  /* 0x000000ffff1d7224 */ /* 0x000fe200078e0007 */
[----:B------:R-:W-:Y:S01]  /*3db70*/  LDSM.16.M88.4 R20, [R28+0x88080] ;  /* 0x088080001c14783b */ /* 0x000fe20000000200 */
[----:B--2---:R-:W-:Y:S03]  /*3db80*/  HMMA.1688.F32.TF32 R4, R12, R10, R24 ;  /* 0x0000000a0c04723c */ /* 0x004fe60000081018 */
[----:B------:R-:W-:Y:S04]  /*3db90*/  STL [R1+0x8160], R29 ;  /* 0x0081601d01007387 */ /* 0x000fe80000100800 */
[----:B------:R-:W-:Y:S04]  /*3dba0*/  LDS R10, [R0+0x12000] ;  /* 0x01200000000a7984 */ /* 0x000fe80000000800 */
[----:B------:R-:W-:Y:S04]  /*3dbb0*/  LDS R11, [R2+0x12000] ;  /* 0x01200000020b7984 */ /* 0x000fe80000000800 */
[----:B------:R-:W-:Y:S08]  /*3dbc0*/  LDSM.16.M88.4 R24, [R28+0xa0080] ;  /* 0x0a0080001c18783b */ /* 0x000ff00000000200 */
[----:B------:R-:W-:Y:S01]  /*3dbd0*/  STL.64 [R1+0xd0], R4 ;  /* 0x0000d00401007387 */ /* 0x000fe20000100a00 */
[----:B------:R-:W-:Y:S02]  /*3dbe0*/  STL.64 [R1+0xd8], R6 ;  /* 0x0000d80601007387 */ /* 0x000fe40000100a00 */
[----:B------:R-:W2:Y:S04]  /*3dbf0*/  LDS R4, [R0+0x10100] ;  /* 0x0101000000047984 */ /* 0x000ea80000000800 */
[----:B------:R-:W3:Y:S01]  /*3dc00*/  LDS R6, [R0+0x12100] ;  /* 0x0121000000067984 */ /* 0x000ee20000000800 */
[----:B------:R-:W4:Y:S04]  /*3dc10*/  LDS R5, [R2+0x10100] ;  /* 0x0101000002057984 */ /* 0x000f280000000800 */
[----:B------:R-:W5:Y:S01]  /*3dc20*/  LDS R7, [R2+0x12100] ;  /* 0x0121000002077984 */ /* 0x000f620000000800 */
[----:B-1----:R-:W-:-:S02]  /*3dc30*/  IMAD.MOV.U32 R12, RZ, RZ, R16 ;  /* 0x000000ffff0c7224 */ /* 0x002fc400078e0010 */
[----:B------:R-:W-:Y:S01]  /*3dc40*/  IMAD.MOV.U32 R3, RZ, RZ, R17 ;  /* 0x000000ffff037224 */ /* 0x000fe200078e0011 */
[----:B--2---:R-:W-:Y:S01]  /*3dc50*/  STL [R1+0x8838], R4 ;  /* 0x0088380401007387 */ /* 0x004fe20000100800 */
[----:B---3--:R-:W-:Y:S02]  /*3dc60*/  STL [R1+0x8840], R6 ;  /* 0x0088400601007387 */ /* 0x008fe40000100800 */
[----:B------:R-:W-:Y:S02]  /*3dc70*/  STL [R1+0x883c], R0 ;  /* 0x00883c0001007387 */ /* 0x000fe40000100800 */
[----:B----4-:R-:W-:Y:S01]  /*3dc80*/  STL [R1+0x8844], R5 ;  /* 0x0088440501007387 */ /* 0x010fe20000100800 */
[----:B-----5:R-:W-:Y:S01]  /*3dc90*/  STL [R1+0x884c], R7 ;  /* 0x00884c0701007387 */ /* 0x020fe20000100800 */
[----:B------:R-:W-:Y:S02]  /*3dca0*/  STL [R1+0x8848], R2 ;  /* 0x0088480201007387 */ /* 0x000fe40000100800 */
[----:B------:R-:W-:Y:S02]  /*3dcb0*/  STL.64 [R1+0xc0], R16 ;  /* 0x0000c01001007387 */ /* 0x000fe40000100a00 */
[----:B------:R-:W-:Y:S02]  /*3dcc0*/  STL.64 [R1+0xc8], R18 ;  /* 0x0000c81201007387 */ /* 0x000fe40000100a00 */
[----:B------:R-:W1:Y:S04]  /*3dcd0*/  LDSM.16.M88.4 R16, [R28+0x84080] ;  /* 0x084080001c10783b */ /* 0x000e680000000200 */
[----:B------:R-:W-:Y:S04]  /*3dce0*/  LDSM.16.M88.4 R4, [R28+0x8c080] ;  /* 0x08c080001c04783b */ /* 0x000fe80000000200 */
[----:B-1----:R-:W-:Y:S01]  /*3dcf0*/  STL.64 [R1+0xb0], R16 ;  /* 0x0000b01001007387 */ /* 0x002fe20000100a00 */
[----:B------:R-:W-:Y:S02]  /*3dd00*/  STL.64 [R1+0xb8], R18 ;  /* 0x0000b81201007387 */ /* 0x000fe40000100a00 */
[----:B------:R-:W1:Y:S04]  /*3dd10*/  LDSM.16.M88.4 R16, [R28+0x90080] ;  /* 0x090080001c10783b */ /* 0x000e680000000200 */
[----:B------:R-:W-:Y:S01]  /*3dd20*/  STL.64 [R1+0xa0], R20 ;  /* 0x0000a01401007387 */ /* 0x000fe20000100a00 */
[----:B------:R-:W-:Y:S02]  /*3dd30*/  STL.64 [R1+0xa8], R22 ;  /* 0x0000a81601007387 */ /* 0x000fe40000100a00 */
[----:B------:R-:W2:Y:S02]  /*3dd40*/  LDSM.16.M88.4 R20, [R28+0x94080] ;  /* 0x094080001c14783b */ /* 0x000ea40000000200 */
[----:B-1----:R-:W-:Y:S02]  /*3dd50*/  STL.64 [R1+0x80], R16 ;  /* 0x0000801001007387 */ /* 0x002fe40000100a00 */
[----:B------:R-:W-:-:S02]  /*3dd60*/  IMAD.MOV.U32 R2, RZ, RZ, R16 ;  /* 0x000000ffff027224 */ /* 0x000fc400078e0010 */
[----:B------:R-:W-:Y:S02]  /*3dd70*/  STL.64 [R1+0x88], R18 ;  /* 0x0000881201007387 */ /* 0x000fe40000100a00 */
[----:B------:R-:W-:Y:S02]  /*3dd80*/  IMAD.MOV.U32 R0, RZ, RZ, R17 ;  /* 0x000000ffff007224 */ /* 0x000fe400078e0011 */
[----:B------:R-:W1:Y:S04]  /*3dd90*/  LDSM.16.M88.4 R16, [R28+0x98080] ;  /* 0x098080001c10783b */ /* 0x000e680000000200 */
[----:B------:R-:W-:Y:S01]  /*3dda0*/  STL.64 [R1+0x90], R4 ;  /* 0x0000900401007387 */ /* 0x000fe20000100a00 */
[----:B--2---:R-:W-:Y:S02]  /*3ddb0*/  STL.64 [R1+0x70], R20 ;  /* 0x0000701401007387 */ /* 0x004fe40000100a00 */
[----:B------:R-:W-:Y:S02]  /*3ddc0*/  STL.64 [R1+0x78], R22 ;  /* 0x0000781601007387 */ /* 0x000fe40000100a00 */
[----:B------:R-:W-:Y:S01]  /*3ddd0*/  STL.64 [R1+0x98], R6 ;  /* 0x0000980601007387 */ /* 0x000fe20000100a00 */
[----:B------:R-:W-:Y:S04]  /*3dde0*/  LDSM.16.M88.4 R20, [R28+0xa4080] ;  /* 0x0a4080001c14783b */ /* 0x000fe80000000200 */
[----:B-1----:R-:W-:Y:S01]  /*3ddf0*/  STL.64 [R1+0x60], R16 ;  /* 0x0000601001007387 */ /* 0x002fe20000100a00 */
[----:B------:R-:W-:Y:S02]  /*3de00*/  STL.64 [R1+0x68], R18 ;  /* 0x0000681201007387 */ /* 0x000fe40000100a00 */
[----:B------:R1:W-:Y:S02]  /*3de10*/  STL.64 [R1+0x8938], R4 ;  /* 0x0089380401007387 */ /* 0x0003e40000100a00 */
[----:B------:R-:W-:Y:S04]  /*3de20*/  LDSM.16.M88.4 R16, [R28+0xa8080] ;  /* 0x0a8080001c10783b */ /* 0x000fe80000000200 */
[----:B-1----:R-:W-:-:S02]  /*3de30*/  IMAD.MOV.U32 R4, RZ, RZ, R12 ;  /* 0x000000ffff047224 */ /* 0x002fc400078e000c */
[----:B------:R-:W1:Y:S04]  /*3de40*/  LDSM.16.M88.4 R12, [R28+0x9c080] ;  /* 0x09c080001c0c783b */ /* 0x000e680000000200 */
[----:B------:R-:W-:Y:S01]  /*3de50*/  STL.64 [R1+0x40], R24 ;  /* 0x0000401801007387 */ /* 0x000fe20000100a00 */
[----:B------:R-:W-:Y:S02]  /*3de60*/  STL.64 [R1+0x48], R26 ;  /* 0x0000481a01007387 */ /* 0x000fe40000100a00 */
[----:B------:R-:W2:Y:S01]  /*3de70*/  LDSM.16.M88.4 R24, [R28+0xac080] ;  /* 0x0ac080001c18783b */ /* 0x000ea20000000200 */
[----:B-1----:R-:W-:Y:S03]  /*3de80*/  STL.64 [R1+0x50], R12 ;  /* 0x0000500c01007387 */ /* 0x002fe60000100a00 */
[----:B------:R-:W-:Y:S02]  /*3de90*/  STL.64 [R1+0x30], R20 ;  /* 0x0000301401007387 */ /* 0x000fe40000100a00 */
[----:B------:R-:W-:Y:S02]  /*3dea0*/  STL.64 [R1+0x38], R22 ;  /* 0x0000381601007387 */ /* 0x000fe40000100a00 */
[----:B------:R-:W-:Y:S01]  /*3deb0*/  STL.64 [R1+0x58], R14 ;  /* 0x0000580e01007387 */ /* 0x000fe20000100a00 */
[----:B------:R-:W-:Y:S01]  /*3dec0*/  STL.64 [R1+0x20], R16 ;  /* 0x0000201001007387 */ /* 0x000fe20000100a00 */
[----:B------:R-:W-:Y:S02]  /*3ded0*/  STL.64 [R1+0x28], R18 ;  /* 0x0000281201007387 */ /* 0x000fe40000100a00 */
[----:B------:R-:W1:Y:S01]  /*3dee0*/  LDSM.16.M88.4 R16, [R28+0xb4080] ;  /* 0x0b4080001c10783b */ /* 0x000e620000000200 */
[----:B------:R-:W3:Y:S03]  /*3def0*/  LDSM.16.M88.4 R20, [R28+0xb0080] ;  /* 0x0b0080001c14783b */ /* 0x000ee60000000200 */
[----:B------:R4:W-:Y:S02]  /*3df00*/  STL.64 [R1+0x8958], R12 ;  /* 0x0089580c01007387 */ /* 0x0009e40000100a00 */
[----:B----4-:R-:W4:Y:S01]  /*3df10*/  LDL.LU R12, [R1+0x7e0] ;  /* 0x0007e000010c7983 */ /* 0x010f220000300800 */
[----:B------:R-:W4:Y:S02]  /*3df20*/  LDL.LU R13, [R1+0x7e4] ;  /* 0x0007e400010d7983 */ /* 0x000f240000300800 */
[----:B------:R-:W4:Y:S02]  /*3df30*/  LDL.LU R14, [R1+0x7e8] ;  /* 0x0007e800010e7983 */ /* 0x000f240000300800 */
[----:B------:R-:W4:Y:S01]  /*3df40*/  LDL.LU R15, [R1+0x7ec] ;  /* 0x0007ec00010f7983 */ /* 0x000f220000300800 */
[----:B--2---:R-:W-:Y:S01]  /*3df50*/  STL.64 [R1+0x10], R24 ;  /* 0x0000101801007387 */ /* 0x004fe20000100a00 */
[----:B------:R-:W-:Y:S02]  /*3df60*/  STL.64 [R1+0x18], R26 ;  /* 0x0000181a01007387 */ /* 0x000fe40000100a00 */
[----:B------:R-:W-:Y:S01]  /*3df70*/  LDSM.16.M88.4 R24, [R28+0xbc080] ;  /* 0x0bc080001c18783b */ /* 0x000fe20000000200 */
[----:B-1----:R-:W-:Y:S03]  /*3df80*/  STL [R1+0x7f8c], R18 ;  /* 0x007f8c1201007387 */ /* 0x002fe60000100800 */
[----:B---3--:R-:W-:Y:S02]  /*3df90*/  STL.64 [R1], R20 ;  /* 0x0000001401007387 */ /* 0x008fe40000100a00 */
[----:B------:R-:W-:Y:S02]  /*3dfa0*/  STL.64 [R1+0x8], R22 ;  /* 0x0000081601007387 */ /* 0x000fe40000100a00 */
[----:B------:R-:W1:Y:S04]  /*3dfb0*/  LDSM.16.M88.4 R20, [R28+0xb8080] ;  /* 0x0b8080001c14783b */ /* 0x000e680000000200 */
[----:B------:R-:W-:Y:S01]  /*3dfc0*/  STL [R1+0x7f88], R19 ;  /* 0x007f881301007387 */ /* 0x000fe20000100800 */
[----:B------:R2:W-:Y:S03]  /*3dfd0*/  STL.64 [R1+0x8910], R16 ;  /* 0x0089101001007387 */ /* 0x0005e60000100a00 */
[----:B-1----:R-:W-:Y:S01]  /*3dfe0*/  STL [R1+0x800c], R22 ;  /* 0x00800c1601007387 */ /* 0x002fe20000100800 */
[----:B------:R-:W-:Y:S02]  /*3dff0*/  STL [R1+0x8008], R23 ;  /* 0x0080081701007387 */ /* 0x000fe40000100800 */
[----:B------:R1:W-:Y:S02]  /*3e000*/  STL.64 [R1+0x8940], R20 ;  /* 0x0089401401007387 */ /* 0x0003e40000100a00 */
[----:B------:R-:W-:Y:S01]  /*3e010*/  STL [R1+0x7fbc], R26 ;  /* 0x007fbc1a01007387 */ /* 0x000fe20000100800 */
[----:B------:R-:W-:Y:S01]  /*3e020*/  STL [R1+0x7fb8], R27 ;  /* 0x007fb81b01007387 */ /* 0x000fe20000100800 */
[----:B------:R-:W-:Y:S02]  /*3e030*/  STL.64 [R1+0x8880], R24 ;  /* 0x0088801801007387 */ /* 0x000fe40000100a00 */
[----:B------:R-:W-:Y:S02]  /*3e040*/  STL [R1+0x6370], R28 ;  /* 0x0063701c01007387 */ /* 0x000fe40000100800 */
[----:B--2---:R-:W2:Y:S01]  /*3e050*/  LDL.64 R16, [R1+0x70] ;  /* 0x0000700001107983 */ /* 0x004ea20000100a00 */
[----:B------:R-:W-:-:S07]  /*3e060*/  MOV R5, R3 ;  /* 0x0000000300057202 */ /* 0x000fce0000000f00 */
[----:B----4-:R-:W-:Y:S01]  /*3e070*/  HMMA.1688.F32.TF32 R4, R8, R4, R12 ;  /* 0x000000040804723c */ /* 0x010fe2000008100c */
[----:B--2---:R2:W-:Y:S11]  /*3e080*/  STL.64 [R1+0x8918], R16 ;  /* 0x0089181001007387 */ /* 0x0045f60000100a00 */
[----:B------:R-:W-:Y:S11]  /*3e090*/  @!UPT UIADD3 URZ, URZ, URZ, URZ ;  /* 0x0000003f3f3ff290 */ /* 0x000ff6000fffe03f */
[----:B------:R3:W-:Y:S02]  /*3e0a0*/  STL.64 [R1+0x9f0], R4 ;  /* 0x0009f00401007387 */ /* 0x0007e40000100a00 */
[----:B------:R-:W-:Y:S02]  /*3e0b0*/  STL.64 [R1+0x9f8], R6 ;  /* 0x0009f80601007387 */ /* 0x000fe40000100a00 */
[----:B-1----:R-:W4:Y:S01]  /*3e0c0*/  LDL.LU R20, [R1+0x710] ;  /* 0x0007100001147983 */ /* 0x002f220000300800 */
[----:B------:R-:W4:Y:S01]  /*3e0d0*/  LDL.LU R21, [R1+0x714] ;  /* 0x0007140001157983 */ /* 0x000f220000300800 */
[----:B------:R-:W5:Y:S02]  /*3e0e0*/  LDL.LU R22, [R1+0x718] ;  /* 0x0007180001167983 */ /* 0x000f640000300800 */
[----:B------:R-:W5:Y:S02]  /*3e0f0*/  LDL.LU R23, [R1+0x71c] ;  /* 0x00071c0001177983 */ /* 0x000f640000300800 */
[----:B------:R-:W3:Y:S01]  /*3e100*/  LDL.LU R12, [R1+0x720] ;  /* 0x00072000010c7983 */ /* 0x000ee20000300800 */
[----:B------:R-:W3:Y:S01]  /*3e110*/  LDL.LU R13, [R1+0x724] ;  /* 0x00072400010d7983 */ /* 0x000ee20000300800 */
[----:B------:R-:W3:Y:S02]  /*3e120*/  LDL.LU R14, [R1+0x728] ;  /* 0x00072800010e7983 */ /* 0x000ee40000300800 */
[----:B------:R-:W3:Y:S02]  /*3e130*/  LDL.LU R15, [R1+0x72c] ;  /* 0x00072c00010f7983 */ /* 0x000ee40000300800 */
[----:B--2---:R-:W-:-:S02]  /*3e140*/  IMAD.MOV.U32 R16, RZ, RZ, R2 ;  /* 0x000000ffff107224 */ /* 0x004fc400078e0002 */
[----:B------:R-:W-:Y:S01]  /*3e150*/  IMAD.MOV.U32 R17, RZ, RZ, R0 ;  /* 0x000000ffff117224 */ /* 0x000fe200078e0000 */
[----:B-----5:R-:W-:Y:S01]  /*3e160*/  STL.64 [R1+0x8950], R22 ;  /* 0x0089501601007387 */ /* 0x020fe20000100a00 */
[----:B----4-:R1:W-:Y:S02]  /*3e170*/  STL.64 [R1+0x8948], R20 ;  /* 0x0089481401007387 */ /* 0x0103e40000100a00 */
[----:B---3--:R-:W2:Y:S01]  /*3e180*/  LDL.64 R4, [R1+0xa0] ;  /* 0x0000a00001047983 */ /* 0x008ea20000100a00 */
[----:B-1----:R-:W3:Y:S01]  /*3e190*/  LDL.64 R20, [R1+0xb0] ;  /* 0x0000b00001147983 */ /* 0x002ee20000100a00 */
[----:B------:R1:W-:Y:S03]  /*3e1a0*/  STL.64 [R1+0x8930], R16 ;  /* 0x0089301001007387 */ /* 0x0003e60000100a00 */
[----:B-1----:R-:W4:Y:S01]  /*3e1b0*/  LDL.LU R16, [R1+0x6b0] ;  /* 0x0006b00001107983 */ /* 0x002f220000300800 */
[----:B------:R-:W4:Y:S02]  /*3e1c0*/  LDL.LU R17, [R1+0x6b4] ;  /* 0x0006b40001117983 */ /* 0x000f240000300800 */
[----:B------:R-:W4:Y:S02]  /*3e1d0*/  LDL.LU R18, [R1+0x6b8] ;  /* 0x0006b80001127983 */ /* 0x000f240000300800 */
[----:B------:R-:W4:Y:S01]  /*3e1e0*/  LDL.LU R19, [R1+0x6bc] ;  /* 0x0006bc0001137983 */ /* 0x000f220000300800 */
[----:B------:R-:W5:Y:S01]  /*3e1f0*/  LDL.LU R24, [R1+0x5f0] ;  /* 0x0005f00001187983 */ /* 0x000f620000300800 */
        /* <DEDUP_REMOVED lines=9> */
[----:B---3--:R-:W-:Y:S01]  /*3e290*/  HMMA.1688.F32.TF32 R12, R8, R20, R12 ;  /* 0x00000014080c723c */ /* 0x008fe2000008100c */
[----:B-----5:R-:W-:Y:S01]  /*3e2a0*/  STL.64 [R1+0x8908], R26 ;  /* 0x0089081a01007387 */ /* 0x020fe20000100a00 */
[----:B--2---:R1:W-:Y:S03]  /*3e2b0*/  STL.64 [R1+0x8900], R24 ;  /* 0x0089001801007387 */ /* 0x0043e60000100a00 */
[----:B-1----:R-:W2:Y:S01]  /*3e2c0*/  LDL.LU R24, [R1+0x620] ;  /* 0x0006200001187983 */ /* 0x002ea20000300800 */
[----:B------:R-:W2:Y:S02]  /*3e2d0*/  LDL.LU R25, [R1+0x624] ;  /* 0x0006240001197983 */ /* 0x000ea40000300800 */
[----:B------:R-:W3:Y:S02]  /*3e2e0*/  LDL.LU R26, [R1+0x628] ;  /* 0x00062800011a7983 */ /* 0x000ee40000300800 */
[----:B------:R-:W3:Y:S02]  /*3e2f0*/  LDL.LU R27, [R1+0x62c] ;  /* 0x00062c00011b7983 */ /* 0x000ee40000300800 */
[----:B------:R-:W-:Y:S01]  /*3e300*/  IMAD.MOV.U32 R3, RZ, RZ, R21 ;  /* 0x000000ffff037224 */ /* 0x000fe200078e0015 */
[----:B---3--:R-:W-:Y:S01]  /*3e310*/  STL.64 [R1+0x8928], R26 ;  /* 0x0089281a01007387 */ /* 0x008fe20000100a00 */
[----:B--2---:R1:W-:Y:S03]  /*3e320*/  STL.64 [R1+0x8920], R24 ;  /* 0x0089201801007387 */ /* 0x0043e60000100a00 */
[----:B-1----:R-:W2:Y:S01]  /*3e330*/  LDL.LU R24, [R1+0x640] ;  /* 0x0006400001187983 */ /* 0x002ea20000300800 */
[----:B------:R-:W2:Y:S02]  /*3e340*/  LDL.LU R25, [R1+0x644] ;  /* 0x0006440001197983 */ /* 0x000ea40000300800 */
[----:B------:R-:W2:Y:S02]  /*3e350*/  LDL.LU R26, [R1+0x648] ;  /* 0x00064800011a7983 */ /* 0x000ea40000300800 */
[----:B------:R-:W2:Y:S01]  /*3e360*/  LDL.LU R27, [R1+0x64c] ;  /* 0x00064c00011b7983 */ /* 0x000ea20000300800 */
[----:B------:R1:W-:Y:S01]  /*3e370*/  STL.64 [R1+0x9d0], R12 ;  /* 0x0009d00c01007387 */ /* 0x0003e20000100a00 */
[----:B------:R3:W-:Y:S03]  /*3e380*/  STL.64 [R1+0x9d8], R14 ;  /* 0x0009d80e01007387 */ /* 0x0007e60000100a00 */
[----:B-1----:R-:W5:Y:S01]  /*3e390*/  LDL.LU.64 R12, [R1+0x8958] ;  /* 0x00895800010c7983 */ /* 0x002f620000300a00 */
[----:B---3--:R-:W-:-:S02]  /*3e3a0*/  IMAD.MOV.U32 R14, RZ, RZ, R20 ;  /* 0x000000ffff0e7224 */ /* 0x008fc400078e0014 */
[----:B------:R-:W3:Y:S02]  /*3e3b0*/  LDL.LU.64 R22, [R1+0x8950] ;  /* 0x0089500001167983 */ /* 0x000ee40000300a00 */
[----:B------:R-:W3:Y:S01]  /*3e3c0*/  LDL.LU.64 R20, [R1+0x8948] ;  /* 0x0089480001147983 */ /* 0x000ee20000300a00 */
[----:B------:R-:W-:Y:S01]  /*3e3d0*/  STL [R1+0x8854], R3 ;  /* 0x0088540301007387 */ /* 0x000fe20000100800 */
[----:B------:R-:W-:Y:S02]  /*3e3e0*/  STL [R1+0x8850], R14 ;  /* 0x0088500e01007387 */ /* 0x000fe40000100800 */
[----:B------:R-:W-:Y:S02]  /*3e3f0*/  IMAD.MOV.U32 R28, RZ, RZ, R4 ;  /* 0x000000ffff1c7224 */ /* 0x000fe400078e0004 */
[----:B------:R-:W-:Y:S01]  /*3e400*/  IMAD.MOV.U32 R15, RZ, RZ, R5 ;  /* 0x000000ffff0f7224 */ /* 0x000fe200078e0005 */
[C---:B---3--:R-:W-:Y:S11]  /*3e410*/  HMMA.1688.F32.TF32 R20, R8.reuse, R4, R20 ;  /* 0x000000040814723c */ /* 0x048ff60000081014 */
[----:B------:R-:W-:Y:S11]  /*3e420*/  @!UPT UIADD3 URZ, URZ, URZ, URZ ;  /* 0x0000003f3f3ff290 */ /* 0x000ff6000fffe03f */
[----:B------:R-:W-:Y:S01]  /*3e430*/  @!UPT UIADD3 URZ, URZ, URZ, URZ ;  /* 0x0000003f3f3ff290 */ /* 0x000fe2000fffe03f */
[----:B------:R1:W-:Y:S01]  /*3e440*/  STL.64 [R1+0x990], R20 ;  /* 0x0009901401007387 */ /* 0x0003e20000100a00 */
[----:B------:R-:W-:Y:S03]  /*3e450*/  STL.64 [R1+0x998], R22 ;  /* 0x0009981601007387 */ /* 0x000fe60000100a00 */
[----:B-1----:R-:W3:Y:S01]  /*3e460*/  LDL.LU.64 R20, [R1+0x8940] ;  /* 0x0089400001147983 */ /* 0x002ee20000300a00 */
[----:B------:R-:W4:Y:S02]  /*3e470*/  LDL.LU.64 R4, [R1+0x8938] ;  /* 0x0089380001047983 */ /* 0x000f240000300a00 */
[----:B------:R-:W-:Y:S02]  /*3e480*/  STL [R1+0x885c], R15 ;  /* 0x00885c0f01007387 */ /* 0x000fe40000100800 */
[----:B------:R-:W-:Y:S01]  /*3e490*/  STL [R1+0x8858], R28 ;  /* 0x0088581c01007387 */ /* 0x000fe20000100800 */
[----:B----4-:R-:W-:Y:S11]  /*3e4a0*/  HMMA.1688.F32.TF32 R16, R8, R4, R16 ;  /* 0x000000040810723c */ /* 0x010ff60000081010 */
[----:B------:R-:W-:Y:S11]  /*3e4b0*/  @!UPT UIADD3 URZ, URZ, URZ, URZ ;  /* 0x0000003f3f3ff290 */ /* 0x000ff6000fffe03f */
[----:B------:R-:W-:Y:S01]  /*3e4c0*/  @!UPT UIADD3 URZ, URZ, URZ, URZ ;  /* 0x0000003f3f3ff290 */ /* 0x000fe2000fffe03f */
[----:B------:R1:W-:Y:S04]  /*3e4d0*/  STL.64 [R1+0x980], R16 ;  /* 0x0009801001007387 */ /* 0x0003e80000100a00 */
[----:B-1----:R-:W2:Y:S01]  /*3e4e0*/  LDL.LU.64 R16, [R1+0x8930] ;  /* 0x0089300001107983 */ /* 0x002ea20000300a00 */
[----:B------:R-:W-:Y:S02]  /*3e4f0*/  IMAD.MOV.U32 R22, RZ, RZ, R18 ;  /* 0x000000ffff167224 */ /* 0x000fe400078e0012 */
[----:B------:R-:W-:-:S05]  /*3e500*/  IMAD.MOV.U32 R23, RZ, RZ, R19 ;  /* 0x000000ffff177224 */ /* 0x000fca00078e0013 */
[----:B------:R-:W-:Y:S01]  /*3e510*/  STL [R1+0x8194], R23 ;  /* 0x0081941701007387 */ /* 0x000fe20000100800 */
[----:B------:R-:W-:Y:S01]  /*3e520*/  STL [R1+0x8190], R22 ;  /* 0x0081901601007387 */ /* 0x000fe20000100800 */
[C---:B--2---:R-:W-:Y:S02]  /*3e530*/  HMMA.1688.F32.TF32 R16, R8.reuse, R16, R24 ;  /* 0x000000100810723c */ /* 0x044fe40000081018 */
[----:B------:R-:W2:Y:S01]  /*3e540*/  LDL.LU.64 R26, [R1+0x8928] ;  /* 0x00892800011a7983 */ /* 0x000ea20000300a00 */
[----:B------:R-:W2:Y:S11]  /*3e550*/  LDL.LU.64 R24, [R1+0x8920] ;  /* 0x0089200001187983 */ /* 0x000eb60000300a00 */
[----:B------:R-:W-:Y:S09]  /*3e560*/  @!UPT UIADD3 URZ, URZ, URZ, URZ ;  /* 0x0000003f3f3ff290 */ /* 0x000ff2000fffe03f */
[----:B------:R1:W-:Y:S01]  /*3e570*/  STL.64 [R1+0x970], R16 ;  /* 0x0009701001007387 */ /* 0x0003e20000100a00 */
[----:B------:R4:W-:Y:S03]  /*3e580*/  STL.64 [R1+0x978], R18 ;  /* 0x0009781201007387 */ /* 0x0009e60000100a00 */
[----:B-1----:R-:W2:Y:S02]  /*3e590*/  LDL.LU.64 R16, [R1+0x8918] ;  /* 0x0089180001107983 */ /* 0x002ea40000300a00 */
[C---:B--2---:R-:W-:Y:S01]  /*3e5a0*/  HMMA.1688.F32.TF32 R24, R8.reuse, R16, R24 ;  /* 0x000000100818723c */ /* 0x044fe20000081018 */
[----:B------:R-:W-:Y:S02]  /*3e5b0*/  IMAD.MOV.U32 R23, RZ, RZ, R16 ;  /* 0x000000ffff177224 */ /* 0x000fe400078e0010 */
[----:B------:R-:W-:Y:S02]  /*3e5c0*/  IMAD.MOV.U32 R22, RZ, RZ, R17 ;  /* 0x000000ffff167224 */ /* 0x000fe400078e0011 */
[----:B------:R-:W2:Y:S11]  /*3e5d0*/  LDL.LU.64 R16, [R1+0x8910] ;  /* 0x0089100001107983 */ /* 0x000eb60000300a00 */
[----:B------:R-:W-:Y:S07]  /*3e5e0*/  @!UPT UIADD3 URZ, URZ, URZ, URZ ;  /* 0x0000003f3f3ff290 */ /* 0x000fee000fffe03f */
[----:B------:R1:W-:Y:S01]  /*3e5f0*/  STL.64 [R1+0x910], R24 ;  /* 0x0009101801007387 */ /* 0x0003e20000100a00 */
[----:B----4-:R-:W-:Y:S02]  /*3e600*/  IMAD.MOV.U32 R18, RZ, RZ, R26 ;  /* 0x000000ffff127224 */ /* 0x010fe400078e001a */
[----:B------:R-:W-:Y:S02]  /*3e610*/  IMAD.MOV.U32 R19, RZ, RZ, R27 ;  /* 0x000000ffff137224 */ /* 0x000fe400078e001b */
[----:B------:R-:W4:Y:S04]  /*3e620*/  LDL.LU.64 R26, [R1+0x8908] ;  /* 0x00890800011a7983 */ /* 0x000f280000300a00 */
[----:B-1----:R-:W4:Y:S01]  /*3e630*/  LDL.LU.64 R24, [R1+0x8900] ;  /* 0x0089000001187983 */ /* 0x002f220000300a00 */
[----:B------:R-:W-:Y:S02]  /*3e640*/  STL.64 [R1+0x8878], R22 ;  /* 0x0088781601007387 */ /* 0x000fe40000100a00 */
[----:B---3--:R1:W-:Y:S02]  /*3e650*/  STL.64 [R1+0x8870], R20 ;  /* 0x0088701401007387 */ /* 0x0083e40000100a00 */
[----:B-1----:R-:W4:Y:S01]  /*3e660*/  LDL.64 R20, [R1+0x60] ;  /* 0x0000600001147983 */ /* 0x002f220000100a00 */
[----:B------:R-:W-:Y:S02]  /*3e670*/  STL [R1+0x7f9c], R19 ;  /* 0x007f9c1301007387 */ /* 0x000fe40000100800 */
[----:B------:R-:W-:Y:S01]  /*3e680*/  STL [R1+0x7f98], R18 ;  /* 0x007f981201007387 */ /* 0x000fe20000100800 */
[----:B----4-:R-:W-:Y:S11]  /*3e690*/  HMMA.1688.F32.TF32 R24, R8, R20, R24 ;  /* 0x000000140818723c */ /* 0x010ff60000081018 */
[----:B------:R-:W-:Y:S11]  /*3e6a0*/  @!UPT UIADD3 URZ, URZ, URZ, URZ ;  /* 0x0000003f3f3ff290 */ /* 0x000ff6000fffe03f */
[----:B------:R-:W-:Y:S01]  /*3e6b0*/  @!UPT UIADD3 URZ, URZ, URZ, URZ ;  /* 0x0000003f3f3ff290 */ /* 0x000fe2000fffe03f */
[----:B------:R-:W-:Y:S01]  /*3e6c0*/  STL.64 [R1+0x8f0], R24 ;  /* 0x0008f01801007387 */ /* 0x000fe20000100a00 */
[----:B------:R1:W-:Y:S03]  /*3e6d0*/  STL.64 [R1+0x8f8], R26 ;  /* 0x0008f81a01007387 */ /* 0x0003e60000100a00 */
[----:B-1----:R-:W5:Y:S01]  /*3e6e0*/  LDL.LU.64 R26, [R1+0x88f8] ;  /* 0x0088f800011a7983 */ /* 0x002f620000300a00 */
[----:B------:R-:W5:Y:S02]  /*3e6f0*/  LDL.LU.64 R24, [R1+0x88f0] ;  /* 0x0088f00001187983 */ /* 0x000f640000300a00 */
[----:B------:R-:W-:Y:S02]  /*3e700*/  IMAD.MOV.U32 R0, RZ, RZ, R4 ;  /* 0x000000ffff007224 */ /* 0x000fe400078e0004 */
[----:B------:R-:W-:Y:S02]  /*3e710*/  IMAD.MOV.U32 R4, RZ, RZ, R5 ;  /* 0x000000ffff047224 */ /* 0x000fe400078e0005 */
[----:B------:R-:W-:-:S02]  /*3e720*/  IMAD.MOV.U32 R5, RZ, RZ, R20 ;  /* 0x000000ffff057224 */ /* 0x000fc400078e0014 */
[----:B------:R-:W-:-:S05]  /*3e730*/  IMAD.MOV.U32 R6, RZ, RZ, R21 ;  /* 0x000000ffff067224 */ /* 0x000fca00078e0015 */
[----:B------:R-:W-:Y:S01]  /*3e740*/  STL [R1+0x88e8], R6 ;  /* 0x0088e80601007387 */ /* 0x000fe20000100800 */
[----:B------:R-:W-:Y:S01]  /*3e750*/  STL.64 [R1+0x88e0], R4 ;  /* 0x0088e00401007387 */ /* 0x000fe20000100a00 */
[C---:B-----5:R-:W-:Y:S11]  /*3e760*/  HMMA.1688.F32.TF32 R20, R8.reuse, R12, R24 ;  /* 0x0000000c0814723c */ /* 0x060ff60000081018 */
[----:B------:R-:W-:Y:S11]  /*3e770*/  @!UPT UIADD3 URZ, URZ, URZ, URZ ;  /* 0x0000003f3f3ff290 */ /* 0x000ff6000fffe03f */
[----:B------:R-:W-:Y:S01]  /*3e780*/  @!UPT UIADD3 URZ, URZ, URZ, URZ ;  /* 0x0000003f3f3ff290 */ /* 0x000fe2000fffe03f */
[----:B------:R1:W-:Y:S01]  /*3e790*/  STL.64 [R1+0x8e0], R20 ;  /* 0x0008e01401007387 */ /* 0x0003e20000100a00 */
[----:B------:R-:W3:Y:S02]  /*3e7a0*/  LDL.64 R24, [R1] ;  /* 0x0000000001187983 */ /* 0x000ee40000100a00 */
[----:B------:R-:W-:Y:S02]  /*3e7b0*/  IMAD.MOV.U32 R19, RZ, RZ, R22 ;  /* 0x000000ffff137224 */ /* 0x000fe400078e0016 */
[----:B------:R-:W-:Y:S01]  /*3e7c0*/  IMAD.MOV.U32 R18, RZ, RZ, R23 ;  /* 0x000000ffff127224 */ /* 0x000fe200078e0017 */
[----:B---3--:R3:W-:Y:S01]  /*3e7d0*/  STL.64 [R1+0x8898], R24 ;  /* 0x0088981801007387 */ /* 0x0087e20000100a00 */
[----:B-1----:R-:W4:Y:S02]  /*3e7e0*/  LDL.LU R20, [R1+0x520] ;  /* 0x0005200001147983 */ /* 0x002f240000300800 */
[----:B------:R-:W4:Y:S02]  /*3e7f0*/  LDL.LU R21, [R1+0x524] ;  /* 0x0005240001157983 */ /* 0x000f240000300800 */
[----:B------:R-:W5:Y:S01]  /*3e800*/  LDL.LU R22, [R1+0x528] ;  /* 0x0005280001167983 */ /* 0x000f620000300800 */
[----:B------:R-:W5:Y:S01]  /*3e810*/  LDL.LU R23, [R1+0x52c] ;  /* 0x00052c0001177983 */ /* 0x000f620000300800 */
[----:B------:R-:W2:Y:S03]  /*3e820*/  LDL.64 R4, [R1+0x40] ;  /* 0x0000400001047983 */ /* 0x000ea60000100a00 */
[----:B---3--:R-:W3:Y:S01]  /*3e830*/  LDL.LU R24, [R1+0x570] ;  /* 0x0005700001187983 */ /* 0x008ee20000300800 */
[----:B------:R-:W3:Y:S02]  /*3e840*/  LDL.LU R25, [R1+0x574] ;  /* 0x0005740001197983 */ /* 0x000ee40000300800 */
[----:B------:R-:W2:Y:S02]  /*3e850*/  LDL.LU R26, [R1+0x578] ;  /* 0x00057800011a7983 */ /* 0x000ea40000300800 */
[----:B------:R-:W2:Y:S02]  /*3e860*/  LDL.LU R27, [R1+0x57c] ;  /* 0x00057c00011b7983 */ /* 0x000ea40000300800 */
[----:B--2---:R-:W-:Y:S01]  /*3e870*/  STL.64 [R1+0x88b8], R26 ;  /* 0x0088b81a01007387 */ /* 0x004fe20000100a00 */
[----:B---3--:R1:W-:Y:S03]  /*3e880*/  STL.64 [R1+0x88b0], R24 ;  /* 0x0088b01801007387 */ /* 0x0083e60000100a00 */
[----:B-1----:R-:W2:Y:S04]  /*3e890*/  LDL.64 R24, [R1+0x20] ;  /* 0x0000200001187983 */ /* 0x002ea80000100a00 */
[----:B--2---:R1:W-:Y:S04]  /*3e8a0*/  STL.64 [R1+0x88c8], R24 ;  /* 0x0088c81801007387 */ /* 0x0043e80000100a00 */
[----:B-1----:R-:W2:Y:S01]  /*3e8b0*/  LDL.LU R24, [R1+0x5d0] ;  /* 0x0005d00001187983 */ /* 0x002ea20000300800 */
[----:B------:R-:W2:Y:S02]  /*3e8c0*/  LDL.LU R25, [R1+0x5d4] ;  /* 0x0005d40001197983 */ /* 0x000ea40000300800 */
[----:B------:R-:W2:Y:S02]  /*3e8d0*/  LDL.LU R26, [R1+0x5d8] ;  /* 0x0005d800011a7983 */ /* 0x000ea40000300800 */
[----:B------:R-:W2:Y:S01]  /*3e8e0*/  LDL.LU R27, [R1+0x5dc] ;  /* 0x0005dc00011b7983 */ /* 0x000ea20000300800 */
[----:B-----5:R-:W-:Y:S01]  /*3e8f0*/  STL.64 [R1+0x8890], R22 ;  /* 0x0088901601007387 */ /* 0x020fe20000100a00 */
[----:B----4-:R1:W-:Y:S03]  /*3e900*/  STL.64 [R1+0x8888], R20 ;  /* 0x0088881401007387 */ /* 0x0103e60000100a00 */
[----:B-1----:R-:W3:Y:S01]  /*3e910*/  LDL.LU R20, [R1+0x540] ;  /* 0x0005400001147983 */ /* 0x002ee20000300800 */
[----:B------:R-:W3:Y:S02]  /*3e920*/  LDL.LU R21, [R1+0x544] ;  /* 0x0005440001157983 */ /* 0x000ee40000300800 */
[----:B------:R-:W4:Y:S02]  /*3e930*/  LDL.LU R22, [R1+0x548] ;  /* 0x0005480001167983 */ /* 0x000f240000300800 */
[----:B------:R-:W4:Y:S02]  /*3e940*/  LDL.LU R23, [R1+0x54c] ;  /* 0x00054c0001177983 */ /* 0x000f240000300800 */
[----:B----4-:R-:W-:Y:S01]  /*3e950*/  STL.64 [R1+0x88a8], R22 ;  /* 0x0088a81601007387 */ /* 0x010fe20000100a00 */
[----:B---3--:R1:W-:Y:S03]  /*3e960*/  STL.64 [R1+0x88a0], R20 ;  /* 0x0088a01401007387 */ /* 0x0083e60000100a00 */
[----:B-1----:R-:W3:Y:S04]  /*3e970*/  LDL.64 R20, [R1+0x10] ;  /* 0x0000100001147983 */ /* 0x002ee80000100a00 */
[----:B---3--:R1:W-:Y:S04]  /*3e980*/  STL.64 [R1+0x88c0], R20 ;  /* 0x0088c01401007387 */ /* 0x0083e80000100a00 */
[----:B-1----:R-:W3:Y:S01]  /*3e990*/  LDL.LU R20, [R1+0x590] ;  /* 0x0005900001147983 */ /* 0x002ee20000300800 */
[----:B------:R-:W3:Y:S02]  /*3e9a0*/  LDL.LU R21, [R1+0x594] ;  /* 0x0005940001157983 */ /* 0x000ee40000300800 */
[----:B------:R-:W4:Y:S02]  /*3e9b0*/  LDL.LU R22, [R1+0x598] ;  /* 0x0005980001167983 */ /* 0x000f240000300800 */
[----:B------:R-:W4:Y:S02]  /*3e9c0*/  LDL.LU R23, [R1+0x59c] ;  /* 0x00059c0001177983 */ /* 0x000f240000300800 */
[----:B----4-:R-:W-:Y:S01]  /*3e9d0*/  STL.64 [R1+0x88d8], R22 ;  /* 0x0088d81601007387 */ /* 0x010fe20000100a00 */
[----:B---3--:R1:W-:Y:S03]  /*3e9e0*/  STL.64 [R1+0x88d0], R20 ;  /* 0x0088d01401007387 */ /* 0x0083e60000100a00 */
[----:B-1----:R-:W2:Y:S01]  /*3e9f0*/  LDL.64 R20, [R1+0x30] ;  /* 0x0000300001147983 */ /* 0x002ea20000100a00 */
[----:B------:R1:W-:Y:S03]  /*3ea00*/  STL.64 [R1+0x87a0], R12 ;  /* 0x0087a00c01007387 */ /* 0x0003e60000100a00 */
[----:B-1----:R-:W3:Y:S01]  /*3ea10*/  LDL.LU R12, [R1+0x5e0] ;  /* 0x0005e000010c7983 */ /* 0x002ee20000300800 */
[----:B------:R-:W3:Y:S02]  /*3ea20*/  LDL.LU R13, [R1+0x5e4] ;  /* 0x0005e400010d7983 */ /* 0x000ee40000300800 */
[----:B------:R-:W3:Y:S02]  /*3ea30*/  LDL.LU R14, [R1+0x5e8] ;  /* 0x0005e800010e7983 */ /* 0x000ee40000300800 */
[----:B------:R-:W3:Y:S01]  /*3ea40*/  LDL.LU R15, [R1+0x5ec] ;  /* 0x0005ec00010f7983 */ /* 0x000ee20000300800 */
[----:B------:R-:W-:Y:S01]  /*3ea50*/  STL [R1+0x7fa4], R18 ;  /* 0x007fa41201007387 */ /* 0x000fe20000100800 */
[----:B------:R-:W-:Y:S01]  /*3ea60*/  STL [R1+0x7fa0], R19 ;  /* 0x007fa01301007387 */ /* 0x000fe20000100800 */
[C---:B--2---:R-:W-:Y:S08]  /*3ea70*/  HMMA.1688.F32.TF32 R24, R8.reuse, R20, R24 ;  /* 0x000000140818723c */ /* 0x044ff00000081018 */
[----:B---3--:R-:W-:Y:S01]  /*3ea80*/  HMMA.1688.F32.TF32 R12, R8, R4, R12 ;  /* 0x00000004080c723c */ /* 0x008fe2000008100c */
[----:B------:R-:W-:-:S02]  /*3ea90*/  IMAD.MOV.U32 R7, RZ, RZ, R20 ;  /* 0x000000ffff077224 */ /* 0x000fc400078e0014 */
[----:B------:R-:W-:Y:S11]  /*3eaa0*/  IMAD.MOV.U32 R2, RZ, RZ, R21 ;  /* 0x000000ffff027224 */ /* 0x000ff600078e0015 */
[----:B------:R-:W-:Y:S09]  /*3eab0*/  @!UPT UIADD3 URZ, URZ, URZ, URZ ;  /* 0x0000003f3f3ff290 */ /* 0x000ff2000fffe03f */
[----:B------:R1:W-:Y:S01]  /*3eac0*/  STL.64 [R1+0x8c0], R12 ;  /* 0x0008c00c01007387 */ /* 0x0003e20000100a00 */
[----:B------:R-:W-:Y:S02]  /*3ead0*/  STL.64 [R1+0x8c8], R14 ;  /* 0x0008c80e01007387 */ /* 0x000fe40000100a00 */
[----:B------:R-:W2:Y:S01]  /*3eae0*/  LDL.LU R6, [R1+0x88e8] ;  /* 0x0088e80001067983 */ /* 0x000ea20000300800 */
[----:B-1----:R-:W-:Y:S01]  /*3eaf0*/  MOV R13, R4 ;  /* 0x00000004000d7202 */ /* 0x002fe20000000f00 */
[----:B------:R-:W-:Y:S02]  /*3eb00*/  IMAD.MOV.U32 R12, RZ, RZ, R5 ;  /* 0x000000ffff0c7224 */ /* 0x000fe400078e0005 */
[----:B------:R-:W3:Y:S01]  /*3eb10*/  LDL.LU.64 R4, [R1+0x88e0] ;  /* 0x0088e00001047983 */ /* 0x000ee20000300a00 */
[----:B------:R-:W4:Y:S02]  /*3eb20*/  LDL.LU.64 R22, [R1+0x88d8] ;  /* 0x0088d80001167983 */ /* 0x000f240000300a00 */
[----:B------:R-:W4:Y:S02]  /*3eb30*/  LDL.LU.64 R20, [R1+0x88d0] ;  /* 0x0088d00001147983 */ /* 0x000f240000300a00 */
[----:B------:R1:W-:Y:S02]  /*3eb40*/  STL.64 [R1+0x8a0], R24 ;  /* 0x0008a01801007387 */ /* 0x0003e40000100a00 */
[----:B-1----:R-:W4:Y:S01]  /*3eb50*/  LDL.LU.64 R24, [R1+0x88c8] ;  /* 0x0088c80001187983 */ /* 0x002f220000300a00 */
[----:B------:R-:W-:-:S02]  /*3eb60*/  IMAD.MOV.U32 R19, RZ, RZ, R27 ;  /* 0x000000ffff137224 */ /* 0x000fc400078e001b */
[----:B------:R-:W-:Y:S01]  /*3eb70*/  IMAD.MOV.U32 R18, RZ, RZ, R26 ;  /* 0x000000ffff127224 */ /* 0x000fe200078e001a */
[----:B--2---:R-:W-:Y:S01]  /*3eb80*/  STL.64 [R1+0x8868], R6 ;  /* 0x0088680601007387 */ /* 0x004fe20000100a00 */
[C---:B----4-:R-:W-:Y:S03]  /*3eb90*/  HMMA.1688.F32.TF32 R20, R8.reuse, R24, R20 ;  /* 0x000000180814723c */ /* 0x050fe60000081014 */
[----:B---3--:R1:W-:Y:S01]  /*3eba0*/  STL.64 [R1+0x8860], R4 ;  /* 0x0088600401007387 */ /* 0x0083e20000100a00 */
[----:B------:R-:W-:Y:S02]  /*3ebb0*/  IMAD.MOV.U32 R3, RZ, RZ, R24 ;  /* 0x000000ffff037224 */ /* 0x000fe400078e0018 */
[----:B------:R-:W-:Y:S01]  /*3ebc0*/  IMAD.MOV.U32 R14, RZ, RZ, R25 ;  /* 0x000000ffff0e7224 */ /* 0x000fe200078e0019 */
[----:B-1----:R-:W2:Y:S01]  /*3ebd0*/  LDL.LU R4, [R1+0x510] ;  /* 0x0005100001047983 */ /* 0x002ea20000300800 */
[----:B------:R-:W2:Y:S02]  /*3ebe0*/  LDL.LU R5, [R1+0x514] ;  /* 0x0005140001057983 */ /* 0x000ea40000300800 */
[----:B------:R-:W2:Y:S02]  /*3ebf0*/  LDL.LU R6, [R1+0x518] ;  /* 0x0005180001067983 */ /* 0x000ea40000300800 */
[----:B------:R-:W2:Y:S01]  /*3ec00*/  LDL.LU R7, [R1+0x51c] ;  /* 0x00051c0001077983 */ /* 0x000ea20000300800 */
[----:B------:R-:W-:Y:S01]  /*3ec10*/  STL [R1+0x7fac], R19 ;  /* 0x007fac1301007387 */ /* 0x000fe20000100800 */
[----:B------:R-:W-:Y:S09]  /*3ec20*/  STL [R1+0x7fa8], R18 ;  /* 0x007fa81201007387 */ /* 0x000ff20000100800 */
[----:B------:R1:W-:Y:S01]  /*3ec30*/  STL.64 [R1+0x880], R20 ;  /* 0x0008801401007387 */ /* 0x0003e20000100a00 */
[----:B------:R3:W-:Y:S03]  /*3ec40*/  STL.64 [R1+0x888], R22 ;  /* 0x0008881601007387 */ /* 0x0007e60000100a00 */
[----:B-1----:R-:W4:Y:S01]  /*3ec50*/  LDL.LU.64 R20, [R1+0x88c0] ;  /* 0x0088c00001147983 */ /* 0x002f220000300a00 */
[----:B------:R-:W4:Y:S02]  /*3ec60*/  LDL.LU.64 R26, [R1+0x88b8] ;  /* 0x0088b800011a7983 */ /* 0x000f240000300a00 */
[----:B------:R-:W4:Y:S02]  /*3ec70*/  LDL.LU.64 R24, [R1+0x88b0] ;  /* 0x0088b00001187983 */ /* 0x000f240000300a00 */
[----:B---3--:R-:W3:Y:S01]  /*3ec80*/  LDL.LU.64 R22, [R1+0x88a8] ;  /* 0x0088a80001167983 */ /* 0x008ee20000300a00 */
[----:B----4-:R-:W-:Y:S01]  /*3ec90*/  HMMA.1688.F32.TF32 R24, R8, R20, R24 ;  /* 0x000000140818723c */ /* 0x010fe20000081018 */
[----:B------:R-:W-:-:S02]  /*3eca0*/  IMAD.MOV.U32 R15, RZ, RZ, R20 ;  /* 0x000000ffff0f7224 */ /* 0x000fc400078e0014 */
[----:B------:R-:W-:Y:S02]  /*3ecb0*/  IMAD.MOV.U32 R28, RZ, RZ, R21 ;  /* 0x000000ffff1c7224 */ /* 0x000fe400078e0015 */
[----:B------:R-:W3:Y:S11]  /*3ecc0*/  LDL.LU.64 R20, [R1+0x88a0] ;  /* 0x0088a00001147983 */ /* 0x000ef60000300a00 */
[----:B------:R-:W-:Y:S07]  /*3ecd0*/  @!UPT UIADD3 URZ, URZ, URZ, URZ ;  /* 0x0000003f3f3ff290 */ /* 0x000fee000fffe03f */
[----:B------:R1:W-:Y:S04]  /*3ece0*/  STL.64 [R1+0x860], R24 ;  /* 0x0008601801007387 */ /* 0x0003e80000100a00 */
[----:B-1----:R-:W3:Y:S01]  /*3ecf0*/  LDL.LU.64 R24, [R1+0x8898] ;  /* 0x0088980001187983 */ /* 0x002ee20000300a00 */
[----:B------:R-:W-:Y:S02]  /*3ed00*/  IMAD.MOV.U32 R18, RZ, RZ, R27 ;  /* 0x000000ffff127224 */ /* 0x000fe400078e001b */
[----:B------:R-:W-:-:S03]  /*3ed10*/  IMAD.MOV.U32 R19, RZ, RZ, R26 ;  /* 0x000000ffff137224 */ /* 0x000fc600078e001a */
[----:B------:R-:W-:Y:S02]  /*3ed20*/  STL [R1+0x7fb4], R18 ;  /* 0x007fb41201007387 */ /* 0x000fe40000100800 */
[----:B------:R-:W-:Y:S01]  /*3ed30*/  STL [R1+0x7fb0], R19 ;  /* 0x007fb01301007387 */ /* 0x000fe20000100800 */
[C---:B---3--:R-:W-:Y:S11]  /*3ed40*/  HMMA.1688.F32.TF32 R20, R8.reuse, R24, R20 ;  /* 0x000000180814723c */ /* 0x048ff60000081014 */
[----:B------:R-:W-:Y:S11]  /*3ed50*/  @!UPT UIADD3 URZ, URZ, URZ, URZ ;  /* 0x0000003f3f3ff290 */ /* 0x000ff6000fffe03f */
[----:B------:R-:W-:Y:S01]  /*3ed60*/  @!UPT UIADD3 URZ, URZ, URZ, URZ ;  /* 0x0000003f3f3ff290 */ /* 0x000fe2000fffe03f */
[----:B------:R-:W-:Y:S01]  /*3ed70*/  STL.64 [R1+0x850], R20 ;  /* 0x0008501401007387 */ /* 0x000fe20000100a00 */
[----:B------:R1:W-:Y:S03]  /*3ed80*/  STL.64 [R1+0x858], R22 ;  /* 0x0008581601007387 */ /* 0x0003e60000100a00 */
[----:B-1----:R-:W3:Y:S01]  /*3ed90*/  LDL.LU.64 R22, [R1+0x8890] ;  /* 0x0088900001167983 */ /* 0x002ee20000300a00 */
[----:B------:R-:W3:Y:S02]  /*3eda0*/  LDL.LU.64 R20, [R1+0x8888] ;  /* 0x0088880001147983 */ /* 0x000ee40000300a00 */
[----:B------:R-:W-:Y:S02]  /*3edb0*/  IMAD.MOV.U32 R29, RZ, RZ, R25 ;  /* 0x000000ffff1d7224 */ /* 0x000fe400078e0019 */
[----:B------:R-:W4:Y:S01]  /*3edc0*/  LDL.LU.64 R24, [R1+0x8880] ;  /* 0x0088800001187983 */ /* 0x000f220000300a00 */
[C---:B---3--:R-:W-:Y:S11]  /*3edd0*/  HMMA.1688.F32.TF32 R20, R8.reuse, R16, R20 ;  /* 0x000000100814723c */ /* 0x048ff60000081014 */
[----:B------:R-:W-:Y:S11]  /*3ede0*/  @!UPT UIADD3 URZ, URZ, URZ, URZ ;  /* 0x0000003f3f3ff290 */ /* 0x000ff6000fffe03f */
[----:B------:R-:W-:Y:S01]  /*3edf0*/  @!UPT UIADD3 URZ, URZ, URZ, URZ ;  /* 0x0000003f3f3ff290 */ /* 0x000fe2000fffe03f */
[----:B------:R-:W-:Y:S01]  /*3ee00*/  STL [R1+0x840], R20 ;  /* 0x0008401401007387 */ /* 0x000fe20000100800 */
[----:B------:R1:W-:Y:S02]  /*3ee10*/  STL [R1+0x84c], R23 ;  /* 0x00084c1701007387 */ /* 0x0003e40000100800 */
[----:B------:R-:W-:Y:S02]  /*3ee20*/  IMAD.MOV.U32 R27, RZ, RZ, R22 ;  /* 0x000000ffff1b7224 */ /* 0x000fe400078e0016 */
[----:B------:R-:W-:Y:S01]  /*3ee30*/  IMAD.MOV.U32 R26, RZ, RZ, R21 ;  /* 0x000000ffff1a7224 */ /* 0x000fe200078e0015 */
[----:B-1----:R-:W3:Y:S01]  /*3ee40*/  LDL.LU.64 R22, [R1+0x8878] ;  /* 0x0088780001167983 */ /* 0x002ee20000300a00 */
[----:B------:R-:W2:Y:S02]  /*3ee50*/  LDL.LU.64 R20, [R1+0x8870] ;  /* 0x0088700001147983 */ /* 0x000ea40000300a00 */
[----:B------:R-:W-:Y:S02]  /*3ee60*/  STL [R1+0x8168], R27 ;  /* 0x0081681b01007387 */ /* 0x000fe40000100800 */
[----:B------:R-:W-:Y:S01]  /*3ee70*/  STL [R1+0x8164], R26 ;  /* 0x0081641a01007387 */ /* 0x000fe20000100800 */
[C---:B--2---:R-:W-:Y:S11]  /*3ee80*/  HMMA.1688.F32.TF32 R4, R8.reuse, R20, R4 ;  /* 0x000000140804723c */ /* 0x044ff60000081004 */
[----:B------:R-:W-:Y:S11]  /*3ee90*/  @!UPT UIADD3 URZ, URZ, URZ, URZ ;  /* 0x0000003f3f3ff290 */ /* 0x000ff6000fffe03f */
[----:B------:R-:W-:Y:S01]  /*3eea0*/  @!UPT UIADD3 URZ, URZ, URZ, URZ ;  /* 0x0000003f3f3ff290 */ /* 0x000fe2000fffe03f */
[----:B------:R1:W-:Y:S01]  /*3eeb0*/  STL.64 [R1+0x820], R4 ;  /* 0x0008200401007387 */ /* 0x0003e20000100a00 */
[----:B------:R-:W-:Y:S02]  /*3eec0*/  IMAD.MOV.U32 R18, RZ, RZ, R6 ;  /* 0x000000ffff127224 */ /* 0x000fe400078e0006 */
[----:B------:R-:W-:Y:S02]  /*3eed0*/  IMAD.MOV.U32 R19, RZ, RZ, R7 ;  /* 0x000000ffff137224 */ /* 0x000fe400078e0007 */
[----:B------:R-:W2:Y:S04]  /*3eee0*/  LDL.LU.64 R6, [R1+0x8868] ;  /* 0x0088680001067983 */ /* 0x000ea80000300a00 */
[----:B-1----:R-:W5:Y:S01]  /*3eef0*/  LDL.LU.64 R4, [R1+0x8860] ;  /* 0x0088600001047983 */ /* 0x002f620000300a00 */
[----:B------:R-:W-:Y:S02]  /*3ef00*/  STL.64 [R1+0x8830], R20 ;  /* 0x0088301401007387 */ /* 0x000fe40000100a00 */
[----:B------:R-:W-:Y:S02]  /*3ef10*/  STL.64 [R1+0x8748], R18 ;  /* 0x0087481201007387 */ /* 0x000fe40000100a00 */
[----:B------:R1:W-:Y:S02]  /*3ef20*/  STL.64 [R1+0x8740], R16 ;  /* 0x0087401001007387 */ /* 0x0003e40000100a00 */
[----:B-1----:R-:W4:Y:S01]  /*3ef30*/  LDL.LU R16, [R1+0x500] ;  /* 0x0005000001107983 */ /* 0x002f220000300800 */
[----:B------:R-:W4:Y:S02]  /*3ef40*/  LDL.LU R17, [R1+0x504] ;  /* 0x0005040001117983 */ /* 0x000f240000300800 */
[----:B------:R-:W4:Y:S02]  /*3ef50*/  LDL.LU R18, [R1+0x508] ;  /* 0x0005080001127983 */ /* 0x000f240000300800 */
[----:B------:R-:W4:Y:S02]  /*3ef60*/  LDL.LU R19, [R1+0x50c] ;  /* 0x00050c0001137983 */ /* 0x000f240000300800 */
[----:B----4-:R-:W-:Y:S07]  /*3ef70*/  HMMA.1688.F32.TF32 R16, R8, R24, R16 ;  /* 0x000000180810723c */ /* 0x010fee0000081010 */
[----:B------:R-:W-:-:S02]  /*3ef80*/  IMAD.MOV.U32 R8, RZ, RZ, R15 ;  /* 0x000000ffff087224 */ /* 0x000fc400078e000f */
[----:B------:R-:W-:Y:S01]  /*3ef90*/  IMAD.MOV.U32 R9, RZ, RZ, R28 ;  /* 0x000000ffff097224 */ /* 0x000fe200078e001c */
[----:B------:R-:W4:Y:S11]  /*3efa0*/  LDL.LU R15, [R1+0x885c] ;  /* 0x00885c00010f7983 */ /* 0x000f360000300800 */
[----:B------:R-:W-:Y:S02]  /*3efb0*/  @!UPT UIADD3 URZ, URZ, URZ, URZ ;  /* 0x0000003f3f3ff290 */ /* 0x000fe4000fffe03f */
[----:B------:R-:W-:Y:S01]  /*3efc0*/  STL.64 [R1+0x800], R16 ;  /* 0x0008001001007387 */ /* 0x000fe20000100a00 */
[----:B------:R-:W-:Y:S02]  /*3efd0*/  STL.64 [R1+0x808], R18 ;  /* 0x0008081201007387 */ /* 0x000fe40000100a00 */
[----:B------:R-:W3:Y:S02]  /*3efe0*/  LDL.LU R28, [R1+0x8858] ;  /* 0x00885800011c7983 */ /* 0x000ee40000300800 */
[----:B------:R1:W-:Y:S02]  /*3eff0*/  STL.64 [R1+0x8750], R8 ;  /* 0x0087500801007387 */ /* 0x0003e40000100a00 */
[----:B-1----:R-:W-:Y:S01]  /*3f000*/  MOV R8, R3 ;  /* 0x0000000300087202 */ /* 0x002fe20000000f00 */
[----:B------:R-:W-:Y:S01]  /*3f010*/  IMAD.MOV.U32 R9, RZ, RZ, R14 ;  /* 0x000000ffff097224 */ /* 0x000fe200078e000e */
[----:B------:R-:W3:Y:S01]  /*3f020*/  LDL.LU R3, [R1+0x8854] ;  /* 0x0088540001037983 */ /* 0x000ee20000300800 */
[----:B------:R-:W3:Y:S03]  /*3f030*/  LDL.LU R14, [R1+0x8850] ;  /* 0x00885000010e7983 */ /* 0x000ee60000300800 */
[----:B------:R2:W-:Y:S02]  /*3f040*/  STL.64 [R1+0x8768], R8 ;  /* 0x0087680801007387 */ /* 0x0005e40000100a00 */
[----:B--2---:R-:W-:-:S02]  /*3f050*/  IMAD.MOV.U32 R8, RZ, RZ, R7 ;  /* 0x000000ffff087224 */ /* 0x004fc400078e0007 */
[----:B------:R-:W-:Y:S01]  /*3f060*/  IMAD.MOV.U32 R9, RZ, RZ, R2 ;  /* 0x000000ffff097224 */ /* 0x000fe200078e0002 */
[----:B------:R-:W2:Y:S01]  /*3f070*/  LDL.LU R7, [R1+0x884c] ;  /* 0x00884c0001077983 */ /* 0x000ea20000300800 */
[----:B------:R-:W2:Y:S03]  /*3f080*/  LDL.LU R2, [R1+0x8848] ;  /* 0x0088480001027983 */ /* 0x000ea60000300800 */
[----:B------:R1:W-:Y:S01]  /*3f090*/  STL.64 [R1+0x8780], R8 ;  /* 0x0087800801007387 */ /* 0x0003e20000100a00 */
[----:B------:R5:W-:Y:S02]  /*3f0a0*/  STL.64 [R1+0x8738], R24 ;  /* 0x0087381801007387 */ /* 0x000be40000100a00 */
[----:B-1----:R-:W-:Y:S02]  /*3f0b0*/  IMAD.MOV.U32 R8, RZ, RZ, R13 ;  /* 0x000000ffff087224 */ /* 0x002fe400078e000d */
[----:B------:R-:W-:Y:S01]  /*3f0c0*/  IMAD.MOV.U32 R9, RZ, RZ, R12 ;  /* 0x000000ffff097224 */ /* 0x000fe200078e000c */
[----:B-----5:R-:W5:Y:S01]  /*3f0d0*/  LDL.LU R24, [R1+0x430] ;  /* 0x0004300001187983 */ /* 0x020f620000300800 */
[----:B------:R-:W5:Y:S02]  /*3f0e0*/  LDL.LU R25, [R1+0x434] ;  /* 0x0004340001197983 */ /* 0x000f640000300800 */
[----:B------:R-:W2:Y:S02]  /*3f0f0*/  LDL.LU R26, [R1+0x438] ;  /* 0x00043800011a7983 */ /* 0x000ea40000300800 */
[----:B------:R-:W2:Y:S01]  /*3f100*/  LDL.LU R27, [R1+0x43c] ;  /* 0x00043c00011b7983 */ /* 0x000ea20000300800 */
[----:B------:R1:W-:Y:S04]  /*3f110*/  STL.64 [R1+0x8798], R8 ;  /* 0x0087980801007387 */ /* 0x0003e80000100a00 */
[----:B-1----:R-:W2:Y:S01]  /*3f120*/  LDL.LU R8, [R1+0x470] ;  /* 0x0004700001087983 */ /* 0x002ea20000300800 */
[----:B------:R-:W2:Y:S02]  /*3f130*/  LDL.LU R9, [R1+0x474] ;  /* 0x0004740001097983 */ /* 0x000ea40000300800 */
[----:B------:R-:W2:Y:S02]  /*3f140*/  LDL.LU R10, [R1+0x478] ;  /* 0x00047800010a7983 */ /* 0x000ea40000300800 */
[----:B------:R-:W2:Y:S02]  /*3f150*/  LDL.LU R11, [R1+0x47c] ;  /* 0x00047c00010b7983 */ /* 0x000ea40000300800 */
[----:B------:R-:W-:-:S02]  /*3f160*/  IMAD.MOV.U32 R12, RZ, RZ, R5 ;  /* 0x000000ffff0c7224 */ /* 0x000fc400078e0005 */
[----:B------:R-:W-:Y:S01]  /*3f170*/  IMAD.MOV.U32 R13, RZ, RZ, R6 ;  /* 0x000000ffff0d7224 */ /* 0x000fe200078e0006 */
[----:B--2---:R-:W-:Y:S01]  /*3f180*/  STL.64 [R1+0x87b0], R10 ;  /* 0x0087b00a01007387 */ /* 0x004fe20000100a00 */
[----:B------:R1:W-:Y:S02]  /*3f190*/  STL.64 [R1+0x87a8], R8 ;  /* 0x0087a80801007387 */ /* 0x0003e40000100a00 */
[----:B------:R-:W2:Y:S02]  /*3f1a0*/  LDL.LU R5, [R1+0x8844] ;  /* 0x0088440001057983 */ /* 0x000ea40000300800 */
[----:B------:R-:W2:Y:S01]  /*3f1b0*/  LDL.LU R6, [R1+0x8840] ;  /* 0x0088400001067983 */ /* 0x000ea20000300800 */
[----:B------:R3:W-:Y:S04]  /*3f1c0*/  STL.64 [R1+0x87b8], R12 ;  /* 0x0087b80c01007387 */ /* 0x0007e80000100a00 */
[----:B-1----:R-:W2:Y:S01]  /*3f1d0*/  LDL.LU R8, [R1+0x480] ;  /* 0x0004800001087983 */ /* 0x002ea20000300800 */
[----:B------:R-:W2:Y:S02]  /*3f1e0*/  LDL.LU R9, [R1+0x484] ;  /* 0x0004840001097983 */ /* 0x000ea40000300800 */
[----:B------:R-:W2:Y:S02]  /*3f1f0*/  LDL.LU R10, [R1+0x488] ;  /* 0x00048800010a7983 */ /* 0x000ea40000300800 */
[----:B------:R-:W2:Y:S02]  /*3f200*/  LDL.LU R11, [R1+0x48c] ;  /* 0x00048c00010b7983 */ /* 0x000ea40000300800 */
[----:B---3--:R-:W-:-:S02]  /*3f210*/  IMAD.MOV.U32 R12, RZ, RZ, R23 ;  /* 0x000000ffff0c7224 */ /* 0x008fc400078e0017 */
[----:B------:R-:W-:Y:S01]  /*3f220*/  IMAD.MOV.U32 R13, RZ, RZ, R22 ;  /* 0x000000ffff0d7224 */ /* 0x000fe200078e0016 */
[----:B--2---:R-:W-:Y:S01]  /*3f230*/  STL.64 [R1+0x87c8], R10 ;  /* 0x0087c80a01007387 */ /* 0x004fe20000100a00 */
[----:B------:R-:W-:Y:S03]  /*3f240*/  STL.64 [R1+0x87c0], R8 ;  /* 0x0087c00801007387 */ /* 0x000fe60000100a00 */
[----:B------:R1:W-:Y:S02]  /*3f250*/  STL.64 [R1+0x87d0], R12 ;  /* 0x0087d00c01007387 */ /* 0x0003e40000100a00 */
[----:B-1----:R-:W2:Y:S04]  /*3f260*/  LDL.64 R12, [R1+0x80] ;  /* 0x00008000010c7983 */ /* 0x002ea80000100a00 */
[----:B--2---:R1:W-:Y:S01]  /*3f270*/  STL.64 [R1+0x87e8], R12 ;  /* 0x0087e80c01007387 */ /* 0x0043e20000100a00 */
[----:B------:R-:W2:Y:S02]  /*3f280*/  LDL.LU R8, [R1+0x490] ;  /* 0x0004900001087983 */ /* 0x000ea40000300800 */
[----:B------:R-:W2:Y:S02]  /*3f290*/  LDL.LU R9, [R1+0x494] ;  /* 0x0004940001097983 */ /* 0x000ea40000300800 */
[----:B------:R-:W3:Y:S01]  /*3f2a0*/  LDL.LU R10, [R1+0x498] ;  /* 0x00049800010a7983 */ /* 0x000ee20000300800 */
[----:B------:R-:W3:Y:S01]  /*3f2b0*/  LDL.LU R11, [R1+0x49c] ;  /* 0x00049c00010b7983 */ /* 0x000ee20000300800 */
[----:B-1----:R-:W-:-:S02]  /*3f2c0*/  IMAD.MOV.U32 R12, RZ, RZ, R0 ;  /* 0x000000ffff0c7224 */ /* 0x002fc400078e0000 */
[----:B------:R-:W-:Y:S01]  /*3f2d0*/  IMAD.MOV.U32 R13, RZ, RZ, R4 ;  /* 0x000000ffff0d7224 */ /* 0x000fe200078e0004 */
[----:B------:R-:W4:Y:S01]  /*3f2e0*/  LDL.LU R0, [R1+0x883c] ;  /* 0x00883c0001007983 */ /* 0x000f220000300800 */
[----:B------:R-:W4:Y:S03]  /*3f2f0*/  LDL.LU R4, [R1+0x8838] ;  /* 0x0088380001047983 */ /* 0x000f260000300800 */
[----:B------:R-:W-:Y:S04]  /*3f300*/  STL.64 [R1+0x8800], R12 ;  /* 0x0088000c01007387 */ /* 0x000fe80000100a00 */
[----:B---3--:R-:W-:Y:S01]  /*3f310*/  STL.64 [R1+0x87e0], R10 ;  /* 0x0087e00a01007387 */ /* 0x008fe20000100a00 */
[----:B--2---:R1:W-:Y:S03]  /*3f320*/  STL.64 [R1+0x87d8], R8 ;  /* 0x0087d80801007387 */ /* 0x0043e60000100a00 */
[----:B-1----:R-:W2:Y:S01]  /*3f330*/  LDL.LU R8, [R1+0x4a0] ;  /* 0x0004a00001087983 */ /* 0x002ea20000300800 */
[----:B------:R-:W2:Y:S02]  /*3f340*/  LDL.LU R9, [R1+0x4a4] ;  /* 0x0004a40001097983 */ /* 0x000ea40000300800 */
[----:B------:R-:W3:Y:S02]  /*3f350*/  LDL.LU R10, [R1+0x4a8] ;  /* 0x0004a800010a7983 */ /* 0x000ee40000300800 */
[----:B------:R-:W3:Y:S02]  /*3f360*/  LDL.LU R11, [R1+0x4ac] ;  /* 0x0004ac00010b7983 */ /* 0x000ee40000300800 */
[----:B------:R-:W-:-:S02]  /*3f370*/  IMAD.MOV.U32 R12, RZ, RZ, R28 ;  /* 0x000000ffff0c7224 */ /* 0x000fc400078e001c */
[----:B----4-:R-:W-:-:S05]  /*3f380*/  IMAD.MOV.U32 R13, RZ, RZ, R15 ;  /* 0x000000ffff0d7224 */ /* 0x010fca00078e000f */
[----:B------:R-:W-:Y:S04]  /*3f390*/  STL.64 [R1+0x8818], R12 ;  /* 0x0088180c01007387 */ /* 0x000fe80000100a00 */
        /* <DEDUP_REMOVED lines=8> */
[----:B------:R-:W4:Y:S02]  /*3f420*/  LDL.LU R22, [R1+0x4f8] ;  /* 0x0004f80001167983 */ /* 0x000f240000300800 */
[----:B------:R-:W4:Y:S01]  /*3f430*/  LDL.LU R23, [R1+0x4fc] ;  /* 0x0004fc0001177983 */ /* 0x000f220000300800 */
[----:B------:R-:W4:Y:S04]  /*3f440*/  LDL.64 R16, [R1+0xc0] ;  /* 0x0000c00001107983 */ /* 0x000f280000100a00 */
        /* <DEDUP_REMOVED lines=12> */
[----:B------:R-:W-:Y:S01]  /*3f510*/  STL.64 [R1+0x8760], R26 ;  /* 0x0087601a01007387 */ /* 0x000fe20000100a00 */
[----:B-----5:R1:W-:Y:S03]  /*3f520*/  STL.64 [R1+0x8758], R24 ;  /* 0x0087581801007387 */ /* 0x0203e60000100a00 */
        /* <DEDUP_REMOVED lines=11> */
[----:B------:R-:W4:Y:S02]  /*3f5e0*/  LDL.LU R26, [R1+0x458] ;  /* 0x00045800011a7983 */ /* 0x000f240000300800 */
[----:B------:R-:W4:Y:S01]  /*3f5f0*/  LDL.LU R27, [R1+0x45c] ;  /* 0x00045c00011b7983 */ /* 0x000f220000300800 */
[----:B--2---:R-:W-:Y:S01]  /*3f600*/  HMMA.1688.F32.TF32 R12, R4, R12, R8 ;  /* 0x0000000c040c723c */ /* 0x004fe20000081008 */
[----:B------:R-:W-:Y:S01]  /*3f610*/  IMAD.MOV.U32 R28, RZ, RZ, R16 ;  /* 0x000000ffff1c7224 */ /* 0x000fe200078e0010 */
[----:B----4-:R-:W-:Y:S01]  /*3f620*/  STL.64 [R1+0x8790], R26 ;  /* 0x0087901a01007387 */ /* 0x010fe20000100a00 */
[----:B---3--:R1:W-:Y:S03]  /*3f630*/  STL.64 [R1+0x8788], R24 ;  /* 0x0087881801007387 */ /* 0x0083e60000100a00 */
[----:B-1----:R-:W2:Y:S01]  /*3f640*/  LDL.LU R24, [R1+0x460] ;  /* 0x0004600001187983 */ /* 0x002ea20000300800 */
[----:B------:R-:W2:Y:S02]  /*3f650*/  LDL.LU R25, [R1+0x464] ;  /* 0x0004640001197983 */ /* 0x000ea40000300800 */
[----:B------:R-:W2:Y:S02]  /*3f660*/  LDL.LU R26, [R1+0x468] ;  /* 0x00046800011a7983 */ /* 0x000ea40000300800 */
[----:B------:R-:W2:Y:S01]  /*3f670*/  LDL.LU R27, [R1+0x46c] ;  /* 0x00046c00011b7983 */ /* 0x000ea20000300800 */
[----:B------:R1:W-:Y:S01]  /*3f680*/  STL.64 [R1+0x7f0], R20 ;  /* 0x0007f01401007387 */ /* 0x0003e20000100a00 */
[----:B------:R3:W-:Y:S03]  /*3f690*/  STL.64 [R1+0x7f8], R22 ;  /* 0x0007f81601007387 */ /* 0x0007e60000100a00 */
[----:B-1----:R-:W4:Y:S01]  /*3f6a0*/  LDL.LU.64 R20, [R1+0x8830] ;  /* 0x0088300001147983 */ /* 0x002f220000300a00 */
[----:B---3--:R-:W-:-:S02]  /*3f6b0*/  IMAD.MOV.U32 R23, RZ, RZ, R17 ;  /* 0x000000ffff177224 */ /* 0x008fc400078e0011 */
[----:B------:R-:W3:Y:S02]  /*3f6c0*/  LDL.LU R16, [R1+0x420] ;  /* 0x0004200001107983 */ /* 0x000ee40000300800 */
[----:B------:R-:W3:Y:S01]  /*3f6d0*/  LDL.LU R17, [R1+0x424] ;  /* 0x0004240001117983 */ /* 0x000ee20000300800 */
[----:B------:R-:W3:Y:S01]  /*3f6e0*/  LDL.LU R18, [R1+0x428] ;  /* 0x0004280001127983 */ /* 0x000ee20000300800 */
[----:B------:R-:W3:Y:S02]  /*3f6f0*/  LDL.LU R19, [R1+0x42c] ;  /* 0x00042c0001137983 */ /* 0x000ee40000300800 */
[----:B------:R-:W5:Y:S02]  /*3f700*/  LDL.LU.64 R10, [R1+0x8828] ;  /* 0x00882800010a7983 */ /* 0x000f640000300a00 */
[----:B------:R-:W5:Y:S01]  /*3f710*/  LDL.LU.64 R8, [R1+0x8820] ;  /* 0x0088200001087983 */ /* 0x000f620000300a00 */
[----:B------:R1:W-:Y:S01]  /*3f720*/  STL.64 [R1+0x7e0], R12 ;  /* 0x0007e00c01007387 */ /* 0x0003e20000100a00 */
[----:B------:R5:W-:Y:S03]  /*3f730*/  STL.64 [R1+0x7e8], R14 ;  /* 0x0007e80e01007387 */ /* 0x000be60000100a00 */
[----:B-1----:R-:W5:Y:S02]  /*3f740*/  LDL.LU.64 R12, [R1+0x8818] ;  /* 0x00881800010c7983 */ /* 0x002f640000300a00 */
[C---:B-----5:R-:W-:Y:S02]  /*3f750*/  HMMA.1688.F32.TF32 R12, R4.reuse, R12, R8 ;  /* 0x0000000c040c723c */ /* 0x060fe40000081008 */
[----:B------:R-:W5:Y:S01]  /*3f760*/  LDL.LU.64 R10, [R1+0x8810] ;  /* 0x00881000010a7983 */ /* 0x000f620000300a00 */
[----:B------:R-:W5:Y:S11]  /*3f770*/  LDL.LU.64 R8, [R1+0x8808] ;  /* 0x0088080001087983 */ /* 0x000f760000300a00 */
[----:B------:R-:W-:Y:S09]  /*3f780*/  @!UPT UIADD3 URZ, URZ, URZ, URZ ;  /* 0x0000003f3f3ff290 */ /* 0x000ff2000fffe03f */
        /* <DEDUP_REMOVED lines=8> */
[----:B------:R-:W-:Y:S03]  /*3f810*/  STL.64 [R1+0x788], R14 ;  /* 0x0007880e01007387 */ /* 0x000fe60000100a00 */
[----:B-1----:R-:W5:Y:S02]  /*3f820*/  LDL.LU.64 R12, [R1+0x87e8] ;  /* 0x0087e800010c7983 */ /* 0x002f640000300a00 */
[C---:B-----5:R-:W-:Y:S01]  /*3f830*/  HMMA.1688.F32.TF32 R8, R4.reuse, R12, R8 ;  /* 0x0000000c0408723c */ /* 0x060fe20000081008 */
[----:B------:R-:W-:Y:S01]  /*3f840*/  IMAD.MOV.U32 R22, RZ, RZ, R12 ;  /* 0x000000ffff167224 */ /* 0x000fe200078e000c */
[----:B------:R-:W-:Y:S11]  /*3f850*/  MOV R3, R13 ;  /* 0x0000000d00037202 */ /* 0x000ff60000000f00 */
[----:B------:R-:W-:Y:S10]  /*3f860*/  @!UPT UIADD3 URZ, URZ, URZ, URZ ;  /* 0x0000003f3f3ff290 */ /* 0x000ff4000fffe03f */
[----:B------:R-:W-:Y:S01]  /*3f870*/  STL.64 [R1+0x770], R8 ;  /* 0x0007700801007387 */ /* 0x000fe20000100a00 */
[----:B------:R1:W-:Y:S03]  /*3f880*/  STL.64 [R1+0x778], R10 ;  /* 0x0007780a01007387 */ /* 0x0003e60000100a00 */
[----:B-1----:R-:W5:Y:S01]  /*3f890*/  LDL.LU.64 R10, [R1+0x87e0] ;  /* 0x0087e000010a7983 */ /* 0x002f620000300a00 */
[----:B------:R-:W5:Y:S02]  /*3f8a0*/  LDL.LU.64 R8, [R1+0x87d8] ;  /* 0x0087d80001087983 */ /* 0x000f640000300a00 */
[----:B------:R-:W5:Y:S02]  /*3f8b0*/  LDL.LU.64 R12, [R1+0x87d0] ;  /* 0x0087d000010c7983 */ /* 0x000f640000300a00 */
[C---:B-----5:R-:W-:Y:S01]  /*3f8c0*/  HMMA.1688.F32.TF32 R12, R4.reuse, R12, R8 ;  /* 0x0000000c040c723c */ /* 0x060fe20000081008 */
[----:B------:R-:W5:Y:S01]  /*3f8d0*/  LDL.LU.64 R10, [R1+0x87c8] ;  /* 0x0087c800010a7983 */ /* 0x000f620000300a00 */
[----:B------:R-:W5:Y:S11]  /*3f8e0*/  LDL.LU.64 R8, [R1+0x87c0] ;  /* 0x0087c00001087983 */ /* 0x000f760000300a00 */
[----:B------:R-:W-:Y:S10]  /*3f8f0*/  @!UPT UIADD3 URZ, URZ, URZ, URZ ;  /* 0x0000003f3f3ff290 */ /* 0x000ff4000fffe03f */
        /* <DEDUP_REMOVED lines=10> */
[C---:B-----5:R-:W-:Y:S11]  /*3f9a0*/  HMMA.1688.F32.TF32 R8, R4.reuse, R12, R8 ;  /* 0x0000000c0408723c */ /* 0x060ff60000081008 */
[----:B------:R-:W-:Y:S11]  /*3f9b0*/  @!UPT UIADD3 URZ, URZ, URZ, URZ ;  /* 0x0000003f3f3ff290 */ /* 0x000ff6000fffe03f */
[----:B------:R-:W-:Y:S01]  /*3f9c0*/  @!UPT UIADD3 URZ, URZ, URZ, URZ ;  /* 0x0000003f3f3ff290 */ /* 0x000fe2000fffe03f */
[----:B------:R1:W-:Y:S01]  /*3f9d0*/  STL.64 [R1+0x740], R8 ;  /* 0x0007400801007387 */ /* 0x0003e20000100a00 */
[----:B------:R-:W-:Y:S03]  /*3f9e0*/  STL.64 [R1+0x748], R10 ;  /* 0x0007480a01007387 */ /* 0x000fe60000100a00 */
[----:B-1----:R-:W2:Y:S01]  /*3f9f0*/  LDL.LU.64 R8, [R1+0x8798] ;  /* 0x0087980001087983 */ /* 0x002ea20000300a00 */
[----:B------:R1:W-:Y:S03]  /*3fa00*/  STL.64 [R1+0x8708], R12 ;  /* 0x0087080c01007387 */ /* 0x0003e60000100a00 */
[----:B-1----:R-:W5:Y:S01]  /*3fa10*/  LDL.LU R12, [R1+0x3f0] ;  /* 0x0003f000010c7983 */ /* 0x002f620000300800 */
[----:B------:R-:W5:Y:S02]  /*3fa20*/  LDL.LU R13, [R1+0x3f4] ;  /* 0x0003f400010d7983 */ /* 0x000f640000300800 */
[----:B------:R-:W5:Y:S02]  /*3fa30*/  LDL.LU R14, [R1+0x3f8] ;  /* 0x0003f800010e7983 */ /* 0x000f640000300800 */
[----:B------:R-:W5:Y:S01]  /*3fa40*/  LDL.LU R15, [R1+0x3fc] ;  /* 0x0003fc00010f7983 */ /* 0x000f620000300800 */
[C---:B--2---:R-:W-:Y:S01]  /*3fa50*/  HMMA.1688.F32.TF32 R8, R4.reuse, R8, R24 ;  /* 0x000000080408723c */ /* 0x044fe20000081018 */
[----:B------:R-:W2:Y:S01]  /*3fa60*/  LDL.LU.64 R26, [R1+0x8790] ;  /* 0x00879000011a7983 */ /* 0x000ea20000300a00 */
[----:B------:R-:W2:Y:S11]  /*3fa70*/  LDL.LU.64 R24, [R1+0x8788] ;  /* 0x0087880001187983 */ /* 0x000eb60000300a00 */
[----:B------:R-:W-:Y:S10]  /*3fa80*/  @!UPT UIADD3 URZ, URZ, URZ, URZ ;  /* 0x0000003f3f3ff290 */ /* 0x000ff4000fffe03f */
[----:B------:R1:W-:Y:S01]  /*3fa90*/  STL.64 [R1+0x730], R8 ;  /* 0x0007300801007387 */ /* 0x0003e20000100a00 */
[----:B------:R2:W-:Y:S03]  /*3faa0*/  STL.64 [R1+0x738], R10 ;  /* 0x0007380a01007387 */ /* 0x0005e60000100a00 */
[----:B-1----:R-:W2:Y:S02]  /*3fab0*/  LDL.LU.64 R8, [R1+0x8780] ;  /* 0x0087800001087983 */ /* 0x002ea40000300a00 */
[C---:B--2---:R-:W-:Y:S02]  /*3fac0*/  HMMA.1688.F32.TF32 R8, R4.reuse, R8, R24 ;  /* 0x000000080408723c */ /* 0x044fe40000081018 */
[----:B------:R-:W2:Y:S01]  /*3fad0*/  LDL.LU.64 R26, [R1+0x8778] ;  /* 0x00877800011a7983 */ /* 0x000ea20000300a00 */
[----:B------:R-:W2:Y:S11]  /*3fae0*/  LDL.LU.64 R24, [R1+0x8770] ;  /* 0x0087700001187983 */ /* 0x000eb60000300a00 */
[----:B------:R-:W-:Y:S09]  /*3faf0*/  @!UPT UIADD3 URZ, URZ, URZ, URZ ;  /* 0x0000003f3f3ff290 */ /* 0x000ff2000fffe03f */
        /* <DEDUP_REMOVED lines=10> */
[----:B--2---:R-:W-:Y:S02]  /*3fba0*/  HMMA.1688.F32.TF32 R8, R4, R8, R24 ;  /* 0x000000080408723c */ /* 0x004fe40000081018 */
[----:B------:R-:W4:Y:S11]  /*3fbb0*/  LDL.LU R24, [R1+0x3d0] ;  /* 0x0003d00001187983 */ /* 0x000f360000300800 */
[----:B------:R-:W-:Y:S10]  /*3fbc0*/  @!UPT UIADD3 URZ, URZ, URZ, URZ ;  /* 0x0000003f3f3ff290 */ /* 0x000ff4000fffe03f */
[----:B------:R-:W-:Y:S01]  /*3fbd0*/  STL.64 [R1+0x700], R8 ;  /* 0x0007000801007387 */ /* 0x000fe20000100a00 */
[----:B------:R-:W-:Y:S02]  /*3fbe0*/  STL.64 [R1+0x708], R10 ;  /* 0x0007080a01007387 */ /* 0x000fe40000100a00 */
[----:B------:R-:W-:Y:S04]  /*3fbf0*/  LDS R10, [R0+0x12200] ;  /* 0x01220000000a7984 */ /* 0x000fe80000000800 */
[----:B------:R-:W1:Y:S01]  /*3fc00*/  LDS R11, [R2+0x12200] ;  /* 0x01220000020b7984 */ /* 0x000e620000000800 */
[----:B------:R-:W-:Y:S04]  /*3fc10*/  LDS R8, [R0+0x10200] ;  /* 0x0102000000087984 */ /* 0x000fe80000000800 */
[----:B------:R-:W2:Y:S04]  /*3fc20*/  LDS R9, [R2+0x10200] ;  /* 0x0102000002097984 */ /* 0x000ea80000000800 */
[----:B------:R-:W4:Y:S01]  /*3fc30*/  LDL.LU R25, [R1+0x3d4] ;  /* 0x0003d40001197983 */ /* 0x000f220000300800 */
[----:B------:R-:W4:Y:S02]  /*3fc40*/  LDL.LU R26, [R1+0x3d8] ;  /* 0x0003d800011a7983 */ /* 0x000f240000300800 */
[----:B------:R-:W4:Y:S01]  /*3fc50*/  LDL.LU R27, [R1+0x3dc] ;  /* 0x0003dc00011b7983 */ /* 0x000f220000300800 */
[----:B-1----:R-:W-:Y:S01]  /*3fc60*/  STL.64 [R1+0x8730], R10 ;  /* 0x0087300a01007387 */ /* 0x002fe20000100a00 */
[----:B--2---:R1:W-:Y:S03]  /*3fc70*/  STL.64 [R1+0x8728], R8 ;  /* 0x0087280801007387 */ /* 0x0043e60000100a00 */
[----:B-1----:R-:W3:Y:S01]  /*3fc80*/  LDL R8, [R1] ;  /* 0x0000000001087983 */ /* 0x002ee20000100800 */
[----:B------:R-:W-:-:S07]  /*3fc90*/  IMAD.MOV.U32 R9, RZ, RZ, R29 ;  /* 0x000000ffff097224 */ /* 0x000fce00078e001d */
[C---:B---3--:R-:W-:Y:S01]  /*3fca0*/  HMMA.1688.F32.TF32 R8, R4.reuse, R8, R16 ;  /* 0x000000080408723c */ /* 0x048fe20000081010 */
[----:B------:R-:W2:Y:S01]  /*3fcb0*/  LDL.LU.64 R18, [R1+0x8748] ;  /* 0x0087480001127983 */ /* 0x000ea20000300a00 */
[----:B------:R-:W5:Y:S11]  /*3fcc0*/  LDL.LU.64 R16, [R1+0x8740] ;  /* 0x0087400001107983 */ /* 0x000f760000300a00 */
[----:B------:R-:W-:Y:S10]  /*3fcd0*/  @!UPT UIADD3 URZ, URZ, URZ, URZ ;  /* 0x0000003f3f3ff290 */ /* 0x000ff4000fffe03f */
[----:B------:R1:W-:Y:S01]  /*3fce0*/  STL.64 [R1+0x6f0], R8 ;  /* 0x0006f00801007387 */ /* 0x0003e20000100a00 */
[----:B------:R3:W-:Y:S03]  /*3fcf0*/  STL.64 [R1+0x6f8], R10 ;  /* 0x0006f80a01007387 */ /* 0x0007e60000100a00 */
[----:B-1----:R-:W2:Y:S01]  /*3fd00*/  LDL.LU R8, [R1+0x360] ;  /* 0x0003600001087983 */ /* 0x002ea20000300800 */
[----:B-----5:R-:W-:Y:S11]  /*3fd10*/  HMMA.1688.F32.TF32 R12, R4, R16, R12 ;  /* 0x00000010040c723c */ /* 0x020ff6000008100c */
[----:B------:R-:W-:Y:S11]  /*3fd20*/  @!UPT UIADD3 URZ, URZ, URZ, URZ ;  /* 0x0000003f3f3ff290 */ /* 0x000ff6000fffe03f */
[----:B------:R-:W-:Y:S01]  /*3fd30*/  @!UPT UIADD3 URZ, URZ, URZ, URZ ;  /* 0x0000003f3f3ff290 */ /* 0x000fe2000fffe03f */
[----:B------:R1:W-:Y:S01]  /*3fd40*/  STL.64 [R1+0x6e0], R12 ;  /* 0x0006e00c01007387 */ /* 0x0003e20000100a00 */
[----:B------:R5:W-:Y:S02]  /*3fd50*/  STL.64 [R1+0x6e8], R14 ;  /* 0x0006e80e01007387 */ /* 0x000be40000100a00 */
[----:B------:R-:W2:Y:S02]  /*3fd60*/  LDL.LU R9, [R1+0x364] ;  /* 0x0003640001097983 */ /* 0x000ea40000300800 */
[----:B---3--:R-:W3:Y:S01]  /*3fd70*/  LDL.LU R10, [R1+0x368] ;  /* 0x00036800010a7983 */ /* 0x008ee20000300800 */
[----:B------:R-:W3:Y:S04]  /*3fd80*/  LDL.LU R11, [R1+0x36c] ;  /* 0x00036c00010b7983 */ /* 0x000ee80000300800 */
[----:B-1----:R-:W2:Y:S01]  /*3fd90*/  LDL.LU R12, [R1+0x3a0] ;  /* 0x0003a000010c7983 */ /* 0x002ea20000300800 */
[----:B------:R-:W2:Y:S02]  /*3fda0*/  LDL.LU R13, [R1+0x3a4] ;  /* 0x0003a400010d7983 */ /* 0x000ea40000300800 */
[----:B-----5:R-:W5:Y:S02]  /*3fdb0*/  LDL.LU R14, [R1+0x3a8] ;  /* 0x0003a800010e7983 */ /* 0x020f640000300800 */
[----:B------:R-:W5:Y:S02]  /*3fdc0*/  LDL.LU R15, [R1+0x3ac] ;  /* 0x0003ac00010f7983 */ /* 0x000f640000300800 */
[----:B-----5:R-:W-:Y:S01]  /*3fdd0*/  STL.64 [R1+0x8718], R14 ;  /* 0x0087180e01007387 */ /* 0x020fe20000100a00 */
[----:B--2---:R-:W-:Y:S02]  /*3fde0*/  STL.64 [R1+0x8710], R12 ;  /* 0x0087100c01007387 */ /* 0x004fe40000100a00 */
[----:B------:R-:W-:Y:S02]  /*3fdf0*/  STL.64 [R1+0x8658], R18 ;  /* 0x0086581201007387 */ /* 0x000fe40000100a00 */
[----:B------:R1:W-:Y:S02]  /*3fe00*/  STL.64 [R1+0x8650], R16 ;  /* 0x0086501001007387 */ /* 0x0003e40000100a00 */
[----:B-1----:R-:W-:-:S02]  /*3fe10*/  IMAD.MOV.U32 R16, RZ, RZ, R22 ;  /* 0x000000ffff107224 */ /* 0x002fc400078e0016 */
[----:B------:R-:W-:-:S05]  /*3fe20*/  IMAD.MOV.U32 R17, RZ, RZ, R3 ;  /* 0x000000ffff117224 */ /* 0x000fca00078e0003 */
[----:B------:R1:W-:Y:S04]  /*3fe30*/  STL.64 [R1+0x86e8], R16 ;  /* 0x0086e81001007387 */ /* 0x0003e80000100a00 */
[----:B-1----:R-:W2:Y:S01]  /*3fe40*/  LDL.64 R16, [R1+0xa0] ;  /* 0x0000a00001107983 */ /* 0x002ea20000100a00 */
[----:B----4-:R-:W-:Y:S03]  /*3fe50*/  HMMA.1688.F32.TF32 R24, R4, R20, R24 ;  /* 0x000000140418723c */ /* 0x010fe60000081018 */
[----:B--2---:R1:W-:Y:S04]  /*3fe60*/  STL.64 [R1+0x8700], R16 ;  /* 0x0087001001007387 */ /* 0x0043e80000100a00 */
[----:B-1----:R-:W2:Y:S01]  /*3fe70*/  LDL.64 R16, [R1+0xb0] ;  /* 0x0000b00001107983 */ /* 0x002ea20000100a00 */
[----:B------:R-:W-:-:S03]  /*3fe80*/  IMAD.MOV.U32 R13, RZ, RZ, R23 ;  /* 0x000000ffff0d7224 */ /* 0x000fc600078e0017 */
[----:B--2---:R1:W-:Y:S04]  /*3fe90*/  STL.64 [R1+0x8720], R16 ;  /* 0x0087201001007387 */ /* 0x0043e80000100a00 */
[----:B-1----:R-:W2:Y:S01]  /*3fea0*/  LDL.LU R16, [R1+0x3b0] ;  /* 0x0003b00001107983 */ /* 0x002ea20000300800 */
[----:B------:R-:W2:Y:S02]  /*3feb0*/  LDL.LU R17, [R1+0x3b4] ;  /* 0x0003b40001117983 */ /* 0x000ea40000300800 */
[----:B------:R-:W2:Y:S02]  /*3fec0*/  LDL.LU R18, [R1+0x3b8] ;  /* 0x0003b80001127983 */ /* 0x000ea40000300800 */
[----:B------:R-:W2:Y:S03]  /*3fed0*/  LDL.LU R19, [R1+0x3bc] ;  /* 0x0003bc0001137983 */ /* 0x000ea60000300800 */
[----:B------:R1:W-:Y:S01]  /*3fee0*/  STL.64 [R1+0x6d0], R24 ;  /* 0x0006d01801007387 */ /* 0x0003e20000100a00 */
[----:B------:R-:W-:Y:S03]  /*3fef0*/  STL.64 [R1+0x6d8], R26 ;  /* 0x0006d81a01007387 */ /* 0x000fe60000100a00 */
[----:B-1----:R-:W3:Y:S01]  /*3ff00*/  LDL.LU.64 R24, [R1+0x8738] ;  /* 0x0087380001187983 */ /* 0x002ee20000300a00 */
[----:B------:R1:W-:Y:S03]  /*3ff10*/  STL.64 [R1+0x86e0], R20 ;  /* 0x0086e01401007387 */ /* 0x0003e60000100a00 */
[----:B-1----:R-:W4:Y:S01]  /*3ff20*/  LDL.LU R20, [R1+0x370] ;  /* 0x0003700001147983 */ /* 0x002f220000300800 */
[----:B------:R-:W4:Y:S02]  /*3ff30*/  LDL.LU R21, [R1+0x374] ;  /* 0x0003740001157983 */ /* 0x000f240000300800 */
[----:B------:R-:W5:Y:S02]  /*3ff40*/  LDL.LU R22, [R1+0x378] ;  /* 0x0003780001167983 */ /* 0x000f640000300800 */
[----:B------:R-:W5:Y:S01]  /*3ff50*/  LDL.LU R23, [R1+0x37c] ;  /* 0x00037c0001177983 */ /* 0x000f620000300800 */
[----:B---3--:R-:W-:Y:S01]  /*3ff60*/  HMMA.1688.F32.TF32 R4, R4, R24, R8 ;  /* 0x000000180404723c */ /* 0x008fe20000081008 */
[----:B-----5:R-:W-:Y:S01]  /*3ff70*/  STL.64 [R1+0x86f8], R22 ;  /* 0x0086f81601007387 */ /* 0x020fe20000100a00 */
[----:B----4-:R1:W-:Y:S03]  /*3ff80*/  STL.64 [R1+0x86f0], R20 ;  /* 0x0086f01401007387 */ /* 0x0103e60000100a00 */
[----:B-1----:R-:W3:Y:S01]  /*3ff90*/  LDL.LU R20, [R1+0x390] ;  /* 0x0003900001147983 */ /* 0x002ee20000300800 */
[----:B------:R-:W3:Y:S02]  /*3ffa0*/  LDL.LU R21, [R1+0x394] ;  /* 0x0003940001157983 */ /* 0x000ee40000300800 */
[----:B------:R-:W3:Y:S02]  /*3ffb0*/  LDL.LU R22, [R1+0x398] ;  /* 0x0003980001167983 */ /* 0x000ee40000300800 */
[----:B------:R-:W3:Y:S01]  /*3ffc0*/  LDL.LU R23, [R1+0x39c] ;  /* 0x00039c0001177983 */ /* 0x000ee20000300800 */
[----:B------:R-:W2:Y:S01]  /*3ffd0*/  LDL.LU.64 R10, [R1+0x8730] ;  /* 0x00873000010a7983 */ /* 0x000ea20000300a00 */
[----:B------:R-:W2:Y:S11]  /*3ffe0*/  LDL.LU.64 R8, [R1+0x8728] ;  /* 0x0087280001087983 */ /* 0x000eb60000300a00 */
[----:B------:R-:W-:Y:S02]  /*3fff0*/  STL.64 [R1+0x6c0], R4 ;  /* 0x0006c00401007387 */ /* 0x000fe40000100a00 */
[----:B------:R-:W-:Y:S01]  /*40000*/  STL.64 [R1+0x6c8], R6 ;  /* 0x0006c80601007387 */ /* 0x000fe20000100a00 */
[----:B------:R-:W1:Y:S04]  /*40010*/  LDS R4, [R0+0x10300] ;  /* 0x0103000000047984 */ /* 0x000e680000000800 */
[----:B------:R-:W4:Y:S04]  /*40020*/  LDS R6, [R0+0x12300] ;  /* 0x0123000000067984 */ /* 0x000f280000000800 */
[----:B------:R-:W5:Y:S04]  /*40030*/  LDS R5, [R2+0x10300] ;  /* 0x0103000002057984 */ /* 0x000f680000000800 */
[----:B------:R-:W5:Y:S01]  /*40040*/  LDS R7, [R2+0x12300] ;  /* 0x0123000002077984 */ /* 0x000f620000000800 */
[----:B------:R-:W-:-:S03]  /*40050*/  IMAD.MOV.U32 R12, RZ, RZ, R28 ;  /* 0x000000ffff0c7224 */ /* 0x000fc600078e001c */
[----:B-1----:R-:W-:Y:S01]  /*40060*/  STL [R1+0x860c], R4 ;  /* 0x00860c0401007387 */ /* 0x002fe20000100800 */
[----:B----4-:R-:W-:Y:S02]  /*40070*/  STL [R1+0x8614], R6 ;  /* 0x0086140601007387 */ /* 0x010fe40000100800 */
[----:B------:R-:W-:Y:S02]  /*40080*/  STL [R1+0x8610], R0 ;  /* 0x0086100001007387 */ /* 0x000fe40000100800 */
[----:B-----5:R1:W-:Y:S01]  /*40090*/  STL [R1+0x8618], R5 ;  /* 0x0086180501007387 */ /* 0x0203e20000100800 */
[----:B------:R-:W-:Y:S04]  /*400a0*/  STL [R1+0x8620], R7 ;  /* 0x0086200701007387 */ /* 0x000fe80000100800 */
[----:B-1----:R-:W4:Y:S01]  /*400b0*/  LDL.64 R4, [R1+0x90] ;  /* 0x0000900001047983 */ /* 0x002f220000100a00 */
[----:B------:R-:W-:Y:S01]  /*400c0*/  STL [R1+0x861c], R2 ;  /* 0x00861c0201007387 */ /* 0x000fe20000100800 */
[C---:B--2---:R-:W-:Y:S02]  /*400d0*/  HMMA.1688.F32.TF32 R12, R8.reuse, R12, R16 ;  /* 0x0000000c080c723c */ /* 0x044fe40000081010 */
[----:B------:R-:W2:Y:S11]  /*400e0*/  LDL.LU.64 R16, [R1+0x8720] ;  /* 0x0087200001107983 */ /* 0x000eb60000300a00 */
        /* <DEDUP_REMOVED lines=8> */
[----:B------:R1:W-:Y:S01]  /*40170*/  STL.64 [R1+0x6a0], R12 ;  /* 0x0006a00c01007387 */ /* 0x0003e20000100a00 */
[----:B------:R2:W-:Y:S03]  /*40180*/  STL.64 [R1+0x6a8], R14 ;  /* 0x0006a80e01007387 */ /* 0x0005e60000100a00 */
[----:B-1----:R-:W5:Y:S01]  /*40190*/  LDL.LU.64 R12, [R1+0x8708] ;  /* 0x00870800010c7983 */ /* 0x002f620000300a00 */
[----:B--2---:R-:W-:Y:S02]  /*401a0*/  IMAD.MOV.U32 R15, RZ, RZ, R16 ;  /* 0x000000ffff0f7224 */ /* 0x004fe400078e0010 */
[----:B------:R-:W-:Y:S02]  /*401b0*/  IMAD.MOV.U32 R14, RZ, RZ, R17 ;  /* 0x000000ffff0e7224 */ /* 0x000fe400078e0011 */
[----:B------:R-:W3:Y:S03]  /*401c0*/  LDL.LU.64 R16, [R1+0x8700] ;  /* 0x0087000001107983 */ /* 0x000ee60000300a00 */
[----:B------:R-:W-:Y:S02]  /*401d0*/  STL [R1+0x8628], R14 ;  /* 0x0086280e01007387 */ /* 0x000fe40000100800 */
[----:B------:R-:W-:Y:S01]  /*401e0*/  STL [R1+0x8624], R15 ;  /* 0x0086240f01007387 */ /* 0x000fe20000100800 */
[----:B---3--:R-:W-:Y:S01]  /*401f0*/  HMMA.1688.F32.TF32 R20, R8, R16, R20 ;  /* 0x000000100814723c */ /* 0x008fe20000081014 */
[----:B-----5:R1:W-:Y:S01]  /*40200*/  STL.64 [R1+0x86c8], R12 ;  /* 0x0086c80c01007387 */ /* 0x0203e20000100a00 */
[----:B------:R-:W-:-:S02]  /*40210*/  IMAD.MOV.U32 R27, RZ, RZ, R16 ;  /* 0x000000ffff1b7224 */ /* 0x000fc400078e0010 */
[----:B------:R-:W-:Y:S01]  /*40220*/  IMAD.MOV.U32 R26, RZ, RZ, R17 ;  /* 0x000000ffff1a7224 */ /* 0x000fe200078e0011 */
        /* <DEDUP_REMOVED lines=9> */
[----:B------:R-:W3:Y:S02]  /*402c0*/  LDL.LU.64 R16, [R1+0x86e8] ;  /* 0x0086e80001107983 */ /* 0x000ee40000300a00 */
[----:B----4-:R-:W-:Y:S02]  /*402d0*/  IMAD.MOV.U32 R29, RZ, RZ, R4 ;  /* 0x000000ffff1d7224 */ /* 0x010fe400078e0004 */
[----:B------:R-:W-:Y:S01]  /*402e0*/  IMAD.MOV.U32 R28, RZ, RZ, R5 ;  /* 0x000000ffff1c7224 */ /* 0x000fe200078e0005 */
[----:B------:R-:W-:Y:S01]  /*402f0*/  STL [R1+0x862c], R27 ;  /* 0x00862c1b01007387 */ /* 0x000fe20000100800 */
[----:B------:R-:W-:Y:S02]  /*40300*/  STL [R1+0x8668], R26 ;  /* 0x0086681a01007387 */ /* 0x000fe40000100800 */
[----:B------:R1:W-:Y:S01]  /*40310*/  STL.64 [R1+0x8660], R24 ;  /* 0x0086601801007387 */ /* 0x0003e20000100a00 */
[C---:B--2---:R-:W-:Y:S08]  /*40320*/  HMMA.1688.F32.TF32 R12, R8.reuse, R4, R12 ;  /* 0x00000004080c723c */ /* 0x044ff0000008100c */
[C---:B---3--:R-:W-:Y:S11]  /*40330*/  HMMA.1688.F32.TF32 R4, R8.reuse, R16, R20 ;  /* 0x000000100804723c */ /* 0x048ff60000081014 */
[----:B------:R-:W-:Y:S04]  /*40340*/  @!UPT UIADD3 URZ, URZ, URZ, URZ ;  /* 0x0000003f3f3ff290 */ /* 0x000fe8000fffe03f */
[----:B------:R-:W-:Y:S01]  /*40350*/  STL.64 [R1+0x680], R12 ;  /* 0x0006800c01007387 */ /* 0x000fe20000100a00 */
[----:B------:R-:W-:Y:S02]  /*40360*/  STL.64 [R1+0x688], R14 ;  /* 0x0006880e01007387 */ /* 0x000fe40000100a00 */
[----:B-1----:R-:W2:Y:S05]  /*40370*/  LDL.LU R24, [R1+0x2c0] ;  /* 0x0002c00001187983 */ /* 0x002eaa0000300800 */
[----:B------:R1:W-:Y:S01]  /*40380*/  STL.64 [R1+0x670], R4 ;  /* 0x0006700401007387 */ /* 0x0003e20000100a00 */
[----:B------:R3:W-:Y:S02]  /*40390*/  STL.64 [R1+0x678], R6 ;  /* 0x0006780601007387 */ /* 0x0007e40000100a00 */
[----:B------:R-:W2:Y:S02]  /*403a0*/  LDL.LU R25, [R1+0x2c4] ;  /* 0x0002c40001197983 */ /* 0x000ea40000300800 */
[----:B------:R-:W4:Y:S01]  /*403b0*/  LDL.LU R26, [R1+0x2c8] ;  /* 0x0002c800011a7983 */ /* 0x000f220000300800 */
[----:B------:R-:W4:Y:S04]  /*403c0*/  LDL.LU R27, [R1+0x2cc] ;  /* 0x0002cc00011b7983 */ /* 0x000f280000300800 */
[----:B-1----:R-:W5:Y:S01]  /*403d0*/  LDL.LU R4, [R1+0x340] ;  /* 0x0003400001047983 */ /* 0x002f620000300800 */
[----:B------:R-:W5:Y:S02]  /*403e0*/  LDL.LU R5, [R1+0x344] ;  /* 0x0003440001057983 */ /* 0x000f640000300800 */
[----:B---3--:R-:W3:Y:S02]  /*403f0*/  LDL.LU R6, [R1+0x348] ;  /* 0x0003480001067983 */ /* 0x008ee40000300800 */
[----:B------:R-:W3:Y:S01]  /*40400*/  LDL.LU R7, [R1+0x34c] ;  /* 0x00034c0001077983 */ /* 0x000ee20000300800 */
[----:B------:R-:W2:Y:S01]  /*40410*/  LDL.LU R20, [R1+0x350] ;  /* 0x0003500001147983 */ /* 0x000ea20000300800 */
[----:B------:R-:W2:Y:S02]  /*40420*/  LDL.LU R21, [R1+0x354] ;  /* 0x0003540001157983 */ /* 0x000ea40000300800 */
[----:B------:R-:W2:Y:S02]  /*40430*/  LDL.LU R22, [R1+0x358] ;  /* 0x0003580001167983 */ /* 0x000ea40000300800 */
[----:B------:R-:W2:Y:S01]  /*40440*/  LDL.LU R23, [R1+0x35c] ;  /* 0x00035c0001177983 */ /* 0x000ea20000300800 */
[----:B---3--:R-:W-:Y:S01]  /*40450*/  STL.64 [R1+0x86d8], R6 ;  /* 0x0086d80601007387 */ /* 0x008fe20000100a00 */
[----:B-----5:R1:W-:Y:S02]  /*40460*/  STL.64 [R1+0x86d0], R4 ;  /* 0x0086d00401007387 */ /* 0x0203e40000100a00 */
[----:B------:R-:W3:Y:S01]  /*40470*/  LDL.64 R12, [R1+0x60] ;  /* 0x00006000010c7983 */ /* 0x000ee20000100a00 */
[----:B-1----:R-:W5:Y:S01]  /*40480*/  LDL.64 R4, [R1+0x70] ;  /* 0x0000700001047983 */ /* 0x002f620000100a00 */
[----:B----4-:R-:W-:Y:S02]  /*40490*/  STL.64 [R1+0x8678], R26 ;  /* 0x0086781a01007387 */ /* 0x010fe40000100a00 */
[----:B--2---:R1:W-:Y:S02]  /*404a0*/  STL.64 [R1+0x8670], R24 ;  /* 0x0086701801007387 */ /* 0x0043e40000100a00 */
[----:B-1----:R-:W2:Y:S04]  /*404b0*/  LDL.64 R24, [R1+0x10] ;  /* 0x0000100001187983 */ /* 0x002ea80000100a00 */
[----:B--2---:R1:W-:Y:S04]  /*404c0*/  STL.64 [R1+0x8688], R24 ;  /* 0x0086881801007387 */ /* 0x0043e80000100a00 */
[----:B-1----:R-:W2:Y:S04]  /*404d0*/  LDL.64 R24, [R1+0x20] ;  /* 0x0000200001187983 */ /* 0x002ea80000100a00 */
[----:B--2---:R1:W-:Y:S04]  /*404e0*/  STL.64 [R1+0x86a0], R24 ;  /* 0x0086a01801007387 */ /* 0x0043e80000100a00 */
[----:B-1----:R-:W2:Y:S04]  /*404f0*/  LDL.64 R24, [R1+0x30] ;  /* 0x0000300001187983 */ /* 0x002ea80000100a00 */
[----:B--2---:R1:W-:Y:S04]  /*40500*/  STL.64 [R1+0x86b8], R24 ;  /* 0x0086b81801007387 */ /* 0x0043e80000100a00 */
[----:B-1----:R-:W2:Y:S04]  /*40510*/  LDL.64 R24, [R1+0x40] ;  /* 0x0000400001187983 */ /* 0x002ea80000100a00 */
[----:B--2---:R1:W-:Y:S04]  /*40520*/  STL.64 [R1+0x86c0], R24 ;  /* 0x0086c01801007387 */ /* 0x0043e80000100a00 */
[----:B-1----:R-:W2:Y:S01]  /*40530*/  LDL.LU R24, [R1+0x320] ;  /* 0x0003200001187983 */ /* 0x002ea20000300800 */
[----:B------:R-:W2:Y:S02]  /*40540*/  LDL.LU R25, [R1+0x324] ;  /* 0x0003240001197983 */ /* 0x000ea40000300800 */
[----:B------:R-:W2:Y:S02]  /*40550*/  LDL.LU R26, [R1+0x328] ;  /* 0x00032800011a7983 */ /* 0x000ea40000300800 */
[----:B------:R-:W2:Y:S01]  /*40560*/  LDL.LU R27, [R1+0x32c] ;  /* 0x00032c00011b7983 */ /* 0x000ea20000300800 */
[----:B------:R-:W4:Y:S04]  /*40570*/  LDL.64 R16, [R1] ;  /* 0x0000000001107983 */ /* 0x000f280000100a00 */
[----:B----4-:R1:W-:Y:S04]  /*40580*/  STL.64 [R1+0x8680], R16 ;  /* 0x0086801001007387 */ /* 0x0103e80000100a00 */
[----:B-1----:R-:W4:Y:S01]  /*40590*/  LDL.LU R16, [R1+0x2d0] ;  /* 0x0002d00001107983 */ /* 0x002f220000300800 */
[----:B------:R-:W4:Y:S02]  /*405a0*/  LDL.LU R17, [R1+0x2d4] ;  /* 0x0002d40001117983 */ /* 0x000f240000300800 */
[----:B------:R-:W2:Y:S02]  /*405b0*/  LDL.LU R18, [R1+0x2d8] ;  /* 0x0002d80001127983 */ /* 0x000ea40000300800 */
[----:B------:R-:W2:Y:S01]  /*405c0*/  LDL.LU R19, [R1+0x2dc] ;  /* 0x0002dc0001137983 */ /* 0x000ea20000300800 */
[----:B-----5:R-:W-:Y:S01]  /*405d0*/  HMMA.1688.F32.TF32 R20, R8, R4, R20 ;  /* 0x000000040814723c */ /* 0x020fe20000081014 */
[----:B--2---:R-:W-:Y:S01]  /*405e0*/  STL.64 [R1+0x8698], R18 ;  /* 0x0086981201007387 */ /* 0x004fe20000100a00 */
[----:B----4-:R1:W-:Y:S03]  /*405f0*/  STL.64 [R1+0x8690], R16 ;  /* 0x0086901001007387 */ /* 0x0103e60000100a00 */
        /* <DEDUP_REMOVED lines=10> */
[----:B------:R1:W-:Y:S01]  /*406a0*/  STL.64 [R1+0x660], R20 ;  /* 0x0006601401007387 */ /* 0x0003e20000100a00 */
[----:B------:R4:W-:Y:S03]  /*406b0*/  STL.64 [R1+0x668], R22 ;  /* 0x0006681601007387 */ /* 0x0009e60000100a00 */
[----:B-1----:R-:W5:Y:S01]  /*406c0*/  LDL.LU.64 R20, [R1+0x86e0] ;  /* 0x0086e00001147983 */ /* 0x002f620000300a00 */
[----:B----4-:R-:W-:-:S02]  /*406d0*/  IMAD.MOV.U32 R23, RZ, RZ, R4 ;  /* 0x000000ffff177224 */ /* 0x010fc400078e0004 */
[----:B------:R-:W-:Y:S02]  /*406e0*/  IMAD.MOV.U32 R22, RZ, RZ, R5 ;  /* 0x000000ffff167224 */ /* 0x000fe400078e0005 */
[----:B------:R-:W4:Y:S01]  /*406f0*/  LDL.LU.64 R6, [R1+0x86d8] ;  /* 0x0086d80001067983 */ /* 0x000f220000300a00 */
[----:B------:R-:W4:Y:S02]  /*40700*/  LDL.LU.64 R4, [R1+0x86d0] ;  /* 0x0086d00001047983 */ /* 0x000f240000300a00 */
[----:B------:R-:W-:Y:S02]  /*40710*/  STL.64 [R1+0x8648], R22 ;  /* 0x0086481601007387 */ /* 0x000fe40000100a00 */
[----:B---3--:R-:W-:Y:S01]  /*40720*/  IMAD.MOV.U32 R3, RZ, RZ, R13 ;  /* 0x000000ffff037224 */ /* 0x008fe200078e000d */
[C---:B----4-:R-:W-:Y:S01]  /*40730*/  HMMA.1688.F32.TF32 R4, R8.reuse, R12, R4 ;  /* 0x0000000c0804723c */ /* 0x050fe20000081004 */
[----:B-----5:R1:W-:Y:S04]  /*40740*/  STL.64 [R1+0x8640], R20 ;  /* 0x0086401401007387 */ /* 0x0203e80000100a00 */
[----:B-1----:R-:W3:Y:S01]  /*40750*/  LDL.LU R20, [R1+0x2b0] ;  /* 0x0002b00001147983 */ /* 0x002ee20000300800 */
[----:B------:R-:W3:Y:S02]  /*40760*/  LDL.LU R21, [R1+0x2b4] ;  /* 0x0002b40001157983 */ /* 0x000ee40000300800 */
[----:B------:R-:W3:Y:S02]  /*40770*/  LDL.LU R22, [R1+0x2b8] ;  /* 0x0002b80001167983 */ /* 0x000ee40000300800 */
[----:B------:R-:W3:Y:S11]  /*40780*/  LDL.LU R23, [R1+0x2bc] ;  /* 0x0002bc0001177983 */ /* 0x000ef60000300800 */
[----:B------:R-:W-:Y:S02]  /*40790*/  @!UPT UIADD3 URZ, URZ, URZ, URZ ;  /* 0x0000003f3f3ff290 */ /* 0x000fe4000fffe03f */
[----:B------:R1:W-:Y:S01]  /*407a0*/  STL.64 [R1+0x650], R4 ;  /* 0x0006500401007387 */ /* 0x0003e20000100a00 */
[----:B------:R-:W-:Y:S02]  /*407b0*/  STL.64 [R1+0x658], R6 ;  /* 0x0006580601007387 */ /* 0x000fe40000100a00 */
[----:B-1----:R-:W-:Y:S02]  /*407c0*/  IMAD.MOV.U32 R4, RZ, RZ, R12 ;  /* 0x000000ffff047224 */ /* 0x002fe400078e000c */
[----:B------:R-:W4:Y:S02]  /*407d0*/  LDL.LU.64 R12, [R1+0x86c8] ;  /* 0x0086c800010c7983 */ /* 0x000f240000300a00 */
[C---:B----4-:R-:W-:Y:S11]  /*407e0*/  HMMA.1688.F32.TF32 R24, R8.reuse, R12, R24 ;  /* 0x0000000c0818723c */ /* 0x050ff60000081018 */
[----:B------:R-:W-:Y:S11]  /*407f0*/  @!UPT UIADD3 URZ, URZ, URZ, URZ ;  /* 0x0000003f3f3ff290 */ /* 0x000ff6000fffe03f */
[----:B------:R-:W-:Y:S01]  /*40800*/  @!UPT UIADD3 URZ, URZ, URZ, URZ ;  /* 0x0000003f3f3ff290 */ /* 0x000fe2000fffe03f */
[----:B------:R1:W-:Y:S01]  /*40810*/  STL.64 [R1+0x640], R24 ;  /* 0x0006401801007387 */ /* 0x0003e20000100a00 */
[----:B------:R-:W-:Y:S03]  /*40820*/  STL.64 [R1+0x648], R26 ;  /* 0x0006481a01007387 */ /* 0x000fe60000100a00 */
[----:B-1----:R-:W4:Y:S01]  /*40830*/  LDL.LU.64 R24, [R1+0x86c0] ;  /* 0x0086c00001187983 */ /* 0x002f220000300a00 */
[----:B------:R1:W-:Y:S03]  /*40840*/  STL.64 [R1+0x8600], R12 ;  /* 0x0086000c01007387 */ /* 0x0003e60000100a00 */
[----:B-1----:R-:W4:Y:S01]  /*40850*/  LDL.LU R12, [R1+0x300] ;  /* 0x00030000010c7983 */ /* 0x002f220000300800 */
[----:B------:R-:W4:Y:S02]  /*40860*/  LDL.LU R13, [R1+0x304] ;  /* 0x00030400010d7983 */ /* 0x000f240000300800 */
[----:B------:R-:W4:Y:S02]  /*40870*/  LDL.LU R14, [R1+0x308] ;  /* 0x00030800010e7983 */ /* 0x000f240000300800 */
[----:B------:R-:W4:Y:S02]  /*40880*/  LDL.LU R15, [R1+0x30c] ;  /* 0x00030c00010f7983 */ /* 0x000f240000300800 */
[C---:B----4-:R-:W-:Y:S11]  /*40890*/  HMMA.1688.F32.TF32 R12, R8.reuse, R24, R12 ;  /* 0x00000018080c723c */ /* 0x050ff6000008100c */
[----:B------:R-:W-:Y:S11]  /*408a0*/  @!UPT UIADD3 URZ, URZ, URZ, URZ ;  /* 0x0000003f3f3ff290 */ /* 0x000ff6000fffe03f */
[----:B------:R-:W-:Y:S01]  /*408b0*/  @!UPT UIADD3 URZ, URZ, URZ, URZ ;  /* 0x0000003f3f3ff290 */ /* 0x000fe2000fffe03f */
[----:B------:R1:W-:Y:S01]  /*408c0*/  STL.64 [R1+0x630], R12 ;  /* 0x0006300c01007387 */ /* 0x0003e20000100a00 */
[----:B------:R-:W-:Y:S02]  /*408d0*/  STL.64 [R1+0x638], R14 ;  /* 0x0006380e01007387 */ /* 0x000fe40000100a00 */
[----:B-1----:R-:W-:Y:S02]  /*408e0*/  IMAD.MOV.U32 R13, RZ, RZ, R24 ;  /* 0x000000ffff0d7224 */ /* 0x002fe400078e0018 */
[----:B------:R-:W-:Y:S02]  /*408f0*/  IMAD.MOV.U32 R12, RZ, RZ, R25 ;  /* 0x000000ffff0c7224 */ /* 0x000fe400078e0019 */
[----:B------:R-:W2:Y:S02]  /*40900*/  LDL.LU.64 R24, [R1+0x86b8] ;  /* 0x0086b80001187983 */ /* 0x000ea40000300a00 */
[C---:B--2---:R-:W-:Y:S01]  /*40910*/  HMMA.1688.F32.TF32 R16, R8.reuse, R24, R16 ;  /* 0x000000180810723c */ /* 0x044fe20000081010 */
[----:B------:R-:W-:Y:S01]  /*40920*/  IMAD.MOV.U32 R6, RZ, RZ, R24 ;  /* 0x000000ffff067224 */ /* 0x000fe200078e0018 */
[----:B------:R-:W-:Y:S11]  /*40930*/  MOV R0, R25 ;  /* 0x0000001900007202 */ /* 0x000ff60000000f00 */
        /* <DEDUP_REMOVED lines=19> */
[----:B------:R1:W-:Y:S01]  /*40a70*/  STL.64 [R1+0x600], R16 ;  /* 0x0006001001007387 */ /* 0x0003e20000100a00 */
[----:B------:R-:W-:Y:S03]  /*40a80*/  STL.64 [R1+0x608], R18 ;  /* 0x0006081201007387 */ /* 0x000fe60000100a00 */
[----:B-1----:R-:W2:Y:S01]  /*40a90*/  LDL.LU.64 R16, [R1+0x8680] ;  /* 0x0086800001107983 */ /* 0x002ea20000300a00 */
[----:B------:R-:W2:Y:S02]  /*40aa0*/  LDL.LU.64 R26, [R1+0x8678] ;  /* 0x00867800011a7983 */ /* 0x000ea40000300a00 */
[----:B------:R-:W2:Y:S02]  /*40ab0*/  LDL.LU.64 R24, [R1+0x8670] ;  /* 0x0086700001187983 */ /* 0x000ea40000300a00 */
[----:B------:R-:W-:Y:S01]  /*40ac0*/  STL.64 [R1+0x8638], R6 ;  /* 0x0086380601007387 */ /* 0x000fe20000100a00 */
[----:B------:R1:W-:Y:S04]  /*40ad0*/  STL.64 [R1+0x8630], R4 ;  /* 0x0086300401007387 */ /* 0x0003e80000100a00 */
[----:B-1----:R-:W4:Y:S01]  /*40ae0*/  LDL.LU R4, [R1+0x2a0] ;  /* 0x0002a00001047983 */ /* 0x002f220000300800 */
[----:B------:R-:W4:Y:S02]  /*40af0*/  LDL.LU R5, [R1+0x2a4] ;  /* 0x0002a40001057983 */ /* 0x000f240000300800 */
[----:B------:R-:W4:Y:S02]  /*40b00*/  LDL.LU R6, [R1+0x2a8] ;  /* 0x0002a80001067983 */ /* 0x000f240000300800 */
[----:B------:R-:W4:Y:S01]  /*40b10*/  LDL.LU R7, [R1+0x2ac] ;  /* 0x0002ac0001077983 */ /* 0x000f220000300800 */
[C---:B--2---:R-:W-:Y:S01]  /*40b20*/  HMMA.1688.F32.TF32 R24, R8.reuse, R16, R24 ;  /* 0x000000100818723c */ /* 0x044fe20000081018 */
[----:B------:R-:W-:Y:S11]  /*40b30*/  IMAD.MOV.U32 R14, RZ, RZ, R17 ;  /* 0x000000ffff0e7224 */ /* 0x000ff600078e0011 */
[----:B------:R-:W-:Y:S11]  /*40b40*/  @!UPT UIADD3 URZ, URZ, URZ, URZ ;  /* 0x0000003f3f3ff290 */ /* 0x000ff6000fffe03f */
[----:B------:R-:W-:Y:S01]  /*40b50*/  STL.64 [R1+0x5f0], R24 ;  /* 0x0005f01801007387 */ /* 0x000fe20000100a00 */
[----:B------:R1:W-:Y:S03]  /*40b60*/  STL.64 [R1+0x5f8], R26 ;  /* 0x0005f81a01007387 */ /* 0x0003e60000100a00 */
[----:B-1----:R-:W2:Y:S01]  /*40b70*/  LDL.LU R26, [R1+0x8668] ;  /* 0x00866800011a7983 */ /* 0x002ea20000300800 */
[----:B------:R-:W5:Y:S02]  /*40b80*/  LDL.LU.64 R24, [R1+0x8660] ;  /* 0x0086600001187983 */ /* 0x000f640000300a00 */
[----:B------:R-:W-:Y:S02]  /*40b90*/  IMAD.MOV.U32 R27, RZ, RZ, R16 ;  /* 0x000000ffff1b7224 */ /* 0x000fe400078e0010 */
[----:B------:R-:W2:Y:S01]  /*40ba0*/  LDL.LU.64 R18, [R1+0x8658] ;  /* 0x0086580001127983 */ /* 0x000ea20000300a00 */
[----:B------:R-:W3:Y:S02]  /*40bb0*/  LDL.LU.64 R16, [R1+0x8650] ;  /* 0x0086500001107983 */ /* 0x000ee40000300a00 */
[C---:B---3--:R-:W-:Y:S11]  /*40bc0*/  HMMA.1688.F32.TF32 R20, R8.reuse, R16, R20 ;  /* 0x000000100814723c */ /* 0x048ff60000081014 */
[----:B------:R-:W-:Y:S11]  /*40bd0*/  @!UPT UIADD3 URZ, URZ, URZ, URZ ;  /* 0x0000003f3f3ff290 */ /* 0x000ff6000fffe03f */
[----:B------:R-:W-:Y:S01]  /*40be0*/  @!UPT UIADD3 URZ, URZ, URZ, URZ ;  /* 0x0000003f3f3ff290 */ /* 0x000fe2000fffe03f */
[----:B------:R-:W-:Y:S01]  /*40bf0*/  STL.64 [R1+0x5e0], R20 ;  /* 0x0005e01401007387 */ /* 0x000fe20000100a00 */
[----:B------:R1:W-:Y:S03]  /*40c00*/  STL.64 [R1+0x5e8], R22 ;  /* 0x0005e81601007387 */ /* 0x0003e60000100a00 */
[----:B-1----:R-:W3:Y:S01]  /*40c10*/  LDL.LU.64 R22, [R1+0x8648] ;  /* 0x0086480001167983 */ /* 0x002ee20000300a00 */
[----:B------:R-:W4:Y:S02]  /*40c20*/  LDL.LU.64 R20, [R1+0x8640] ;  /* 0x0086400001147983 */ /* 0x000f240000300a00 */
[----:B--2---:R-:W-:Y:S02]  /*40c30*/  STL.64 [R1+0x84f8], R18 ;  /* 0x0084f81201007387 */ /* 0x004fe40000100a00 */
[----:B------:R1:W-:Y:S02]  /*40c40*/  STL.64 [R1+0x84f0], R16 ;  /* 0x0084f01001007387 */ /* 0x0003e40000100a00 */
[----:B-1----:R-:W5:Y:S01]  /*40c50*/  LDL.LU R16, [R1+0x1f0] ;  /* 0x0001f00001107983 */ /* 0x002f620000300800 */
[----:B------:R-:W5:Y:S02]  /*40c60*/  LDL.LU R17, [R1+0x1f4] ;  /* 0x0001f40001117983 */ /* 0x000f640000300800 */
[----:B------:R-:W5:Y:S02]  /*40c70*/  LDL.LU R18, [R1+0x1f8] ;  /* 0x0001f80001127983 */ /* 0x000f640000300800 */
[----:B------:R-:W5:Y:S01]  /*40c80*/  LDL.LU R19, [R1+0x1fc] ;  /* 0x0001fc0001137983 */ /* 0x000f620000300800 */
[C---:B----4-:R-:W-:Y:S11]  /*40c90*/  HMMA.1688.F32.TF32 R4, R8.reuse, R20, R4 ;  /* 0x000000140804723c */ /* 0x050ff60000081004 */
[----:B------:R-:W-:Y:S11]  /*40ca0*/  @!UPT UIADD3 URZ, URZ, URZ, URZ ;  /* 0x0000003f3f3ff290 */ /* 0x000ff6000fffe03f */
[----:B------:R-:W-:Y:S01]  /*40cb0*/  @!UPT UIADD3 URZ, URZ, URZ, URZ ;  /* 0x0000003f3f3ff290 */ /* 0x000fe2000fffe03f */
[----:B------:R-:W-:Y:S01]  /*40cc0*/  STL.64 [R1+0x5d0], R4 ;  /* 0x0005d00401007387 */ /* 0x000fe20000100a00 */
[----:B------:R1:W-:Y:S03]  /*40cd0*/  STL.64 [R1+0x5d8], R6 ;  /* 0x0005d80601007387 */ /* 0x0003e60000100a00 */
[----:B-1----:R-:W2:Y:S01]  /*40ce0*/  LDL.LU.64 R6, [R1+0x8638] ;  /* 0x0086380001067983 */ /* 0x002ea20000300a00 */
[----:B-----5:R-:W-:Y:S01]  /*40cf0*/  HMMA.1688.F32.TF32 R8, R8, R24, R16 ;  /* 0x000000180808723c */ /* 0x020fe20000081010 */
[----:B------:R-:W4:Y:S02]  /*40d00*/  LDL.LU.64 R4, [R1+0x8630] ;  /* 0x0086300001047983 */ /* 0x000f240000300a00 */
[----:B------:R-:W-:Y:S04]  /*40d10*/  STL.64 [R1+0x85a8], R20 ;  /* 0x0085a81401007387 */ /* 0x000fe80000100a00 */
[----:B------:R-:W-:-:S02]  /*40d20*/  IMAD.MOV.U32 R16, RZ, RZ, R27 ;  /* 0x000000ffff107224 */ /* 0x000fc400078e001b */
[----:B------:R-:W-:Y:S01]  /*40d30*/  IMAD.MOV.U32 R17, RZ, RZ, R14 ;  /* 0x000000ffff117224 */ /* 0x000fe200078e000e */
[----:B------:R-:W5:Y:S11]  /*40d40*/  LDL.LU R27, [R1+0x862c] ;  /* 0x00862c00011b7983 */ /* 0x000f760000300800 */
[----:B------:R-:W-:Y:S02]  /*40d50*/  @!UPT UIADD3 URZ, URZ, URZ, URZ ;  /* 0x0000003f3f3ff290 */ /* 0x000fe4000fffe03f */
[----:B------:R1:W-:Y:S01]  /*40d60*/  STL.64 [R1+0x5c0], R8 ;  /* 0x0005c00801007387 */ /* 0x0003e20000100a00 */
[----:B------:R-:W-:Y:S02]  /*40d70*/  STL.64 [R1+0x5c8], R10 ;  /* 0x0005c80a01007387 */ /* 0x000fe40000100a00 */
[----:B------:R-:W3:Y:S02]  /*40d80*/  LDL.LU R14, [R1+0x8628] ;  /* 0x00862800010e7983 */ /* 0x000ee40000300800 */
[----:B------:R2:W-:Y:S02]  /*40d90*/  STL.64 [R1+0x8510], R16 ;  /* 0x0085101001007387 */ /* 0x0005e40000100a00 */
[----:B-1----:R-:W-:Y:S02]  /*40da0*/  IMAD.MOV.U32 R8, RZ, RZ, R15 ;  /* 0x000000ffff087224 */ /* 0x002fe400078e000f */
[----:B------:R-:W3:Y:S01]  /*40db0*/  LDL.LU R15, [R1+0x8624] ;  /* 0x00862400010f7983 */ /* 0x000ee20000300800 */
[----:B--2---:R-:W-:-:S03]  /*40dc0*/  IMAD.MOV.U32 R9, RZ, RZ, R7 ;  /* 0x000000ffff097224 */ /* 0x004fc600078e0007 */
[----:B------:R-:W2:Y:S02]  /*40dd0*/  LDL.LU R7, [R1+0x8620] ;  /* 0x0086200001077983 */ /* 0x000ea40000300800 */
[----:B------:R1:W-:Y:S02]  /*40de0*/  STL.64 [R1+0x8518], R8 ;  /* 0x0085180801007387 */ /* 0x0003e40000100a00 */
[----:B------:R-:W2:Y:S02]  /*40df0*/  LDL.LU R16, [R1+0x130] ;  /* 0x0001300001107983 */ /* 0x000ea40000300800 */
[----:B------:R-:W2:Y:S01]  /*40e00*/  LDL.LU R17, [R1+0x134] ;  /* 0x0001340001117983 */ /* 0x000ea20000300800 */
[----:B------:R-:W2:Y:S01]  /*40e10*/  LDL.LU R18, [R1+0x138] ;  /* 0x0001380001127983 */ /* 0x000ea20000300800 */
[----:B------:R-:W2:Y:S02]  /*40e20*/  LDL.LU R19, [R1+0x13c] ;  /* 0x00013c0001137983 */ /* 0x000ea40000300800 */
[----:B-1----:R-:W-:-:S02]  /*40e30*/  IMAD.MOV.U32 R8, RZ, RZ, R2 ;  /* 0x000000ffff087224 */ /* 0x002fc400078e0002 */
[----:B----4-:R-:W-:Y:S01]  /*40e40*/  IMAD.MOV.U32 R9, RZ, RZ, R5 ;  /* 0x000000ffff097224 */ /* 0x010fe200078e0005 */
[----:B--2---:R-:W-:Y:S01]  /*40e50*/  STL.64 [R1+0x8528], R18 ;  /* 0x0085281201007387 */ /* 0x004fe20000100a00 */
[----:B------:R1:W-:Y:S02]  /*40e60*/  STL.64 [R1+0x8520], R16 ;  /* 0x0085201001007387 */ /* 0x0003e40000100a00 */
[----:B------:R-:W2:Y:S02]  /*40e70*/  LDL.LU R2, [R1+0x861c] ;  /* 0x00861c0001027983 */ /* 0x000ea40000300800 */
[----:B------:R-:W4:Y:S01]  /*40e80*/  LDL.LU R5, [R1+0x8618] ;  /* 0x0086180001057983 */ /* 0x000f220000300800 */
        /* <DEDUP_REMOVED lines=8> */
[----:B------:R1:W-:Y:S02]  /*40f10*/  STL.64 [R1+0x8538], R16 ;  /* 0x0085381001007387 */ /* 0x0003e40000100a00 */
[----:B------:R-:W4:Y:S02]  /*40f20*/  LDL.LU R6, [R1+0x8614] ;  /* 0x0086140001067983 */ /* 0x000f240000300800 */
        /* <DEDUP_REMOVED lines=11> */
[----:B-1----:R-:W2:Y:S01]  /*40fe0*/  LDL.LU R8, [R1+0x170] ;  /* 0x0001700001087983 */ /* 0x002ea20000300800 */
[----:B------:R-:W2:Y:S02]  /*40ff0*/  LDL.LU R9, [R1+0x174] ;  /* 0x0001740001097983 */ /* 0x000ea40000300800 */
[----:B------:R-:W3:Y:S02]  /*41000*/  LDL.LU R10, [R1+0x178] ;  /* 0x00017800010a7983 */ /* 0x000ee40000300800 */
[----:B------:R-:W3:Y:S02]  /*41010*/  LDL.LU R11, [R1+0x17c] ;  /* 0x00017c00010b7983 */ /* 0x000ee40000300800 */
[----:B---3--:R-:W-:Y:S01]  /*41020*/  STL.64 [R1+0x8570], R10 ;  /* 0x0085700a01007387 */ /* 0x008fe20000100a00 */
[----:B--2---:R1:W-:Y:S02]  /*41030*/  STL.64 [R1+0x8568], R8 ;  /* 0x0085680801007387 */ /* 0x0043e40000100a00 */
[----:B-1----:R-:W-:-:S02]  /*41040*/  IMAD.MOV.U32 R8, RZ, RZ, R4 ;  /* 0x000000ffff087224 */ /* 0x002fc400078e0004 */
[----:B------:R-:W-:Y:S01]  /*41050*/  IMAD.MOV.U32 R9, RZ, RZ, R3 ;  /* 0x000000ffff097224 */ /* 0x000fe200078e0003 */
[----:B------:R-:W4:Y:S01]  /*41060*/  LDL.LU R4, [R1+0x860c] ;  /* 0x00860c0001047983 */ /* 0x000f220000300800 */
[----:B------:R-:W2:Y:S03]  /*41070*/  LDL.LU R3, [R1+0x8608] ;  /* 0x0086080001037983 */ /* 0x000ea60000300800 */
[----:B------:R1:W-:Y:S01]  /*41080*/  STL.64 [R1+0x8588], R8 ;  /* 0x0085880801007387 */ /* 0x0003e20000100a00 */
[----:B------:R-:W3:Y:S02]  /*41090*/  LDL.LU R16, [R1+0x160] ;  /* 0x0001600001107983 */ /* 0x000ee40000300800 */
[----:B------:R-:W3:Y:S02]  /*410a0*/  LDL.LU R17, [R1+0x164] ;  /* 0x0001640001117983 */ /* 0x000ee40000300800 */
[----:B------:R-:W2:Y:S01]  /*410b0*/  LDL.LU R18, [R1+0x168] ;  /* 0x0001680001127983 */ /* 0x000ea20000300800 */
[----:B------:R-:W2:Y:S01]  /*410c0*/  LDL.LU R19, [R1+0x16c] ;  /* 0x00016c0001137983 */ /* 0x000ea20000300800 */
[----:B------:R-:W2:Y:S02]  /*410d0*/  LDL.LU R20, [R1+0x1a0] ;  /* 0x0001a00001147983 */ /* 0x000ea40000300800 */
[----:B------:R-:W2:Y:S02]  /*410e0*/  LDL.LU R21, [R1+0x1a4] ;  /* 0x0001a40001157983 */ /* 0x000ea40000300800 */
[----:B-1----:R-:W-:Y:S01]  /*410f0*/  IMAD.MOV.U32 R9, RZ, RZ, R22 ;  /* 0x000000ffff097224 */ /* 0x002fe200078e0016 */
[----:B------:R-:W-:Y:S01]  /*41100*/  MOV R8, R23 ;  /* 0x0000001700087202 */ /* 0x000fe20000000f00 */
[----:B------:R-:W2:Y:S01]  /*41110*/  LDL.LU R22, [R1+0x1a8] ;  /* 0x0001a80001167983 */ /* 0x000ea20000300800 */
[----:B------:R-:W2:Y:S03]  /*41120*/  LDL.LU R23, [R1+0x1ac] ;  /* 0x0001ac0001177983 */ /* 0x000ea60000300800 */
[----:B--2---:R-:W-:Y:S01]  /*41130*/  STL.64 [R1+0x85b8], R22 ;  /* 0x0085b81601007387 */ /* 0x004fe20000100a00 */
[----:B------:R1:W-:Y:S02]  /*41140*/  STL.64 [R1+0x85b0], R20 ;  /* 0x0085b01401007387 */ /* 0x0003e40000100a00 */
[----:B-1----:R-:W-:-:S02]  /*41150*/  IMAD.MOV.U32 R20, RZ, RZ, R29 ;  /* 0x000000ffff147224 */ /* 0x002fc400078e001d */
[----:B------:R-:W-:-:S05]  /*41160*/  IMAD.MOV.U32 R21, RZ, RZ, R28 ;  /* 0x000000ffff157224 */ /* 0x000fca00078e001c */
[----:B------:R-:W-:Y:S01]  /*41170*/  STL.64 [R1+0x85c8], R20 ;  /* 0x0085c81401007387 */ /* 0x000fe20000100a00 */
[----:B------:R1:W-:Y:S03]  /*41180*/  STL.64 [R1+0x85a0], R8 ;  /* 0x0085a00801007387 */ /* 0x0003e60000100a00 */
[----:B-1----:R-:W2:Y:S04]  /*41190*/  LDL.64 R8, [R1+0x80] ;  /* 0x0000800001087983 */ /* 0x002ea80000100a00 */
[----:B--2---:R1:W-:Y:S04]  /*411a0*/  STL.64 [R1+0x85c0], R8 ;  /* 0x0085c00801007387 */ /* 0x0043e80000100a00 */
[----:B-1----:R-:W2:Y:S01]  /*411b0*/  LDL.LU R8, [R1+0x1b0] ;  /* 0x0001b00001087983 */ /* 0x002ea20000300800 */
[----:B------:R-:W2:Y:S02]  /*411c0*/  LDL.LU R9, [R1+0x1b4] ;  /* 0x0001b40001097983 */ /* 0x000ea40000300800 */
[----:B------:R-:W2:Y:S02]  /*411d0*/  LDL.LU R10, [R1+0x1b8] ;  /* 0x0001b800010a7983 */ /* 0x000ea40000300800 */
[----:B------:R-:W2:Y:S02]  /*411e0*/  LDL.LU R11, [R1+0x1bc] ;  /* 0x0001bc00010b7983 */ /* 0x000ea40000300800 */
[----:B-----5:R-:W-:-:S02]  /*411f0*/  IMAD.MOV.U32 R20, RZ, RZ, R27 ;  /* 0x000000ffff147224 */ /* 0x020fc400078e001b */
[----:B------:R-:W-:Y:S01]  /*41200*/  IMAD.MOV.U32 R21, RZ, RZ, R26 ;  /* 0x000000ffff157224 */ /* 0x000fe200078e001a */
[----:B--2---:R-:W-:Y:S01]  /*41210*/  STL.64 [R1+0x85d8], R10 ;  /* 0x0085d80a01007387 */ /* 0x004fe20000100a00 */
[----:B------:R1:W-:Y:S03]  /*41220*/  STL.64 [R1+0x85d0], R8 ;  /* 0x0085d00801007387 */ /* 0x0003e60000100a00 */
[----:B------:R2:W-:Y:S01]  /*41230*/  STL.64 [R1+0x85e0], R20 ;  /* 0x0085e01401007387 */ /* 0x0005e20000100a00 */
[----:B-1----:R-:W5:Y:S01]  /*41240*/  LDL.LU R8, [R1+0x1c0] ;  /* 0x0001c00001087983 */ /* 0x002f620000300800 */
[----:B------:R-:W5:Y:S02]  /*41250*/  LDL.LU R9, [R1+0x1c4] ;  /* 0x0001c40001097983 */ /* 0x000f640000300800 */
[----:B------:R-:W3:Y:S02]  /*41260*/  LDL.LU R10, [R1+0x1c8] ;  /* 0x0001c800010a7983 */ /* 0x000ee40000300800 */
[----:B------:R-:W3:Y:S02]  /*41270*/  LDL.LU R11, [R1+0x1cc] ;  /* 0x0001cc00010b7983 */ /* 0x000ee40000300800 */
[----:B--2---:R-:W-:-:S02]  /*41280*/  IMAD.MOV.U32 R20, RZ, RZ, R15 ;  /* 0x000000ffff147224 */ /* 0x004fc400078e000f */
[----:B------:R-:W-:Y:S01]  /*41290*/  IMAD.MOV.U32 R21, RZ, RZ, R14 ;  /* 0x000000ffff157224 */ /* 0x000fe200078e000e */
[----:B---3--:R-:W-:Y:S01]  /*412a0*/  STL.64 [R1+0x85f0], R10 ;  /* 0x0085f00a01007387 */ /* 0x008fe20000100a00 */
[----:B-----5:R-:W-:Y:S02]  /*412b0*/  STL.64 [R1+0x85e8], R8 ;  /* 0x0085e80801007387 */ /* 0x020fe40000100a00 */
[----:B------:R-:W4:Y:S02]  /*412c0*/  LDL.LU R12, [R1+0x1e0] ;  /* 0x0001e000010c7983 */ /* 0x000f240000300800 */
[----:B------:R-:W4:Y:S01]  /*412d0*/  LDL.LU R13, [R1+0x1e4] ;  /* 0x0001e400010d7983 */ /* 0x000f220000300800 */
[----:B------:R-:W4:Y:S01]  /*412e0*/  LDL.LU R14, [R1+0x1e8] ;  /* 0x0001e800010e7983 */ /* 0x000f220000300800 */
[----:B------:R-:W4:Y:S02]  /*412f0*/  LDL.LU R15, [R1+0x1ec] ;  /* 0x0001ec00010f7983 */ /* 0x000f240000300800 */
[----:B------:R1:W-:Y:S02]  /*41300*/  STL.64 [R1+0x85f8], R20 ;  /* 0x0085f81401007387 */ /* 0x0003e40000100a00 */
[----:B-1----:R-:W4:Y:S01]  /*41310*/  LDL.64 R20, [R1+0xc0] ;  /* 0x0000c00001147983 */ /* 0x002f220000100a00 */
[----:B------:R-:W2:Y:S02]  /*41320*/  LDL.LU R8, [R1+0x1d0] ;  /* 0x0001d00001087983 */ /* 0x000ea40000300800 */
[----:B------:R-:W2:Y:S02]  /*41330*/  LDL.LU R9, [R1+0x1d4] ;  /* 0x0001d40001097983 */ /* 0x000ea40000300800 */
[----:B------:R-:W2:Y:S01]  /*41340*/  LDL.LU R10, [R1+0x1d8] ;  /* 0x0001d800010a7983 */ /* 0x000ea20000300800 */
[----:B------:R-:W2:Y:S01]  /*41350*/  LDL.LU R11, [R1+0x1dc] ;  /* 0x0001dc00010b7983 */ /* 0x000ea20000300800 */
[----:B------:R-:W-:Y:S02]  /*41360*/  STL.64 [R1+0x8580], R18 ;  /* 0x0085801201007387 */ /* 0x000fe40000100a00 */
        /* <DEDUP_REMOVED lines=9> */
[----:B------:R-:W3:Y:S02]  /*41400*/  LDL.LU R18, [R1+0x198] ;  /* 0x0001980001127983 */ /* 0x000ee40000300800 */
[----:B------:R-:W3:Y:S01]  /*41410*/  LDL.LU R19, [R1+0x19c] ;  /* 0x00019c0001137983 */ /* 0x000ee20000300800 */
[----:B------:R1:W-:Y:S04]  /*41420*/  STL.64 [R1+0x84d8], R24 ;  /* 0x0084d81801007387 */ /* 0x0003e80000100a00 */
[----:B-1----:R-:W5:Y:S01]  /*41430*/  LDL.LU R24, [R1+0x270] ;  /* 0x0002700001187983 */ /* 0x002f620000300800 */
        /* <DEDUP_REMOVED lines=21> */
[----:B------:R-:W4:Y:S02]  /*41590*/  LDL.LU.64 R20, [R1+0x85f8] ;  /* 0x0085f80001147983 */ /* 0x000f240000300a00 */
[C---:B----4-:R-:W-:Y:S02]  /*415a0*/  HMMA.1688.F32.TF32 R20, R4.reuse, R20, R8 ;  /* 0x000000140414723c */ /* 0x050fe40000081008 */
[----:B------:R-:W4:Y:S01]  /*415b0*/  LDL.LU.64 R10, [R1+0x85f0] ;  /* 0x0085f000010a7983 */ /* 0x000f220000300a00 */
[----:B------:R-:W4:Y:S11]  /*415c0*/  LDL.LU.64 R8, [R1+0x85e8] ;  /* 0x0085e80001087983 */ /* 0x000f360000300a00 */
[----:B------:R-:W-:Y:S09]  /*415d0*/  @!UPT UIADD3 URZ, URZ, URZ, URZ ;  /* 0x0000003f3f3ff290 */ /* 0x000ff2000fffe03f */
[----:B------:R1:W-:Y:S01]  /*415e0*/  STL.64 [R1+0x5a0], R20 ;  /* 0x0005a01401007387 */ /* 0x0003e20000100a00 */
[----:B------:R4:W-:Y:S03]  /*415f0*/  STL.64 [R1+0x5a8], R22 ;  /* 0x0005a81601007387 */ /* 0x0009e60000100a00 */
[----:B-1----:R-:W4:Y:S02]  /*41600*/  LDL.LU.64 R20, [R1+0x85e0] ;  /* 0x0085e00001147983 */ /* 0x002f240000300a00 */
        /* <DEDUP_REMOVED lines=8> */
[----:B------:R-:W4:Y:S11]  /*41690*/  LDL.LU.64 R8, [R1+0x85c0] ;  /* 0x0085c00001087983 */ /* 0x000f360000300a00 */
[----:B------:R-:W-:Y:S10]  /*416a0*/  @!UPT UIADD3 URZ, URZ, URZ, URZ ;  /* 0x0000003f3f3ff290 */ /* 0x000ff4000fffe03f */
[----:B------:R-:W-:Y:S01]  /*416b0*/  STL.64 [R1+0x580], R20 ;  /* 0x0005801401007387 */ /* 0x000fe20000100a00 */
[----:B------:R1:W-:Y:S03]  /*416c0*/  STL.64 [R1+0x588], R22 ;  /* 0x0005881601007387 */ /* 0x0003e60000100a00 */
[----:B-1----:R-:W4:Y:S01]  /*416d0*/  LDL.LU.64 R22, [R1+0x85b8] ;  /* 0x0085b80001167983 */ /* 0x002f220000300a00 */
[----:B------:R-:W4:Y:S02]  /*416e0*/  LDL.LU.64 R20, [R1+0x85b0] ;  /* 0x0085b00001147983 */ /* 0x000f240000300a00 */
[C---:B----4-:R-:W-:Y:S11]  /*416f0*/  HMMA.1688.F32.TF32 R20, R4.reuse, R8, R20 ;  /* 0x000000080414723c */ /* 0x050ff60000081014 */
[----:B------:R-:W-:Y:S11]  /*41700*/  @!UPT UIADD3 URZ, URZ, URZ, URZ ;  /* 0x0000003f3f3ff290 */ /* 0x000ff6000fffe03f */
[----:B------:R-:W-:Y:S01]  /*41710*/  @!UPT UIADD3 URZ, URZ, URZ, URZ ;  /* 0x0000003f3f3ff290 */ /* 0x000fe2000fffe03f */
[----:B------:R1:W-:Y:S01]  /*41720*/  STL.64 [R1+0x570], R20 ;  /* 0x0005701401007387 */ /* 0x0003e20000100a00 */
[----:B------:R4:W-:Y:S03]  /*41730*/  STL.64 [R1+0x578], R22 ;  /* 0x0005781601007387 */ /* 0x0009e60000100a00 */
[----:B-1----:R-:W2:Y:S01]  /*41740*/  LDL.LU.64 R20, [R1+0x85a8] ;  /* 0x0085a80001147983 */ /* 0x002ea20000300a00 */
[----:B----4-:R-:W-:Y:S02]  /*41750*/  IMAD.MOV.U32 R23, RZ, RZ, R8 ;  /* 0x000000ffff177224 */ /* 0x010fe400078e0008 */
[----:B------:R-:W-:Y:S02]  /*41760*/  IMAD.MOV.U32 R22, RZ, RZ, R9 ;  /* 0x000000ffff167224 */ /* 0x000fe400078e0009 */
[----:B------:R-:W3:Y:S02]  /*41770*/  LDL.LU.64 R8, [R1+0x85a0] ;  /* 0x0085a00001087983 */ /* 0x000ee40000300a00 */
        /* <DEDUP_REMOVED lines=13> */
[----:B-1----:R-:W5:Y:S01]  /*41850*/  LDL.LU.64 R10, [R1+0x8570] ;  /* 0x00857000010a7983 */ /* 0x002f620000300a00 */
[----:B------:R-:W5:Y:S02]  /*41860*/  LDL.LU.64 R8, [R1+0x8568] ;  /* 0x0085680001087983 */ /* 0x000f640000300a00 */
[C---:B-----5:R-:W-:Y:S11]  /*41870*/  HMMA.1688.F32.TF32 R8, R4.reuse, R12, R8 ;  /* 0x0000000c0408723c */ /* 0x060ff60000081008 */
[----:B------:R-:W-:Y:S11]  /*41880*/  @!UPT UIADD3 URZ, URZ, URZ, URZ ;  /* 0x0000003f3f3ff290 */ /* 0x000ff6000fffe03f */
[----:B------:R-:W-:Y:S01]  /*41890*/  @!UPT UIADD3 URZ, URZ, URZ, URZ ;  /* 0x0000003f3f3ff290 */ /* 0x000fe2000fffe03f */
[----:B------:R1:W-:Y:S01]  /*418a0*/  STL.64 [R1+0x540], R8 ;  /* 0x0005400801007387 */ /* 0x0003e20000100a00 */
[----:B------:R3:W-:Y:S03]  /*418b0*/  STL.64 [R1+0x548], R10 ;  /* 0x0005480a01007387 */ /* 0x0007e60000100a00 */
[----:B-1----:R-:W3:Y:S01]  /*418c0*/  LDL.LU.64 R8, [R1+0x8560] ;  /* 0x0085600001087983 */ /* 0x002ee20000300a00 */
[----:B------:R-:W-:Y:S01]  /*418d0*/  STL.64 [R1+0x8450], R12 ;  /* 0x0084500c01007387 */ /* 0x000fe20000100a00 */
        /* <DEDUP_REMOVED lines=22> */
[----:B------:R-:W2:Y:S11]  /*41a40*/  LDL.LU.64 R16, [R1+0x8510] ;  /* 0x0085100001107983 */ /* 0x000eb60000300a00 */
[----:B------:R-:W-:Y:S10]  /*41a50*/  @!UPT UIADD3 URZ, URZ, URZ, URZ ;  /* 0x0000003f3f3ff290 */ /* 0x000ff4000fffe03f */
[----:B------:R-:W-:Y:S01]  /*41a60*/  STL.64 [R1+0x500], R8 ;  /* 0x0005000801007387 */ /* 0x000fe20000100a00 */
[----:B------:R-:W-:Y:S02]  /*41a70*/  STL.64 [R1+0x508], R10 ;  /* 0x0005080a01007387 */ /* 0x000fe40000100a00 */
[----:B------:R-:W-:Y:S04]  /*41a80*/  LDS R8, [R0+0x10400] ;  /* 0x0104000000087984 */ /* 0x000fe80000000800 */
[----:B------:R-:W-:Y:S01]  /*41a90*/  LDS R10, [R0+0x12400] ;  /* 0x01240000000a7984 */ /* 0x000fe20000000800 */
[----:B------:R-:W-:Y:S04]  /*41aa0*/  LDS R9, [R2+0x10400] ;  /* 0x0104000002097984 */ /* 0x000fe80000000800 */
[----:B------:R-:W1:Y:S01]  /*41ab0*/  LDS R11, [R2+0x12400] ;  /* 0x01240000020b7984 */ /* 0x000e620000000800 */
[C---:B--2---:R-:W-:Y:S03]  /*41ac0*/  HMMA.1688.F32.TF32 R16, R4.reuse, R16, R24 ;  /* 0x000000100410723c */ /* 0x044fe60000081018 */
[----:B------:R-:W2:Y:S01]  /*41ad0*/  LDL.LU.64 R26, [R1+0x8508] ;  /* 0x00850800011a7983 */ /* 0x000ea20000300a00 */
[----:B------:R-:W2:Y:S11]  /*41ae0*/  LDL.LU.64 R24, [R1+0x8500] ;  /* 0x0085000001187983 */ /* 0x000eb60000300a00 */
[----:B------:R-:W-:Y:S08]  /*41af0*/  @!UPT UIADD3 URZ, URZ, URZ, URZ ;  /* 0x0000003f3f3ff290 */ /* 0x000ff0000fffe03f */
[----:B------:R-:W-:Y:S01]  /*41b00*/  STL.64 [R1+0x4f0], R16 ;  /* 0x0004f01001007387 */ /* 0x000fe20000100a00 */
[----:B------:R3:W-:Y:S03]  /*41b10*/  STL.64 [R1+0x4f8], R18 ;  /* 0x0004f81201007387 */ /* 0x0007e60000100a00 */
[----:B---3--:R-:W3:Y:S01]  /*41b20*/  LDL.LU.64 R18, [R1+0x84f8] ;  /* 0x0084f80001127983 */ /* 0x008ee20000300a00 */
[----:B------:R-:W2:Y:S02]  /*41b30*/  LDL.LU.64 R16, [R1+0x84f0] ;  /* 0x0084f00001107983 */ /* 0x000ea40000300a00 */
[C---:B--2---:R-:W-:Y:S11]  /*41b40*/  HMMA.1688.F32.TF32 R24, R4.reuse, R16, R24 ;  /* 0x000000100418723c */ /* 0x044ff60000081018 */
[----:B------:R-:W-:Y:S11]  /*41b50*/  @!UPT UIADD3 URZ, URZ, URZ, URZ ;  /* 0x0000003f3f3ff290 */ /* 0x000ff6000fffe03f */
[----:B------:R-:W-:Y:S01]  /*41b60*/  @!UPT UIADD3 URZ, URZ, URZ, URZ ;  /* 0x0000003f3f3ff290 */ /* 0x000fe2000fffe03f */
[----:B------:R-:W-:Y:S01]  /*41b70*/  STL.64 [R1+0x4e0], R24 ;  /* 0x0004e01801007387 */ /* 0x000fe20000100a00 */
[----:B------:R2:W-:Y:S03]  /*41b80*/  STL.64 [R1+0x4e8], R26 ;  /* 0x0004e81a01007387 */ /* 0x0005e60000100a00 */
[----:B--2---:R-:W2:Y:S01]  /*41b90*/  LDL.LU.64 R26, [R1+0x84e8] ;  /* 0x0084e800011a7983 */ /* 0x004ea20000300a00 */
[----:B------:R-:W2:Y:S02]  /*41ba0*/  LDL.LU.64 R24, [R1+0x84e0] ;  /* 0x0084e00001187983 */ /* 0x000ea40000300a00 */
[----:B---3--:R-:W-:Y:S02]  /*41bb0*/  STL.64 [R1+0x83d8], R18 ;  /* 0x0083d81201007387 */ /* 0x008fe40000100a00 */
[----:B------:R3:W-:Y:S02]  /*41bc0*/  STL.64 [R1+0x83d0], R16 ;  /* 0x0083d01001007387 */ /* 0x0007e40000100a00 */
[----:B---3--:R-:W3:Y:S01]  /*41bd0*/  LDL.LU R16, [R1+0x120] ;  /* 0x0001200001107983 */ /* 0x008ee20000300800 */
        /* <DEDUP_REMOVED lines=8> */
[----:B--2---:R-:W3:Y:S01]  /*41c60*/  LDL.LU.64 R24, [R1+0x84d8] ;  /* 0x0084d80001187983 */ /* 0x004ee20000300a00 */
[----:B------:R-:W-:Y:S02]  /*41c70*/  STL [R1+0x83bc], R21 ;  /* 0x0083bc1501007387 */ /* 0x000fe40000100800 */
[----:B------:R-:W-:Y:S01]  /*41c80*/  STL [R1+0x84b8], R20 ;  /* 0x0084b81401007387 */ /* 0x000fe20000100800 */
[----:B---3--:R-:W-:Y:S01]  /*41c90*/  HMMA.1688.F32.TF32 R4, R4, R24, R16 ;  /* 0x000000180404723c */ /* 0x008fe20000081010 */
[----:B------:R-:W2:Y:S11]  /*41ca0*/  LDL.LU R16, [R1+0x310] ;  /* 0x0003100001107983 */ /* 0x000eb60000300800 */
[----:B------:R-:W-:Y:S11]  /*41cb0*/  @!UPT UIADD3 URZ, URZ, URZ, URZ ;  /* 0x0000003f3f3ff290 */ /* 0x000ff6000fffe03f */
[----:B------:R-:W-:Y:S01]  /*41cc0*/  STL.64 [R1+0x4c0], R4 ;  /* 0x0004c00401007387 */ /* 0x000fe20000100a00 */
[----:B------:R-:W-:Y:S02]  /*41cd0*/  STL.64 [R1+0x4c8], R6 ;  /* 0x0004c80601007387 */ /* 0x000fe40000100a00 */
[----:B------:R-:W2:Y:S02]  /*41ce0*/  LDL.LU R17, [R1+0x314] ;  /* 0x0003140001117983 */ /* 0x000ea40000300800 */
[----:B------:R-:W3:Y:S01]  /*41cf0*/  LDL.LU R18, [R1+0x318] ;  /* 0x0003180001127983 */ /* 0x000ee20000300800 */
[----:B------:R-:W3:Y:S04]  /*41d00*/  LDL.LU R19, [R1+0x31c] ;  /* 0x00031c0001137983 */ /* 0x000ee80000300800 */
[----:B------:R-:W4:Y:S04]  /*41d10*/  LDS R4, [R0+0x10500] ;  /* 0x0105000000047984 */ /* 0x000f280000000800 */
[----:B------:R-:W5:Y:S04]  /*41d20*/  LDS R6, [R0+0x12500] ;  /* 0x0125000000067984 */ /* 0x000f680000000800 */
[----:B------:R-:W1:Y:S04]  /*41d30*/  LDS R7, [R2+0x12500] ;  /* 0x0125000002077984 */ /* 0x000e680000000800 */
[----:B------:R-:W1:Y:S04]  /*41d40*/  LDS R5, [R2+0x10500] ;  /* 0x0105000002057984 */ /* 0x000e680000000800 */
[----:B---3--:R-:W-:Y:S01]  /*41d50*/  STL.64 [R1+0x8460], R18 ;  /* 0x0084601201007387 */ /* 0x008fe20000100a00 */
[----:B--2---:R2:W-:Y:S03]  /*41d60*/  STL.64 [R1+0x8458], R16 ;  /* 0x0084581001007387 */ /* 0x0045e60000100a00 */
[----:B--2---:R-:W2:Y:S01]  /*41d70*/  LDL.LU R16, [R1+0x210] ;  /* 0x0002100001107983 */ /* 0x004ea20000300800 */
[----:B------:R-:W2:Y:S02]  /*41d80*/  LDL.LU R17, [R1+0x214] ;  /* 0x0002140001117983 */ /* 0x000ea40000300800 */
[----:B------:R-:W3:Y:S02]  /*41d90*/  LDL.LU R18, [R1+0x218] ;  /* 0x0002180001127983 */ /* 0x000ee40000300800 */
[----:B------:R-:W3:Y:S02]  /*41da0*/  LDL.LU R19, [R1+0x21c] ;  /* 0x00021c0001137983 */ /* 0x000ee40000300800 */
[----:B---3--:R-:W-:Y:S01]  /*41db0*/  STL.64 [R1+0x8470], R18 ;  /* 0x0084701201007387 */ /* 0x008fe20000100a00 */
[----:B--2---:R2:W-:Y:S02]  /*41dc0*/  STL.64 [R1+0x8468], R16 ;  /* 0x0084681001007387 */ /* 0x0045e40000100a00 */
[----:B------:R-:W3:Y:S02]  /*41dd0*/  LDL.LU R20, [R1+0x250] ;  /* 0x0002500001147983 */ /* 0x000ee40000300800 */
[----:B------:R-:W3:Y:S02]  /*41de0*/  LDL.LU R21, [R1+0x254] ;  /* 0x0002540001157983 */ /* 0x000ee40000300800 */
[----:B--2---:R-:W-:-:S02]  /*41df0*/  IMAD.MOV.U32 R17, RZ, RZ, R22 ;  /* 0x000000ffff117224 */ /* 0x004fc400078e0016 */
[----:B------:R-:W-:Y:S01]  /*41e00*/  IMAD.MOV.U32 R16, RZ, RZ, R23 ;  /* 0x000000ffff107224 */ /* 0x000fe200078e0017 */
[----:B------:R-:W2:Y:S01]  /*41e10*/  LDL.LU R22, [R1+0x258] ;  /* 0x0002580001167983 */ /* 0x000ea20000300800 */
[----:B------:R-:W2:Y:S03]  /*41e20*/  LDL.LU R23, [R1+0x25c] ;  /* 0x00025c0001177983 */ /* 0x000ea60000300800 */
[----:B--2---:R-:W-:Y:S01]  /*41e30*/  STL.64 [R1+0x84c8], R22 ;  /* 0x0084c81601007387 */ /* 0x004fe20000100a00 */
[----:B---3--:R-:W-:Y:S02]  /*41e40*/  STL.64 [R1+0x84c0], R20 ;  /* 0x0084c01401007387 */ /* 0x008fe40000100a00 */
[----:B------:R2:W-:Y:S02]  /*41e50*/  STL.64 [R1+0x8480], R16 ;  /* 0x0084801001007387 */ /* 0x0005e40000100a00 */
[----:B--2---:R-:W2:Y:S04]  /*41e60*/  LDL.64 R16, [R1+0x90] ;  /* 0x0000900001107983 */ /* 0x004ea80000100a00 */
[----:B--2---:R2:W-:Y:S04]  /*41e70*/  STL.64 [R1+0x8498], R16 ;  /* 0x0084981001007387 */ /* 0x0045e80000100a00 */
[----:B--2---:R-:W2:Y:S04]  /*41e80*/  LDL.64 R16, [R1+0xa0] ;  /* 0x0000a00001107983 */ /* 0x004ea80000100a00 */
[----:B--2---:R2:W-:Y:S04]  /*41e90*/  STL.64 [R1+0x84b0], R16 ;  /* 0x0084b01001007387 */ /* 0x0045e80000100a00 */
[----:B--2---:R-:W2:Y:S04]  /*41ea0*/  LDL.64 R16, [R1+0xb0] ;  /* 0x0000b00001107983 */ /* 0x004ea80000100a00 */
[----:B--2---:R2:W-:Y:S04]  /*41eb0*/  STL.64 [R1+0x84d0], R16 ;  /* 0x0084d01001007387 */ /* 0x0045e80000100a00 */
[----:B--2---:R-:W1:Y:S01]  /*41ec0*/  LDL.LU R16, [R1+0x260] ;  /* 0x0002600001107983 */ /* 0x004e620000300800 */
[----:B------:R-:W1:Y:S02]  /*41ed0*/  LDL.LU R17, [R1+0x264] ;  /* 0x0002640001117983 */ /* 0x000e640000300800 */
[----:B------:R-:W1:Y:S02]  /*41ee0*/  LDL.LU R18, [R1+0x268] ;  /* 0x0002680001127983 */ /* 0x000e640000300800 */
[----:B------:R-:W1:Y:S01]  /*41ef0*/  LDL.LU R19, [R1+0x26c] ;  /* 0x00026c0001137983 */ /* 0x000e620000300800 */
[----:B------:R-:W2:Y:S01]  /*41f00*/  LDL.64 R12, [R1+0x70] ;  /* 0x00007000010c7983 */ /* 0x000ea20000100a00 */
[----:B------:R-:W-:-:S02]  /*41f10*/  IMAD.MOV.U32 R21, RZ, RZ, R14 ;  /* 0x000000ffff157224 */ /* 0x000fc400078e000e */
[----:B------:R-:W-:Y:S01]  /*41f20*/  IMAD.MOV.U32 R20, RZ, RZ, R15 ;  /* 0x000000ffff147224 */ /* 0x000fe200078e000f */
[----:B--2---:R2:W-:Y:S04]  /*41f30*/  STL.64 [R1+0x8478], R12 ;  /* 0x0084780c01007387 */ /* 0x0045e80000100a00 */
[----:B--2---:R-:W2:Y:S01]  /*41f40*/  LDL.LU R12, [R1+0x220] ;  /* 0x00022000010c7983 */ /* 0x004ea20000300800 */
[----:B------:R-:W2:Y:S02]  /*41f50*/  LDL.LU R13, [R1+0x224] ;  /* 0x00022400010d7983 */ /* 0x000ea40000300800 */
[----:B------:R-:W3:Y:S02]  /*41f60*/  LDL.LU R14, [R1+0x228] ;  /* 0x00022800010e7983 */ /* 0x000ee40000300800 */
[----:B------:R-:W3:Y:S01]  /*41f70*/  LDL.LU R15, [R1+0x22c] ;  /* 0x00022c00010f7983 */ /* 0x000ee20000300800 */
[C---:B-1----:R-:W-:Y:S01]  /*41f80*/  HMMA.1688.F32.TF32 R20, R8.reuse, R20, R16 ;  /* 0x000000140814723c */ /* 0x042fe20000081010 */
        /* <DEDUP_REMOVED lines=12> */
[----:B------:R-:W-:Y:S01]  /*42050*/  STL [R1+0x83b8], R25 ;  /* 0x0083b81901007387 */ /* 0x000fe20000100800 */
[----:B----4-:R-:W-:Y:S02]  /*42060*/  STL [R1+0x83a0], R4 ;  /* 0x0083a00401007387 */ /* 0x010fe40000100800 */
[----:B-----5:R-:W-:Y:S02]  /*42070*/  STL [R1+0x83a4], R6 ;  /* 0x0083a40601007387 */ /* 0x020fe40000100800 */
[----:B------:R-:W-:Y:S01]  /*42080*/  STL [R1+0x8368], R0 ;  /* 0x0083680001007387 */ /* 0x000fe20000100800 */
[----:B------:R-:W-:Y:S01]  /*42090*/  STL [R1+0x8404], R7 ;  /* 0x0084040701007387 */ /* 0x000fe20000100800 */
[----:B------:R1:W-:Y:S03]  /*420a0*/  STL [R1+0x8400], R5 ;  /* 0x0084000501007387 */ /* 0x0003e60000100800 */
[----:B-1----:R-:W3:Y:S01]  /*420b0*/  LDL.64 R4, [R1+0x60] ;  /* 0x0000600001047983 */ /* 0x002ee20000100a00 */
[----:B------:R-:W-:Y:S02]  /*420c0*/  STL [R1+0x836c], R2 ;  /* 0x00836c0201007387 */ /* 0x000fe40000100800 */
[----:B------:R-:W4:Y:S02]  /*420d0*/  LDL.LU.64 R16, [R1+0x84d0] ;  /* 0x0084d00001107983 */ /* 0x000f240000300a00 */
[----:B------:R-:W-:Y:S01]  /*420e0*/  STL.64 [R1+0x4b0], R20 ;  /* 0x0004b01401007387 */ /* 0x000fe20000100a00 */
[----:B------:R1:W-:Y:S04]  /*420f0*/  STL.64 [R1+0x4b8], R22 ;  /* 0x0004b81601007387 */ /* 0x0003e80000100a00 */
[----:B-1----:R-:W4:Y:S01]  /*42100*/  LDL.LU.64 R22, [R1+0x84c8] ;  /* 0x0084c80001167983 */ /* 0x002f220000300a00 */
[----:B------:R-:W4:Y:S02]  /*42110*/  LDL.LU.64 R20, [R1+0x84c0] ;  /* 0x0084c00001147983 */ /* 0x000f240000300a00 */
[C---:B----4-:R-:W-:Y:S01]  /*42120*/  HMMA.1688.F32.TF32 R20, R8.reuse, R16, R20 ;  /* 0x000000100814723c */ /* 0x050fe20000081014 */
[----:B------:R-:W-:Y:S11]  /*42130*/  IMAD.MOV.U32 R25, RZ, RZ, R17 ;  /* 0x000000ffff197224 */ /* 0x000ff600078e0011 */
[----:B------:R-:W-:Y:S11]  /*42140*/  @!UPT UIADD3 URZ, URZ, URZ, URZ ;  /* 0x0000003f3f3ff290 */ /* 0x000ff6000fffe03f */
[----:B------:R1:W-:Y:S01]  /*42150*/  STL.64 [R1+0x4a0], R20 ;  /* 0x0004a01401007387 */ /* 0x0003e20000100a00 */
[----:B------:R4:W-:Y:S03]  /*42160*/  STL.64 [R1+0x4a8], R22 ;  /* 0x0004a81601007387 */ /* 0x0009e60000100a00 */
[----:B-1----:R-:W5:Y:S01]  /*42170*/  LDL.LU R20, [R1+0x84b8] ;  /* 0x0084b80001147983 */ /* 0x002f620000300800 */
[----:B------:R-:W-:Y:S02]  /*42180*/  IMAD.MOV.U32 R21, RZ, RZ, R16 ;  /* 0x000000ffff157224 */ /* 0x000fe400078e0010 */
[----:B------:R-:W2:Y:S02]  /*42190*/  LDL.LU.64 R16, [R1+0x84b0] ;  /* 0x0084b00001107983 */ /* 0x000ea40000300a00 */
[C---:B--2---:R-:W-:Y:S01]  /*421a0*/  HMMA.1688.F32.TF32 R12, R8.reuse, R16, R12 ;  /* 0x00000010080c723c */ /* 0x044fe2000008100c */
[----:B----4-:R-:W-:Y:S01]  /*421b0*/  IMAD.MOV.U32 R23, RZ, RZ, R16 ;  /* 0x000000ffff177224 */ /* 0x010fe200078e0010 */
[----:B------:R-:W-:Y:S11]  /*421c0*/  MOV R22, R17 ;  /* 0x0000001100167202 */ /* 0x000ff60000000f00 */
[----:B------:R-:W-:Y:S10]  /*421d0*/  @!UPT UIADD3 URZ, URZ, URZ, URZ ;  /* 0x0000003f3f3ff290 */ /* 0x000ff4000fffe03f */
        /* <DEDUP_REMOVED lines=18> */
[----:B------:R1:W-:Y:S03]  /*42300*/  STL.64 [R1+0x8440], R24 ;  /* 0x0084401801007387 */ /* 0x0003e60000100a00 */
[----:B-1----:R-:W3:Y:S01]  /*42310*/  LDL.LU R24, [R1+0x200] ;  /* 0x0002000001187983 */ /* 0x002ee20000300800 */
[----:B------:R-:W3:Y:S02]  /*42320*/  LDL.LU R25, [R1+0x204] ;  /* 0x0002040001197983 */ /* 0x000ee40000300800 */
[----:B------:R-:W3:Y:S02]  /*42330*/  LDL.LU R26, [R1+0x208] ;  /* 0x00020800011a7983 */ /* 0x000ee40000300800 */
[----:B------:R-:W3:Y:S01]  /*42340*/  LDL.LU R27, [R1+0x20c] ;  /* 0x00020c00011b7983 */ /* 0x000ee20000300800 */
[C---:B--2---:R-:W-:Y:S01]  /*42350*/  HMMA.1688.F32.TF32 R16, R8.reuse, R16, R12 ;  /* 0x000000100810723c */ /* 0x044fe2000008100c */
[----:B------:R-:W2:Y:S11]  /*42360*/  LDL.LU.64 R12, [R1+0x8478] ;  /* 0x00847800010c7983 */ /* 0x000eb60000300a00 */
[----:B------:R-:W-:Y:S11]  /*42370*/  @!UPT UIADD3 URZ, URZ, URZ, URZ ;  /* 0x0000003f3f3ff290 */ /* 0x000ff6000fffe03f */
        /* <DEDUP_REMOVED lines=9> */
[----:B------:R-:W-:Y:S01]  /*42410*/  STL.64 [R1+0x460], R16 ;  /* 0x0004601001007387 */ /* 0x000fe20000100a00 */
[----:B------:R1:W-:Y:S03]  /*42420*/  STL.64 [R1+0x468], R18 ;  /* 0x0004681201007387 */ /* 0x0003e60000100a00 */
[----:B-1----:R-:W2:Y:S01]  /*42430*/  LDL.LU.64 R18, [R1+0x8460] ;  /* 0x0084600001127983 */ /* 0x002ea20000300a00 */
[----:B------:R-:W2:Y:S02]  /*42440*/  LDL.LU.64 R16, [R1+0x8458] ;  /* 0x0084580001107983 */ /* 0x000ea40000300a00 */
[----:B------:R-:W2:Y:S01]  /*42450*/  LDL.LU.64 R12, [R1+0x8450] ;  /* 0x00845000010c7983 */ /* 0x000ea20000300a00 */
[C---:B---3--:R-:W-:Y:S01]  /*42460*/  HMMA.1688.F32.TF32 R24, R8.reuse, R4, R24 ;  /* 0x000000040818723c */ /* 0x048fe20000081018 */
[----:B------:R-:W-:Y:S02]  /*42470*/  IMAD.MOV.U32 R2, RZ, RZ, R4 ;  /* 0x000000ffff027224 */ /* 0x000fe400078e0004 */
[----:B------:R-:W-:Y:S01]  /*42480*/  IMAD.MOV.U32 R0, RZ, RZ, R5 ;  /* 0x000000ffff007224 */ /* 0x000fe200078e0005 */
[----:B------:R-:W-:Y:S01]  /*42490*/  STL [R1+0x8384], R28 ;  /* 0x0083841c01007387 */ /* 0x000fe20000100800 */
[----:B------:R-:W-:Y:S11]  /*424a0*/  STL [R1+0x8380], R29 ;  /* 0x0083801d01007387 */ /* 0x000ff60000100800 */
[----:B------:R-:W-:Y:S07]  /*424b0*/  @!UPT UIADD3 URZ, URZ, URZ, URZ ;  /* 0x0000003f3f3ff290 */ /* 0x000fee000fffe03f */
[----:B------:R-:W-:Y:S01]  /*424c0*/  STL.64 [R1+0x370], R24 ;  /* 0x0003701801007387 */ /* 0x000fe20000100a00 */
[----:B------:R-:W-:Y:S02]  /*424d0*/  STL.64 [R1+0x378], R26 ;  /* 0x0003781a01007387 */ /* 0x000fe40000100a00 */
[----:B------:R-:W-:Y:S02]  /*424e0*/  STL [R1+0x838c], R0 ;  /* 0x00838c0001007387 */ /* 0x000fe40000100800 */
[----:B------:R-:W-:Y:S01]  /*424f0*/  STL [R1+0x8388], R2 ;  /* 0x0083880201007387 */ /* 0x000fe20000100800 */
[----:B--2---:R-:W-:Y:S11]  /*42500*/  HMMA.1688.F32.TF32 R4, R8, R12, R16 ;  /* 0x0000000c0804723c */ /* 0x004ff60000081010 */
[----:B------:R-:W-:Y:S11]  /*42510*/  @!UPT UIADD3 URZ, URZ, URZ, URZ ;  /* 0x0000003f3f3ff290 */ /* 0x000ff6000fffe03f */
[----:B------:R-:W-:Y:S01]  /*42520*/  @!UPT UIADD3 URZ, URZ, URZ, URZ ;  /* 0x0000003f3f3ff290 */ /* 0x000fe2000fffe03f */
[----:B------:R1:W-:Y:S01]  /*42530*/  STL.64 [R1+0x360], R4 ;  /* 0x0003600401007387 */ /* 0x0003e20000100a00 */
[----:B------:R2:W-:Y:S02]  /*42540*/  STL.64 [R1+0x368], R6 ;  /* 0x0003680601007387 */ /* 0x0005e40000100a00 */
[----:B------:R-:W3:Y:S02]  /*42550*/  LDL.LU R16, [R1+0x7a0] ;  /* 0x0007a00001107983 */ /* 0x000ee40000300800 */
[----:B------:R-:W3:Y:S01]  /*42560*/  LDL.LU R17, [R1+0x7a4] ;  /* 0x0007a40001117983 */ /* 0x000ee20000300800 */
[----:B------:R-:W4:Y:S01]  /*42570*/  LDL.LU R18, [R1+0x7a8] ;  /* 0x0007a80001127983 */ /* 0x000f220000300800 */
[----:B------:R-:W4:Y:S03]  /*42580*/  LDL.LU R19, [R1+0x7ac] ;  /* 0x0007ac0001137983 */ /* 0x000f260000300800 */
[----:B-1----:R-:W3:Y:S01]  /*42590*/  LDL.LU R4, [R1+0x7b0] ;  /* 0x0007b00001047983 */ /* 0x002ee20000300800 */
[----:B------:R-:W3:Y:S02]  /*425a0*/  LDL.LU R5, [R1+0x7b4] ;  /* 0x0007b40001057983 */ /* 0x000ee40000300800 */
[----:B--2---:R-:W2:Y:S02]  /*425b0*/  LDL.LU R6, [R1+0x7b8] ;  /* 0x0007b80001067983 */ /* 0x004ea40000300800 */
[----:B------:R-:W2:Y:S01]  /*425c0*/  LDL.LU R7, [R1+0x7bc] ;  /* 0x0007bc0001077983 */ /* 0x000ea20000300800 */
[----:B------:R-:W3:Y:S01]  /*425d0*/  LDL.LU R24, [R1+0x330] ;  /* 0x0003300001187983 */ /* 0x000ee20000300800 */
[----:B------:R-:W4:Y:S02]  /*425e0*/  LDL.LU R25, [R1+0x334] ;  /* 0x0003340001197983 */ /* 0x000f240000300800 */
[----:B------:R-:W4:Y:S02]  /*425f0*/  LDL.LU R26, [R1+0x338] ;  /* 0x00033800011a7983 */ /* 0x000f240000300800 */
[----:B------:R-:W4:Y:S01]  /*42600*/  LDL.LU R27, [R1+0x33c] ;  /* 0x00033c00011b7983 */ /* 0x000f220000300800 */
[----:B--2---:R-:W-:Y:S01]  /*42610*/  STL.64 [R1+0x8410], R6 ;  /* 0x0084100601007387 */ /* 0x004fe20000100a00 */
[----:B---3--:R1:W-:Y:S03]  /*42620*/  STL.64 [R1+0x8408], R4 ;  /* 0x0084080401007387 */ /* 0x0083e60000100a00 */
[----:B-1----:R-:W2:Y:S04]  /*42630*/  LDL.64 R4, [R1+0x20] ;  /* 0x0000200001047983 */ /* 0x002ea80000100a00 */
[----:B--2---:R1:W-:Y:S04]  /*42640*/  STL.64 [R1+0x8420], R4 ;  /* 0x0084200401007387 */ /* 0x0043e80000100a00 */
[----:B-1----:R-:W2:Y:S04]  /*42650*/  LDL.64 R4, [R1+0x30] ;  /* 0x0000300001047983 */ /* 0x002ea80000100a00 */
[----:B--2---:R1:W-:Y:S04]  /*42660*/  STL.64 [R1+0x8438], R4 ;  /* 0x0084380401007387 */ /* 0x0043e80000100a00 */
[----:B-1----:R-:W2:Y:S01]  /*42670*/  LDL.64 R4, [R1+0x40] ;  /* 0x0000400001047983 */ /* 0x002ea20000100a00 */
[----:B----4-:R-:W-:Y:S02]  /*42680*/  STL.64 [R1+0x83f8], R18 ;  /* 0x0083f81201007387 */ /* 0x010fe40000100a00 */
[----:B------:R1:W-:Y:S02]  /*42690*/  STL.64 [R1+0x83f0], R16 ;  /* 0x0083f01001007387 */ /* 0x0003e40000100a00 */
[----:B-1----:R-:W3:Y:S04]  /*426a0*/  LDL.64 R16, [R1+0x10] ;  /* 0x0000100001107983 */ /* 0x002ee80000100a00 */
[----:B---3--:R1:W-:Y:S04]  /*426b0*/  STL.64 [R1+0x8418], R16 ;  /* 0x0084181001007387 */ /* 0x0083e80000100a00 */
[----:B-1----:R-:W3:Y:S01]  /*426c0*/  LDL.LU R16, [R1+0x7c0] ;  /* 0x0007c00001107983 */ /* 0x002ee20000300800 */
[----:B------:R-:W3:Y:S02]  /*426d0*/  LDL.LU R17, [R1+0x7c4] ;  /* 0x0007c40001117983 */ /* 0x000ee40000300800 */
[----:B------:R-:W4:Y:S02]  /*426e0*/  LDL.LU R18, [R1+0x7c8] ;  /* 0x0007c80001127983 */ /* 0x000f240000300800 */
[----:B------:R-:W4:Y:S02]  /*426f0*/  LDL.LU R19, [R1+0x7cc] ;  /* 0x0007cc0001137983 */ /* 0x000f240000300800 */
[----:B------:R-:W-:-:S02]  /*42700*/  IMAD.MOV.U32 R22, RZ, RZ, R12 ;  /* 0x000000ffff167224 */ /* 0x000fc400078e000c */
[----:B------:R-:W-:Y:S01]  /*42710*/  IMAD.MOV.U32 R23, RZ, RZ, R13 ;  /* 0x000000ffff177224 */ /* 0x000fe200078e000d */
[----:B----4-:R-:W-:Y:S01]  /*42720*/  STL.64 [R1+0x8430], R18 ;  /* 0x0084301201007387 */ /* 0x010fe20000100a00 */
[----:B---3--:R1:W-:Y:S03]  /*42730*/  STL.64 [R1+0x8428], R16 ;  /* 0x0084281001007387 */ /* 0x0083e60000100a00 */
[----:B-1----:R-:W3:Y:S01]  /*42740*/  LDL.LU R16, [R1+0x7d0] ;  /* 0x0007d00001107983 */ /* 0x002ee20000300800 */
[----:B------:R-:W3:Y:S02]  /*42750*/  LDL.LU R17, [R1+0x7d4] ;  /* 0x0007d40001117983 */ /* 0x000ee40000300800 */
[----:B------:R-:W3:Y:S02]  /*42760*/  LDL.LU R18, [R1+0x7d8] ;  /* 0x0007d80001127983 */ /* 0x000ee40000300800 */
[----:B------:R-:W3:Y:S01]  /*42770*/  LDL.LU R19, [R1+0x7dc] ;  /* 0x0007dc0001137983 */ /* 0x000ee20000300800 */
[----:B------:R-:W4:Y:S01]  /*42780*/  LDL.LU R12, [R1+0x3c0] ;  /* 0x0003c000010c7983 */ /* 0x000f220000300800 */
[----:B------:R-:W4:Y:S02]  /*42790*/  LDL.LU R13, [R1+0x3c4] ;  /* 0x0003c400010d7983 */ /* 0x000f240000300800 */
[----:B------:R-:W2:Y:S02]  /*427a0*/  LDL.LU R14, [R1+0x3c8] ;  /* 0x0003c800010e7983 */ /* 0x000ea40000300800 */
[----:B------:R-:W-:-:S02]  /*427b0*/  IMAD.MOV.U32 R15, RZ, RZ, R3 ;  /* 0x000000ffff0f7224 */ /* 0x000fc400078e0003 */
[----:B------:R-:W3:Y:S04]  /*427c0*/  LDL.LU R3, [R1+0x8448] ;  /* 0x0084480001037983 */ /* 0x000ee80000300800 */
[----:B--2---:R-:W-:Y:S01]  /*427d0*/  STL.64 [R1+0x83b0], R14 ;  /* 0x0083b00e01007387 */ /* 0x004fe20000100a00 */
[----:B----4-:R1:W-:Y:S03]  /*427e0*/  STL.64 [R1+0x83a8], R12 ;  /* 0x0083a80c01007387 */ /* 0x0103e60000100a00 */
[----:B-1----:R-:W2:Y:S01]  /*427f0*/  LDL.LU R12, [R1+0x400] ;  /* 0x00040000010c7983 */ /* 0x002ea20000300800 */
[----:B------:R-:W2:Y:S02]  /*42800*/  LDL.LU R13, [R1+0x404] ;  /* 0x00040400010d7983 */ /* 0x000ea40000300800 */
[----:B------:R-:W4:Y:S02]  /*42810*/  LDL.LU R14, [R1+0x408] ;  /* 0x00040800010e7983 */ /* 0x000f240000300800 */
[----:B------:R-:W4:Y:S01]  /*42820*/  LDL.LU R15, [R1+0x40c] ;  /* 0x00040c00010f7983 */ /* 0x000f220000300800 */
[----:B------:R-:W-:Y:S01]  /*42830*/  HMMA.1688.F32.TF32 R24, R8, R4, R24 ;  /* 0x000000040818723c */ /* 0x000fe20000081018 */
[----:B----4-:R-:W-:Y:S01]  /*42840*/  STL.64 [R1+0x83c8], R14 ;  /* 0x0083c80e01007387 */ /* 0x010fe20000100a00 */
[----:B--2---:R1:W-:Y:S03]  /*42850*/  STL.64 [R1+0x83c0], R12 ;  /* 0x0083c00c01007387 */ /* 0x0043e60000100a00 */
[----:B-1----:R-:W2:Y:S01]  /*42860*/  LDL.LU R12, [R1+0x410] ;  /* 0x00041000010c7983 */ /* 0x002ea20000300800 */
[----:B------:R-:W2:Y:S02]  /*42870*/  LDL.LU R13, [R1+0x414] ;  /* 0x00041400010d7983 */ /* 0x000ea40000300800 */
[----:B------:R-:W4:Y:S02]  /*42880*/  LDL.LU R14, [R1+0x418] ;  /* 0x00041800010e7983 */ /* 0x000f240000300800 */
[----:B---3--:R-:W-:-:S05]  /*42890*/  IMAD.MOV.U32 R15, RZ, RZ, R3 ;  /* 0x000000ffff0f7224 */ /* 0x008fca00078e0003 */
[----:B----4-:R-:W-:Y:S01]  /*428a0*/  STL.64 [R1+0x83e8], R14 ;  /* 0x0083e80e01007387 */ /* 0x010fe20000100a00 */
[----:B--2---:R1:W-:Y:S03]  /*428b0*/  STL.64 [R1+0x83e0], R12 ;  /* 0x0083e00c01007387 */ /* 0x0043e60000100a00 */
[----:B-1----:R-:W2:Y:S01]  /*428c0*/  LDL.64 R12, [R1] ;  /* 0x00000000010c7983 */ /* 0x002ea20000100a00 */
[----:B------:R-:W-:Y:S02]  /*428d0*/  STL [R1+0x8394], R23 ;  /* 0x0083941701007387 */ /* 0x000fe40000100800 */
[----:B------:R-:W-:Y:S02]  /*428e0*/  STL [R1+0x8390], R22 ;  /* 0x0083901601007387 */ /* 0x000fe40000100800 */
[----:B------:R1:W-:Y:S01]  /*428f0*/  STL.64 [R1+0x350], R24 ;  /* 0x0003501801007387 */ /* 0x0003e20000100a00 */
[----:B------:R3:W-:Y:S04]  /*42900*/  STL.64 [R1+0x358], R26 ;  /* 0x0003581a01007387 */ /* 0x0007e80000100a00 */
[----:B-1----:R-:W4:Y:S01]  /*42910*/  LDL.LU.64 R24, [R1+0x8440] ;  /* 0x0084400001187983 */ /* 0x002f220000300a00 */
[----:B---3--:R-:W-:-:S02]  /*42920*/  IMAD.MOV.U32 R26, RZ, RZ, R4 ;  /* 0x000000ffff1a7224 */ /* 0x008fc400078e0004 */
[----:B------:R-:W-:Y:S02]  /*42930*/  IMAD.MOV.U32 R27, RZ, RZ, R5 ;  /* 0x000000ffff1b7224 */ /* 0x000fe400078e0005 */
[----:B------:R-:W3:Y:S02]  /*42940*/  LDL.LU.64 R4, [R1+0x8438] ;  /* 0x0084380001047983 */ /* 0x000ee40000300a00 */
[C---:B---3--:R-:W-:Y:S01]  /*42950*/  HMMA.1688.F32.TF32 R16, R8.reuse, R4, R16 ;  /* 0x000000040810723c */ /* 0x048fe20000081010 */
        /* <DEDUP_REMOVED lines=8> */
[----:B---3--:R-:W-:Y:S01]  /*429e0*/  HMMA.1688.F32.TF32 R16, R8, R4, R16 ;  /* 0x000000040810723c */ /* 0x008fe20000081010 */
[----:B------:R-:W-:-:S02]  /*429f0*/  IMAD.MOV.U32 R23, RZ, RZ, R4 ;  /* 0x000000ffff177224 */ /* 0x000fc400078e0004 */
[----:B------:R-:W-:Y:S11]  /*42a00*/  IMAD.MOV.U32 R22, RZ, RZ, R5 ;  /* 0x000000ffff167224 */ /* 0x000ff600078e0005 */
[----:B------:R-:W-:Y:S09]  /*42a10*/  @!UPT UIADD3 URZ, URZ, URZ, URZ ;  /* 0x0000003f3f3ff290 */ /* 0x000ff2000fffe03f */
[----:B------:R1:W-:Y:S01]  /*42a20*/  STL.64 [R1+0x330], R16 ;  /* 0x0003301001007387 */ /* 0x0003e20000100a00 */
[----:B------:R-:W-:Y:S03]  /*42a30*/  STL.64 [R1+0x338], R18 ;  /* 0x0003381201007387 */ /* 0x000fe60000100a00 */
[----:B-1----:R-:W3:Y:S01]  /*42a40*/  LDL.LU.64 R16, [R1+0x8418] ;  /* 0x0084180001107983 */ /* 0x002ee20000300a00 */
[----:B------:R-:W3:Y:S02]  /*42a50*/  LDL.LU.64 R6, [R1+0x8410] ;  /* 0x0084100001067983 */ /* 0x000ee40000300a00 */
[----:B------:R-:W3:Y:S02]  /*42a60*/  LDL.LU.64 R4, [R1+0x8408] ;  /* 0x0084080001047983 */ /* 0x000ee40000300a00 */
[C---:B---3--:R-:W-:Y:S11]  /*42a70*/  HMMA.1688.F32.TF32 R4, R8.reuse, R16, R4 ;  /* 0x000000100804723c */ /* 0x048ff60000081004 */
[----:B------:R-:W-:Y:S11]  /*42a80*/  @!UPT UIADD3 URZ, URZ, URZ, URZ ;  /* 0x0000003f3f3ff290 */ /* 0x000ff6000fffe03f */
[----:B------:R-:W-:Y:S01]  /*42a90*/  @!UPT UIADD3 URZ, URZ, URZ, URZ ;  /* 0x0000003f3f3ff290 */ /* 0x000fe2000fffe03f */
[----:B------:R-:W-:Y:S01]  /*42aa0*/  STL.64 [R1+0x320], R4 ;  /* 0x0003200401007387 */ /* 0x000fe20000100a00 */
[----:B------:R1:W-:Y:S03]  /*42ab0*/  STL.64 [R1+0x328], R6 ;  /* 0x0003280601007387 */ /* 0x0003e60000100a00 */
[----:B-1----:R-:W3:Y:S01]  /*42ac0*/  LDL.LU R7, [R1+0x8404] ;  /* 0x0084040001077983 */ /* 0x002ee20000300800 */
[----:B------:R-:W3:Y:S02]  /*42ad0*/  LDL.LU R5, [R1+0x8400] ;  /* 0x0084000001057983 */ /* 0x000ee40000300800 */
[----:B------:R-:W-:Y:S02]  /*42ae0*/  IMAD.MOV.U32 R6, RZ, RZ, R16 ;  /* 0x000000ffff067224 */ /* 0x000fe400078e0010 */
[----:B------:R-:W-:Y:S01]  /*42af0*/  IMAD.MOV.U32 R4, RZ, RZ, R17 ;  /* 0x000000ffff047224 */ /* 0x000fe200078e0011 */
[----:B------:R-:W3:Y:S01]  /*42b00*/  LDL.LU.64 R18, [R1+0x83f8] ;  /* 0x0083f80001127983 */ /* 0x000ee20000300a00 */
[----:B------:R-:W3:Y:S01]  /*42b10*/  LDL.LU.64 R16, [R1+0x83f0] ;  /* 0x0083f00001107983 */ /* 0x000ee20000300a00 */
[----:B--2---:R-:W-:Y:S01]  /*42b20*/  MOV R0, R12 ;  /* 0x0000000c00007202 */ /* 0x004fe20000000f00 */
[----:B------:R-:W-:Y:S01]  /*42b30*/  IMAD.MOV.U32 R2, RZ, RZ, R13 ;  /* 0x000000ffff027224 */ /* 0x000fe200078e000d */
[----:B------:R-:W2:Y:S01]  /*42b40*/  LDL.LU.64 R14, [R1+0x83e8] ;  /* 0x0083e800010e7983 */ /* 0x000ea20000300a00 */
[C---:B---3--:R-:W-:Y:S03]  /*42b50*/  HMMA.1688.F32.TF32 R16, R8.reuse, R12, R16 ;  /* 0x0000000c0810723c */ /* 0x048fe60000081010 */
[----:B------:R-:W2:Y:S11]  /*42b60*/  LDL.LU.64 R12, [R1+0x83e0] ;  /* 0x0083e000010c7983 */ /* 0x000eb60000300a00 */
[----:B------:R-:W-:Y:S09]  /*42b70*/  @!UPT UIADD3 URZ, URZ, URZ, URZ ;  /* 0x0000003f3f3ff290 */ /* 0x000ff2000fffe03f */
[----:B------:R-:W-:Y:S01]  /*42b80*/  STL.64 [R1+0x310], R16 ;  /* 0x0003101001007387 */ /* 0x000fe20000100a00 */
[----:B------:R1:W-:Y:S02]  /*42b90*/  STL [R1+0x318], R18 ;  /* 0x0003181201007387 */ /* 0x0003e40000100800 */
[----:B------:R-:W-:Y:S02]  /*42ba0*/  IMAD.MOV.U32 R3, RZ, RZ, R19 ;  /* 0x000000ffff037224 */ /* 0x000fe400078e0013 */
[----:B-1----:R-:W3:Y:S01]  /*42bb0*/  LDL.LU.64 R18, [R1+0x83d8] ;  /* 0x0083d80001127983 */ /* 0x002ee20000300a00 */
[----:B------:R-:W2:Y:S02]  /*42bc0*/  LDL.LU.64 R16, [R1+0x83d0] ;  /* 0x0083d00001107983 */ /* 0x000ea40000300a00 */
[----:B------:R-:W-:Y:S01]  /*42bd0*/  STL [R1+0x7ab8], R3 ;  /* 0x007ab80301007387 */ /* 0x000fe20000100800 */
[----:B--2---:R-:W-:Y:S11]  /*42be0*/  HMMA.1688.F32.TF32 R12, R8, R16, R12 ;  /* 0x00000010080c723c */ /* 0x004ff6000008100c */
[----:B------:R-:W-:Y:S11]  /*42bf0*/  @!UPT UIADD3 URZ, URZ, URZ, URZ ;  /* 0x0000003f3f3ff290 */ /* 0x000ff6000fffe03f */
[----:B------:R-:W-:Y:S01]  /*42c00*/  @!UPT UIADD3 URZ, URZ, URZ, URZ ;  /* 0x0000003f3f3ff290 */ /* 0x000fe2000fffe03f */
[----:B------:R-:W-:Y:S01]  /*42c10*/  STL.64 [R1+0x300], R12 ;  /* 0x0003000c01007387 */ /* 0x000fe20000100a00 */
[----:B------:R1:W-:Y:S03]  /*42c20*/  STL.64 [R1+0x308], R14 ;  /* 0x0003080e01007387 */ /* 0x0003e60000100a00 */
[----:B-1----:R-:W5:Y:S01]  /*42c30*/  LDL.LU.64 R14, [R1+0x83c8] ;  /* 0x0083c800010e7983 */ /* 0x002f620000300a00 */
[----:B------:R-:W5:Y:S02]  /*42c40*/  LDL.LU.64 R12, [R1+0x83c0] ;  /* 0x0083c000010c7983 */ /* 0x000f640000300a00 */
[----:B---3--:R-:W-:Y:S02]  /*42c50*/  STL.64 [R1+0x8290], R18 ;  /* 0x0082901201007387 */ /* 0x008fe40000100a00 */
[----:B------:R1:W-:Y:S02]  /*42c60*/  STL.64 [R1+0x8288], R16 ;  /* 0x0082881001007387 */ /* 0x0003e40000100a00 */
[----:B-1----:R-:W-:-:S02]  /*42c70*/  IMAD.MOV.U32 R16, RZ, RZ, R21 ;  /* 0x000000ffff107224 */ /* 0x002fc400078e0015 */
[----:B------:R-:W5:Y:S01]  /*42c80*/  LDL.LU R21, [R1+0x83bc] ;  /* 0x0083bc0001157983 */ /* 0x000f620000300800 */
[----:B----4-:R-:W-:Y:S02]  /*42c90*/  IMAD.MOV.U32 R17, RZ, RZ, R25 ;  /* 0x000000ffff117224 */ /* 0x010fe400078e0019 */
[----:B------:R-:W2:Y:S03]  /*42ca0*/  LDL.LU R25, [R1+0x83b8] ;  /* 0x0083b80001197983 */ /* 0x000ea60000300800 */
[----:B------:R1:W-:Y:S04]  /*42cb0*/  STL.64 [R1+0x8398], R16 ;  /* 0x0083981001007387 */ /* 0x0003e80000100a00 */
[----:B-1----:R-:W3:Y:S01]  /*42cc0*/  LDL.LU R16, [R1+0x3e0] ;  /* 0x0003e00001107983 */ /* 0x002ee20000300800 */
[----:B------:R-:W3:Y:S02]  /*42cd0*/  LDL.LU R17, [R1+0x3e4] ;  /* 0x0003e40001117983 */ /* 0x000ee40000300800 */
[----:B------:R-:W3:Y:S02]  /*42ce0*/  LDL.LU R18, [R1+0x3e8] ;  /* 0x0003e80001127983 */ /* 0x000ee40000300800 */
[----:B------:R-:W3:Y:S01]  /*42cf0*/  LDL.LU R19, [R1+0x3ec] ;  /* 0x0003ec0001137983 */ /* 0x000ee20000300800 */
[C---:B-----5:R-:W-:Y:S11]  /*42d00*/  HMMA.1688.F32.TF32 R12, R8.reuse, R20, R12 ;  /* 0x00000014080c723c */ /* 0x060ff6000008100c */
[----:B------:R-:W-:Y:S11]  /*42d10*/  @!UPT UIADD3 URZ, URZ, URZ, URZ ;  /* 0x0000003f3f3ff290 */ /* 0x000ff6000fffe03f */
[----:B------:R-:W-:Y:S01]  /*42d20*/  @!UPT UIADD3 URZ, URZ, URZ, URZ ;  /* 0x0000003f3f3ff290 */ /* 0x000fe2000fffe03f */
[----:B------:R-:W-:Y:S01]  /*42d30*/  STL.64 [R1+0x2f0], R12 ;  /* 0x0002f00c01007387 */ /* 0x000fe20000100a00 */
[----:B------:R1:W-:Y:S02]  /*42d40*/  STL [R1+0x2f8], R14 ;  /* 0x0002f80e01007387 */ /* 0x0003e40000100800 */
[----:B------:R-:W-:Y:S02]  /*42d50*/  IMAD.MOV.U32 R3, RZ, RZ, R15 ;  /* 0x000000ffff037224 */ /* 0x000fe400078e000f */
[----:B-1----:R-:W2:Y:S01]  /*42d60*/  LDL.LU.64 R14, [R1+0x83b0] ;  /* 0x0083b000010e7983 */ /* 0x002ea20000300a00 */
[----:B------:R-:W2:Y:S02]  /*42d70*/  LDL.LU.64 R12, [R1+0x83a8] ;  /* 0x0083a800010c7983 */ /* 0x000ea40000300a00 */
[----:B------:R-:W-:Y:S02]  /*42d80*/  STL.64 [R1+0x8298], R20 ;  /* 0x0082981401007387 */ /* 0x000fe40000100a00 */
[----:B------:R-:W-:Y:S01]  /*42d90*/  STL [R1+0x7b60], R3 ;  /* 0x007b600301007387 */ /* 0x000fe20000100800 */
[----:B--2---:R-:W-:Y:S07]  /*42da0*/  HMMA.1688.F32.TF32 R12, R8, R24, R12 ;  /* 0x00000018080c723c */ /* 0x004fee000008100c */
[----:B------:R-:W-:-:S02]  /*42db0*/  IMAD.MOV.U32 R8, RZ, RZ, R6 ;  /* 0x000000ffff087224 */ /* 0x000fc400078e0006 */
[----:B------:R-:W-:Y:S01]  /*42dc0*/  IMAD.MOV.U32 R9, RZ, RZ, R4 ;  /* 0x000000ffff097224 */ /* 0x000fe200078e0004 */
[----:B------:R-:W3:Y:S01]  /*42dd0*/  LDL.LU R6, [R1+0x83a4] ;  /* 0x0083a40001067983 */ /* 0x000ee20000300800 */
[----:B------:R-:W3:Y:S03]  /*42de0*/  LDL.LU R4, [R1+0x83a0] ;  /* 0x0083a00001047983 */ /* 0x000ee60000300800 */
[----:B------:R1:W-:Y:S04]  /*42df0*/  STL.64 [R1+0x82a8], R8 ;  /* 0x0082a80801007387 */ /* 0x0003e80000100a00 */
[----:B-1----:R-:W3:Y:S04]  /*42e00*/  LDL R8, [R1+0xc0] ;  /* 0x0000c00001087983 */ /* 0x002ee80000100800 */
[----:B------:R-:W3:Y:S01]  /*42e10*/  LDL R9, [R1+0xc4] ;  /* 0x0000c40001097983 */ /* 0x000ee20000100800 */
[----:B------:R-:W-:Y:S02]  /*42e20*/  STL.64 [R1+0x8280], R24 ;  /* 0x0082801801007387 */ /* 0x000fe40000100a00 */
[----:B------:R-:W-:Y:S02]  /*42e30*/  STL.64 [R1+0x79d8], R14 ;  /* 0x0079d80e01007387 */ /* 0x000fe40000100a00 */
[----:B------:R1:W-:Y:S02]  /*42e40*/  STL.64 [R1+0x79d0], R12 ;  /* 0x0079d00c01007387 */ /* 0x0003e40000100a00 */
[----:B-1----:R-:W2:Y:S01]  /*42e50*/  LDL.LU.64 R12, [R1+0x80] ;  /* 0x00008000010c7983 */ /* 0x002ea20000300a00 */
[----:B------:R-:W4:Y:S01]  /*42e60*/  LDL.64 R14, [R1+0x88] ;  /* 0x00008800010e7983 */ /* 0x000f220000100a00 */
[----:B---3--:R-:W-:Y:S02]  /*42e70*/  HMMA.1688.F32.TF32 R8, R4, R8, R16 ;  /* 0x000000080408723c */ /* 0x008fe40000081010 */
[----:B----4-:R-:W-:Y:S01]  /*42e80*/  STL.64 [R1+0x8340], R14 ;  /* 0x0083400e01007387 */ /* 0x010fe20000100a00 */
[----:B--2---:R1:W-:Y:S03]  /*42e90*/  STL.64 [R1+0x8338], R12 ;  /* 0x0083380c01007387 */ /* 0x0043e60000100a00 */
[----:B-1----:R-:W2:Y:S01]  /*42ea0*/  LDL.LU R12, [R1+0x810] ;  /* 0x00081000010c7983 */ /* 0x002ea20000300800 */
[----:B------:R-:W2:Y:S02]  /*42eb0*/  LDL.LU R13, [R1+0x814] ;  /* 0x00081400010d7983 */ /* 0x000ea40000300800 */
[----:B------:R-:W2:Y:S02]  /*42ec0*/  LDL.LU R14, [R1+0x818] ;  /* 0x00081800010e7983 */ /* 0x000ea40000300800 */
[----:B------:R-:W2:Y:S01]  /*42ed0*/  LDL.LU R15, [R1+0x81c] ;  /* 0x00081c00010f7983 */ /* 0x000ea20000300800 */
[----:B------:R-:W2:Y:S11]  /*42ee0*/  LDL.LU.64 R16, [R1+0x8398] ;  /* 0x0083980001107983 */ /* 0x000eb60000300a00 */
[----:B------:R1:W-:Y:S02]  /*42ef0*/  STL.64 [R1+0x2e0], R8 ;  /* 0x0002e00801007387 */ /* 0x0003e40000100a00 */
[----:B------:R-:W-:Y:S02]  /*42f00*/  STL.64 [R1+0x2e8], R10 ;  /* 0x0002e80a01007387 */ /* 0x000fe40000100a00 */
[----:B-1----:R-:W-:-:S02]  /*42f10*/  IMAD.MOV.U32 R8, RZ, RZ, R23 ;  /* 0x000000ffff087224 */ /* 0x002fc400078e0017 */
[----:B------:R-:W-:Y:S01]  /*42f20*/  IMAD.MOV.U32 R9, RZ, RZ, R22 ;  /* 0x000000ffff097224 */ /* 0x000fe200078e0016 */
[----:B------:R-:W3:Y:S01]  /*42f30*/  LDL.LU R23, [R1+0x8394] ;  /* 0x0083940001177983 */ /* 0x000ee20000300800 */
[----:B------:R-:W4:Y:S03]  /*42f40*/  LDL.LU R22, [R1+0x8390] ;  /* 0x0083900001167983 */ /* 0x000f260000300800 */
[----:B------:R2:W-:Y:S02]  /*42f50*/  STL.64 [R1+0x82c0], R8 ;  /* 0x0082c00801007387 */ /* 0x0005e40000100a00 */
[----:B--2---:R-:W-:Y:S07]  /*42f60*/  HMMA.1688.F32.TF32 R8, R4, R16, R12 ;  /* 0x000000100408723c */ /* 0x004fee000008100c */
[----:B------:R-:W-:-:S02]  /*42f70*/  IMAD.MOV.U32 R16, RZ, RZ, R0 ;  /* 0x000000ffff107224 */ /* 0x000fc400078e0000 */
[----:B------:R-:W2:Y:S01]  /*42f80*/  LDL.LU R0, [R1+0x838c] ;  /* 0x00838c0001007983 */ /* 0x000ea20000300800 */
[----:B------:R-:W-:Y:S11]  /*42f90*/  IMAD.MOV.U32 R17, RZ, RZ, R2 ;  /* 0x000000ffff117224 */ /* 0x000ff600078e0002 */
[----:B------:R-:W-:Y:S02]  /*42fa0*/  @!UPT UIADD3 URZ, URZ, URZ, URZ ;  /* 0x0000003f3f3ff290 */ /* 0x000fe4000fffe03f */
[----:B------:R1:W-:Y:S01]  /*42fb0*/  STL.64 [R1+0x450], R8 ;  /* 0x0004500801007387 */ /* 0x0003e20000100a00 */
[----:B------:R-:W-:Y:S02]  /*42fc0*/  STL.64 [R1+0x458], R10 ;  /* 0x0004580a01007387 */ /* 0x000fe40000100a00 */
[----:B------:R-:W5:Y:S02]  /*42fd0*/  LDL.LU R2, [R1+0x8388] ;  /* 0x0083880001027983 */ /* 0x000f640000300800 */
[----:B-1----:R-:W-:Y:S02]  /*42fe0*/  IMAD.MOV.U32 R8, RZ, RZ, R28 ;  /* 0x000000ffff087224 */ /* 0x002fe400078e001c */
[----:B------:R-:W-:Y:S01]  /*42ff0*/  IMAD.MOV.U32 R9, RZ, RZ, R29 ;  /* 0x000000ffff097224 */ /* 0x000fe200078e001d */
[----:B------:R-:W2:Y:S01]  /*43000*/  LDL.LU R28, [R1+0x8384] ;  /* 0x00838400011c7983 */ /* 0x000ea20000300800 */
[----:B------:R-:W2:Y:S03]  /*43010*/  LDL.LU R29, [R1+0x8380] ;  /* 0x00838000011d7983 */ /* 0x000ea60000300800 */
[----:B------:R-:W-:Y:S01]  /*43020*/  STL.64 [R1+0x82d8], R8 ;  /* 0x0082d80801007387 */ /* 0x000fe20000100a00 */
        /* <DEDUP_REMOVED lines=17> */
[----:B---3--:R-:W-:Y:S01]  /*43140*/  IMAD.MOV.U32 R9, RZ, RZ, R23 ;  /* 0x000000ffff097224 */ /* 0x008fe200078e0017 */
[----:B------:R-:W3:Y:S01]  /*43150*/  LDL.LU R22, [R1+0x8374] ;  /* 0x0083740001167983 */ /* 0x000ee20000300800 */
[----:B------:R-:W4:Y:S03]  /*43160*/  LDL.LU R23, [R1+0x8370] ;  /* 0x0083700001177983 */ /* 0x000f260000300800 */
[----:B------:R5:W-:Y:S01]  /*43170*/  STL.64 [R1+0x8308], R8 ;  /* 0x0083080801007387 */ /* 0x000be20000100a00 */
[----:B------:R-:W-:Y:S02]  /*43180*/  IMAD.MOV.U32 R12, RZ, RZ, R27 ;  /* 0x000000ffff0c7224 */ /* 0x000fe400078e001b */
[----:B------:R-:W-:Y:S02]  /*43190*/  IMAD.MOV.U32 R13, RZ, RZ, R26 ;  /* 0x000000ffff0d7224 */ /* 0x000fe400078e001a */
[----:B-----5:R-:W-:Y:S01]  /*431a0*/  IMAD.MOV.U32 R8, RZ, RZ, R2 ;  /* 0x000000ffff087224 */ /* 0x020fe200078e0002 */
[----:B------:R-:W-:Y:S01]  /*431b0*/  MOV R9, R0 ;  /* 0x0000000000097202 */ /* 0x000fe20000000f00 */
[----:B--2---:R-:W-:Y:S01]  /*431c0*/  STL.64 [R1+0x82d0], R18 ;  /* 0x0082d01201007387 */ /* 0x004fe20000100a00 */
[----:B------:R1:W-:Y:S03]  /*431d0*/  STL.64 [R1+0x82c8], R16 ;  /* 0x0082c81001007387 */ /* 0x0003e60000100a00 */
[----:B-1----:R-:W2:Y:S01]  /*431e0*/  LDL.LU R16, [R1+0x950] ;  /* 0x0009500001107983 */ /* 0x002ea20000300800 */
[----:B------:R-:W2:Y:S02]  /*431f0*/  LDL.LU R17, [R1+0x954] ;  /* 0x0009540001117983 */ /* 0x000ea40000300800 */
[----:B------:R-:W5:Y:S02]  /*43200*/  LDL.LU R18, [R1+0x958] ;  /* 0x0009580001127983 */ /* 0x000f640000300800 */
[----:B------:R-:W5:Y:S01]  /*43210*/  LDL.LU R19, [R1+0x95c] ;  /* 0x00095c0001137983 */ /* 0x000f620000300800 */
[----:B------:R-:W2:Y:S01]  /*43220*/  LDL.LU R2, [R1+0x836c] ;  /* 0x00836c0001027983 */ /* 0x000ea20000300800 */
[----:B------:R-:W2:Y:S02]  /*43230*/  LDL.LU R0, [R1+0x8368] ;  /* 0x0083680001007983 */ /* 0x000ea40000300800 */
[----:B------:R1:W-:Y:S02]  /*43240*/  STL.64 [R1+0x8320], R8 ;  /* 0x0083200801007387 */ /* 0x0003e40000100a00 */
[----:B-1----:R-:W-:-:S02]  /*43250*/  IMAD.MOV.U32 R8, RZ, RZ, R29 ;  /* 0x000000ffff087224 */ /* 0x002fc400078e001d */
[----:B------:R-:W-:-:S05]  /*43260*/  IMAD.MOV.U32 R9, RZ, RZ, R28 ;  /* 0x000000ffff097224 */ /* 0x000fca00078e001c */
[----:B------:R1:W-:Y:S01]  /*43270*/  STL.64 [R1+0x8348], R8 ;  /* 0x0083480801007387 */ /* 0x0003e20000100a00 */
[----:B------:R-:W-:Y:S03]  /*43280*/  STL.64 [R1+0x8350], R12 ;  /* 0x0083500c01007387 */ /* 0x000fe60000100a00 */
        /* <DEDUP_REMOVED lines=10> */
[----:B------:R-:W2:Y:S01]  /*43330*/  LDL.LU R24, [R1+0x890] ;  /* 0x0008900001187983 */ /* 0x000ea20000300800 */
[----:B------:R-:W2:Y:S02]  /*43340*/  LDL.LU R25, [R1+0x894] ;  /* 0x0008940001197983 */ /* 0x000ea40000300800 */
[----:B------:R-:W2:Y:S02]  /*43350*/  LDL.LU R26, [R1+0x898] ;  /* 0x00089800011a7983 */ /* 0x000ea40000300800 */
[----:B------:R-:W2:Y:S01]  /*43360*/  LDL.LU R27, [R1+0x89c] ;  /* 0x00089c00011b7983 */ /* 0x000ea20000300800 */
[----:B-----5:R-:W-:Y:S01]  /*43370*/  STL.64 [R1+0x82e8], R18 ;  /* 0x0082e81201007387 */ /* 0x020fe20000100a00 */
[----:B------:R1:W-:Y:S03]  /*43380*/  STL.64 [R1+0x82e0], R16 ;  /* 0x0082e01001007387 */ /* 0x0003e60000100a00 */
        /* <DEDUP_REMOVED lines=9> */
[----:B------:R-:W5:Y:S02]  /*43420*/  LDL.LU R19, [R1+0x90c] ;  /* 0x00090c0001137983 */ /* 0x000f640000300800 */
[----:B----4-:R-:W-:-:S02]  /*43430*/  IMAD.MOV.U32 R12, RZ, RZ, R23 ;  /* 0x000000ffff0c7224 */ /* 0x010fc400078e0017 */
[----:B---3--:R-:W-:Y:S01]  /*43440*/  IMAD.MOV.U32 R13, RZ, RZ, R22 ;  /* 0x000000ffff0d7224 */ /* 0x008fe200078e0016 */
[----:B-----5:R-:W-:Y:S01]  /*43450*/  STL.64 [R1+0x8318], R18 ;  /* 0x0083181201007387 */ /* 0x020fe20000100a00 */
[----:B--2---:R1:W-:Y:S03]  /*43460*/  STL.64 [R1+0x8310], R16 ;  /* 0x0083101001007387 */ /* 0x0043e60000100a00 */
[----:B-1----:R-:W2:Y:S01]  /*43470*/  LDL.LU R16, [R1+0x8d0] ;  /* 0x0008d00001107983 */ /* 0x002ea20000300800 */
[----:B------:R-:W2:Y:S02]  /*43480*/  LDL.LU R17, [R1+0x8d4] ;  /* 0x0008d40001117983 */ /* 0x000ea40000300800 */
[----:B------:R-:W3:Y:S02]  /*43490*/  LDL.LU R18, [R1+0x8d8] ;  /* 0x0008d80001127983 */ /* 0x000ee40000300800 */
[----:B------:R-:W3:Y:S01]  /*434a0*/  LDL.LU R19, [R1+0x8dc] ;  /* 0x0008dc0001137983 */ /* 0x000ee20000300800 */
[C---:B------:R-:W-:Y:S01]  /*434b0*/  HMMA.1688.F32.TF32 R12, R4.reuse, R12, R8 ;  /* 0x0000000c040c723c */ /* 0x040fe20000081008 */
        /* <DEDUP_REMOVED lines=8> */
[----:B------:R-:W3:Y:S02]  /*43540*/  LDL.LU R22, [R1+0x9c8] ;  /* 0x0009c80001167983 */ /* 0x000ee40000300800 */
[----:B------:R-:W3:Y:S01]  /*43550*/  LDL.LU R23, [R1+0x9cc] ;  /* 0x0009cc0001177983 */ /* 0x000ee20000300800 */
[----:B------:R-:W4:Y:S01]  /*43560*/  LDL.LU.64 R10, [R1+0x8360] ;  /* 0x00836000010a7983 */ /* 0x000f220000300a00 */
[----:B------:R-:W4:Y:S05]  /*43570*/  LDL.LU.64 R8, [R1+0x8358] ;  /* 0x0083580001087983 */ /* 0x000f2a0000300a00 */
[----:B------:R1:W-:Y:S02]  /*43580*/  STL.64 [R1+0x440], R12 ;  /* 0x0004400c01007387 */ /* 0x0003e40000100a00 */
[----:B------:R4:W-:Y:S01]  /*43590*/  STL.64 [R1+0x448], R14 ;  /* 0x0004480e01007387 */ /* 0x0009e20000100a00 */
[----:B-1----:R-:W4:Y:S02]  /*435a0*/  LDL.LU.64 R12, [R1+0x8350] ;  /* 0x00835000010c7983 */ /* 0x002f240000300a00 */
[C---:B----4-:R-:W-:Y:S02]  /*435b0*/  HMMA.1688.F32.TF32 R12, R4.reuse, R12, R8 ;  /* 0x0000000c040c723c */ /* 0x050fe40000081008 */
[----:B------:R-:W2:Y:S11]  /*435c0*/  LDL.LU.64 R8, [R1+0x8348] ;  /* 0x0083480001087983 */ /* 0x000eb60000300a00 */
[----:B------:R-:W-:Y:S10]  /*435d0*/  @!UPT UIADD3 URZ, URZ, URZ, URZ ;  /* 0x0000003f3f3ff290 */ /* 0x000ff4000fffe03f */
[----:B------:R-:W-:Y:S01]  /*435e0*/  STL.64 [R1+0x430], R12 ;  /* 0x0004300c01007387 */ /* 0x000fe20000100a00 */
[----:B------:R1:W-:Y:S03]  /*435f0*/  STL.64 [R1+0x438], R14 ;  /* 0x0004380e01007387 */ /* 0x0003e60000100a00 */
[----:B-1----:R-:W4:Y:S01]  /*43600*/  LDL.LU.64 R14, [R1+0x8340] ;  /* 0x00834000010e7983 */ /* 0x002f220000300a00 */
[----:B------:R-:W5:Y:S01]  /*43610*/  LDL.LU.64 R12, [R1+0x8338] ;  /* 0x00833800010c7983 */ /* 0x000f620000300a00 */
[C---:B--2---:R-:W-:Y:S08]  /*43620*/  HMMA.1688.F32.TF32 R8, R4.reuse, R8, R16 ;  /* 0x000000080408723c */ /* 0x044ff00000081010 */
[C---:B-----5:R-:W-:Y:S11]  /*43630*/  HMMA.1688.F32.TF32 R24, R4.reuse, R12, R24 ;  /* 0x0000000c0418723c */ /* 0x060ff60000081018 */
[----:B------:R-:W-:Y:S11]  /*43640*/  @!UPT UIADD3 URZ, URZ, URZ, URZ ;  /* 0x0000003f3f3ff290 */ /* 0x000ff6000fffe03f */
[----:B------:R-:W-:Y:S01]  /*43650*/  @!UPT UIADD3 URZ, URZ, URZ, URZ ;  /* 0x0000003f3f3ff290 */ /* 0x000fe2000fffe03f */
[----:B------:R1:W-:Y:S01]  /*43660*/  STL.64 [R1+0x420], R24 ;  /* 0x0004201801007387 */ /* 0x0003e20000100a00 */
[----:B------:R2:W-:Y:S03]  /*43670*/  STL.64 [R1+0x428], R26 ;  /* 0x0004281a01007387 */ /* 0x0005e60000100a00 */
[----:B-1----:R-:W5:Y:S01]  /*43680*/  LDL.LU R24, [R1+0x9a0] ;  /* 0x0009a00001187983 */ /* 0x002f620000300800 */
[----:B------:R-:W5:Y:S02]  /*43690*/  LDL.LU R25, [R1+0x9a4] ;  /* 0x0009a40001197983 */ /* 0x000f640000300800 */
[----:B--2---:R-:W5:Y:S02]  /*436a0*/  LDL.LU R26, [R1+0x9a8] ;  /* 0x0009a800011a7983 */ /* 0x004f640000300800 */
[----:B------:R-:W5:Y:S01]  /*436b0*/  LDL.LU R27, [R1+0x9ac] ;  /* 0x0009ac00011b7983 */ /* 0x000f620000300800 */
[----:B----4-:R-:W-:Y:S01]  /*436c0*/  STL.64 [R1+0x8258], R14 ;  /* 0x0082580e01007387 */ /* 0x010fe20000100a00 */
[----:B------:R1:W-:Y:S03]  /*436d0*/  STL.64 [R1+0x8250], R12 ;  /* 0x0082500c01007387 */ /* 0x0003e60000100a00 */
[----:B-1----:R-:W2:Y:S01]  /*436e0*/  LDL.LU R12, [R1+0x9b0] ;  /* 0x0009b000010c7983 */ /* 0x002ea20000300800 */
[----:B------:R-:W2:Y:S02]  /*436f0*/  LDL.LU R13, [R1+0x9b4] ;  /* 0x0009b400010d7983 */ /* 0x000ea40000300800 */
[----:B------:R-:W2:Y:S02]  /*43700*/  LDL.LU R14, [R1+0x9b8] ;  /* 0x0009b800010e7983 */ /* 0x000ea40000300800 */
[----:B------:R-:W2:Y:S01]  /*43710*/  LDL.LU R15, [R1+0x9bc] ;  /* 0x0009bc00010f7983 */ /* 0x000ea20000300800 */
[----:B------:R-:W4:Y:S01]  /*43720*/  LDL.LU.64 R18, [R1+0x8330] ;  /* 0x0083300001127983 */ /* 0x000f220000300a00 */
[----:B------:R-:W4:Y:S02]  /*43730*/  LDL.LU.64 R16, [R1+0x8328] ;  /* 0x0083280001107983 */ /* 0x000f240000300a00 */
[----:B------:R1:W-:Y:S02]  /*43740*/  STL.64 [R1+0x410], R8 ;  /* 0x0004100801007387 */ /* 0x0003e40000100a00 */
[----:B------:R4:W-:Y:S01]  /*43750*/  STL.64 [R1+0x418], R10 ;  /* 0x0004180a01007387 */ /* 0x0009e20000100a00 */
        /* <DEDUP_REMOVED lines=37> */
[----:B------:R-:W3:Y:S11]  /*439b0*/  LDL.LU.64 R16, [R1+0x82a0] ;  /* 0x0082a00001107983 */ /* 0x000ef60000300a00 */
[----:B------:R-:W-:Y:S10]  /*439c0*/  @!UPT UIADD3 URZ, URZ, URZ, URZ ;  /* 0x0000003f3f3ff290 */ /* 0x000ff4000fffe03f */
[----:B------:R-:W-:Y:S01]  /*439d0*/  STL.64 [R1+0x3b0], R8 ;  /* 0x0003b00801007387 */ /* 0x000fe20000100a00 */
[----:B------:R-:W-:Y:S02]  /*439e0*/  STL.64 [R1+0x3b8], R10 ;  /* 0x0003b80a01007387 */ /* 0x000fe40000100a00 */
[----:B------:R-:W-:Y:S04]  /*439f0*/  LDS R10, [R0+0x12600] ;  /* 0x01260000000a7984 */ /* 0x000fe80000000800 */
[----:B------:R-:W1:Y:S01]  /*43a00*/  LDS R11, [R2+0x12600] ;  /* 0x01260000020b7984 */ /* 0x000e620000000800 */
        /* <DEDUP_REMOVED lines=8> */
[C---:B---3--:R-:W-:Y:S01]  /*43a90*/  HMMA.1688.F32.TF32 R16, R4.reuse, R16, R20 ;  /* 0x000000100410723c */ /* 0x048fe20000081014 */
[----:B------:R-:W5:Y:S11]  /*43aa0*/  LDL.LU.64 R20, [R1+0x8298] ;  /* 0x0082980001147983 */ /* 0x000f760000300a00 */
[----:B------:R-:W-:Y:S11]  /*43ab0*/  @!UPT UIADD3 URZ, URZ, URZ, URZ ;  /* 0x0000003f3f3ff290 */ /* 0x000ff6000fffe03f */
[----:B------:R-:W-:Y:S01]  /*43ac0*/  STL.64 [R1+0x3a0], R16 ;  /* 0x0003a01001007387 */ /* 0x000fe20000100a00 */
[----:B------:R1:W-:Y:S03]  /*43ad0*/  STL.64 [R1+0x3a8], R18 ;  /* 0x0003a81201007387 */ /* 0x0003e60000100a00 */
[----:B-1----:R-:W3:Y:S01]  /*43ae0*/  LDL.LU.64 R18, [R1+0x8290] ;  /* 0x0082900001127983 */ /* 0x002ee20000300a00 */
[----:B------:R-:W2:Y:S02]  /*43af0*/  LDL.LU.64 R16, [R1+0x8288] ;  /* 0x0082880001107983 */ /* 0x000ea40000300a00 */
[C---:B--2---:R-:W-:Y:S11]  /*43b00*/  HMMA.1688.F32.TF32 R12, R4.reuse, R16, R12 ;  /* 0x00000010040c723c */ /* 0x044ff6000008100c */
[----:B------:R-:W-:Y:S11]  /*43b10*/  @!UPT UIADD3 URZ, URZ, URZ, URZ ;  /* 0x0000003f3f3ff290 */ /* 0x000ff6000fffe03f */
[----:B------:R-:W-:Y:S01]  /*43b20*/  @!UPT UIADD3 URZ, URZ, URZ, URZ ;  /* 0x0000003f3f3ff290 */ /* 0x000fe2000fffe03f */
[----:B------:R1:W-:Y:S01]  /*43b30*/  STL.64 [R1+0x390], R12 ;  /* 0x0003900c01007387 */ /* 0x0003e20000100a00 */
[----:B------:R-:W-:Y:S03]  /*43b40*/  STL.64 [R1+0x398], R14 ;  /* 0x0003980e01007387 */ /* 0x000fe60000100a00 */
[----:B-1----:R-:W2:Y:S01]  /*43b50*/  LDL.LU.64 R12, [R1+0xb0] ;  /* 0x0000b000010c7983 */ /* 0x002ea20000300a00 */
[C---:B-----5:R-:W-:Y:S03]  /*43b60*/  HMMA.1688.F32.TF32 R24, R4.reuse, R20, R24 ;  /* 0x000000140418723c */ /* 0x060fe60000081018 */
[----:B--2---:R1:W-:Y:S04]  /*43b70*/  STL.64 [R1+0x8268], R12 ;  /* 0x0082680c01007387 */ /* 0x0043e80000100a00 */
[----:B-1----:R-:W2:Y:S01]  /*43b80*/  LDL.LU.64 R12, [R1+0xc0] ;  /* 0x0000c000010c7983 */ /* 0x002ea20000300a00 */
[----:B---3--:R-:W-:Y:S02]  /*43b90*/  STL.64 [R1+0x81b0], R18 ;  /* 0x0081b01201007387 */ /* 0x008fe40000100a00 */
[----:B------:R1:W-:Y:S02]  /*43ba0*/  STL.64 [R1+0x81a8], R16 ;  /* 0x0081a81001007387 */ /* 0x0003e40000100a00 */
[----:B-1----:R-:W3:Y:S04]  /*43bb0*/  LDL.LU.64 R16, [R1+0x90] ;  /* 0x0000900001107983 */ /* 0x002ee80000300a00 */
[----:B---3--:R1:W-:Y:S04]  /*43bc0*/  STL.64 [R1+0x8260], R16 ;  /* 0x0082601001007387 */ /* 0x0083e80000100a00 */
[----:B-1----:R-:W3:Y:S01]  /*43bd0*/  LDL.LU R16, [R1+0xa00] ;  /* 0x000a000001107983 */ /* 0x002ee20000300800 */
[----:B------:R-:W3:Y:S02]  /*43be0*/  LDL.LU R17, [R1+0xa04] ;  /* 0x000a040001117983 */ /* 0x000ee40000300800 */
[----:B------:R-:W3:Y:S02]  /*43bf0*/  LDL.LU R18, [R1+0xa08] ;  /* 0x000a080001127983 */ /* 0x000ee40000300800 */
[----:B------:R-:W3:Y:S01]  /*43c00*/  LDL.LU R19, [R1+0xa0c] ;  /* 0x000a0c0001137983 */ /* 0x000ee20000300800 */
        /* <DEDUP_REMOVED lines=8> */
[----:B----4-:R-:W-:Y:S01]  /*43c90*/  HMMA.1688.F32.TF32 R4, R4, R24, R8 ;  /* 0x000000180404723c */ /* 0x010fe20000081008 */
[----:B------:R-:W2:Y:S01]  /*43ca0*/  LDL.LU.64 R10, [R1+0x8278] ;  /* 0x00827800010a7983 */ /* 0x000ea20000300a00 */
[----:B------:R-:W2:Y:S02]  /*43cb0*/  LDL.LU.64 R8, [R1+0x8270] ;  /* 0x0082700001087983 */ /* 0x000ea40000300a00 */
[----:B------:R-:W-:Y:S02]  /*43cc0*/  STL [R1+0x8170], R24 ;  /* 0x0081701801007387 */ /* 0x000fe40000100800 */
[----:B------:R1:W-:Y:S11]  /*43cd0*/  STL [R1+0x816c], R25 ;  /* 0x00816c1901007387 */ /* 0x0003f60000100800 */
[----:B------:R-:W-:Y:S06]  /*43ce0*/  @!UPT UIADD3 URZ, URZ, URZ, URZ ;  /* 0x0000003f3f3ff290 */ /* 0x000fec000fffe03f */
[----:B------:R-:W-:Y:S01]  /*43cf0*/  STL.64 [R1+0x2d0], R4 ;  /* 0x0002d00401007387 */ /* 0x000fe20000100a00 */
[----:B------:R-:W-:Y:S02]  /*43d00*/  STL.64 [R1+0x2d8], R6 ;  /* 0x0002d80601007387 */ /* 0x000fe40000100a00 */
[----:B------:R-:W-:Y:S04]  /*43d10*/  LDS R6, [R0+0x12700] ;  /* 0x0127000000067984 */ /* 0x000fe80000000800 */
[----:B------:R-:W4:Y:S01]  /*43d20*/  LDS R7, [R2+0x12700] ;  /* 0x0127000002077984 */ /* 0x000f220000000800 */
[----:B------:R-:W-:Y:S04]  /*43d30*/  LDS R4, [R0+0x10700] ;  /* 0x0107000000047984 */ /* 0x000fe80000000800 */
[----:B------:R-:W3:Y:S04]  /*43d40*/  LDS R5, [R2+0x10700] ;  /* 0x0107000002057984 */ /* 0x000ee80000000800 */
[----:B-1----:R-:W2:Y:S01]  /*43d50*/  LDL.LU.64 R24, [R1+0xa0] ;  /* 0x0000a00001187983 */ /* 0x002ea20000300a00 */
[----:B------:R-:W-:Y:S02]  /*43d60*/  STL [R1+0x8174], R0 ;  /* 0x0081740001007387 */ /* 0x000fe40000100800 */
[----:B------:R-:W-:Y:S01]  /*43d70*/  STL [R1+0x8178], R2 ;  /* 0x0081780201007387 */ /* 0x000fe20000100800 */
[----:B----4-:R-:W-:Y:S01]  /*43d80*/  STL.64 [R1+0x8158], R6 ;  /* 0x0081580601007387 */ /* 0x010fe20000100a00 */
[----:B---3--:R1:W-:Y:S03]  /*43d90*/  STL.64 [R1+0x8150], R4 ;  /* 0x0081500401007387 */ /* 0x0083e60000100a00 */
[----:B-1----:R-:W2:Y:S01]  /*43da0*/  LDL.LU R4, [R1+0x9e0] ;  /* 0x0009e00001047983 */ /* 0x002ea20000300800 */
[----:B------:R-:W2:Y:S02]  /*43db0*/  LDL.LU R5, [R1+0x9e4] ;  /* 0x0009e40001057983 */ /* 0x000ea40000300800 */
[----:B------:R-:W2:Y:S02]  /*43dc0*/  LDL.LU R6, [R1+0x9e8] ;  /* 0x0009e80001067983 */ /* 0x000ea40000300800 */
[----:B------:R-:W2:Y:S02]  /*43dd0*/  LDL.LU R7, [R1+0x9ec] ;  /* 0x0009ec0001077983 */ /* 0x000ea40000300800 */
[C---:B--2---:R-:W-:Y:S11]  /*43de0*/  HMMA.1688.F32.TF32 R4, R8.reuse, R12, R4 ;  /* 0x0000000c0804723c */ /* 0x044ff60000081004 */
[----:B------:R-:W-:Y:S11]  /*43df0*/  @!UPT UIADD3 URZ, URZ, URZ, URZ ;  /* 0x0000003f3f3ff290 */ /* 0x000ff6000fffe03f */
[----:B------:R-:W-:Y:S01]  /*43e00*/  @!UPT UIADD3 URZ, URZ, URZ, URZ ;  /* 0x0000003f3f3ff290 */ /* 0x000fe2000fffe03f */
[----:B------:R1:W-:Y:S01]  /*43e10*/  STL.64 [R1+0x2c0], R4 ;  /* 0x0002c00401007387 */ /* 0x0003e20000100a00 */
[----:B------:R-:W-:Y:S02]  /*43e20*/  STL.64 [R1+0x2c8], R6 ;  /* 0x0002c80601007387 */ /* 0x000fe40000100a00 */
[----:B-1----:R-:W-:Y:S02]  /*43e30*/  IMAD.MOV.U32 R5, RZ, RZ, R12 ;  /* 0x000000ffff057224 */ /* 0x002fe400078e000c */
[----:B------:R-:W-:Y:S02]  /*43e40*/  IMAD.MOV.U32 R4, RZ, RZ, R13 ;  /* 0x000000ffff047224 */ /* 0x000fe400078e000d */
[----:B------:R-:W2:Y:S03]  /*43e50*/  LDL.LU.64 R12, [R1+0x8268] ;  /* 0x00826800010c7983 */ /* 0x000ea60000300a00 */
[----:B------:R1:W-:Y:S02]  /*43e60*/  STL [R1+0x8180], R4 ;  /* 0x0081800401007387 */ /* 0x0003e40000100800 */
[----:B------:R3:W-:Y:S01]  /*43e70*/  STL [R1+0x817c], R5 ;  /* 0x00817c0501007387 */ /* 0x0007e20000100800 */
[----:B-1----:R-:W4:Y:S01]  /*43e80*/  LDL.LU R4, [R1+0xa10] ;  /* 0x000a100001047983 */ /* 0x002f220000300800 */
[----:B---3--:R-:W4:Y:S02]  /*43e90*/  LDL.LU R5, [R1+0xa14] ;  /* 0x000a140001057983 */ /* 0x008f240000300800 */
[----:B------:R-:W4:Y:S02]  /*43ea0*/  LDL.LU R6, [R1+0xa18] ;  /* 0x000a180001067983 */ /* 0x000f240000300800 */
[----:B------:R-:W4:Y:S01]  /*43eb0*/  LDL.LU R7, [R1+0xa1c] ;  /* 0x000a1c0001077983 */ /* 0x000f220000300800 */
[C---:B--2---:R-:W-:Y:S11]  /*43ec0*/  HMMA.1688.F32.TF32 R16, R8.reuse, R12, R16 ;  /* 0x0000000c0810723c */ /* 0x044ff60000081010 */
[----:B------:R-:W-:Y:S11]  /*43ed0*/  @!UPT UIADD3 URZ, URZ, URZ, URZ ;  /* 0x0000003f3f3ff290 */ /* 0x000ff6000fffe03f */
[----:B------:R-:W-:Y:S01]  /*43ee0*/  @!UPT UIADD3 URZ, URZ, URZ, URZ ;  /* 0x0000003f3f3ff290 */ /* 0x000fe2000fffe03f */
[----:B------:R1:W-:Y:S01]  /*43ef0*/  STL.64 [R1+0x2b0], R16 ;  /* 0x0002b01001007387 */ /* 0x0003e20000100a00 */
[----:B------:R-:W-:Y:S03]  /*43f00*/  STL.64 [R1+0x2b8], R18 ;  /* 0x0002b81201007387 */ /* 0x000fe60000100a00 */
[----:B-1----:R-:W5:Y:S01]  /*43f10*/  LDL.LU.64 R16, [R1+0x8260] ;  /* 0x0082600001107983 */ /* 0x002f620000300a00 */
[----:B----4-:R-:W-:Y:S01]  /*43f20*/  HMMA.1688.F32.TF32 R4, R8, R24, R4 ;  /* 0x000000180804723c */ /* 0x010fe20000081004 */
[----:B------:R-:W-:Y:S02]  /*43f30*/  IMAD.MOV.U32 R3, RZ, RZ, R13 ;  /* 0x000000ffff037224 */ /* 0x000fe400078e000d */
[----:B------:R-:W-:Y:S01]  /*43f40*/  IMAD.MOV.U32 R28, RZ, RZ, R12 ;  /* 0x000000ffff1c7224 */ /* 0x000fe200078e000c */
[----:B------:R-:W2:Y:S01]  /*43f50*/  LDL.LU.64 R14, [R1+0x8258] ;  /* 0x00825800010e7983 */ /* 0x000ea20000300a00 */
[----:B------:R-:W3:Y:S02]  /*43f60*/  LDL.LU.64 R12, [R1+0x8250] ;  /* 0x00825000010c7983 */ /* 0x000ee40000300a00 */
[----:B------:R-:W-:Y:S01]  /*43f70*/  STL [R1+0x8188], R3 ;  /* 0x0081880301007387 */ /* 0x000fe20000100800 */
[----:B------:R-:W-:Y:S11]  /*43f80*/  STL [R1+0x8184], R28 ;  /* 0x0081841c01007387 */ /* 0x000ff60000100800 */
[----:B------:R-:W-:Y:S04]  /*43f90*/  @!UPT UIADD3 URZ, URZ, URZ, URZ ;  /* 0x0000003f3f3ff290 */ /* 0x000fe8000fffe03f */
[----:B------:R-:W-:Y:S01]  /*43fa0*/  STL.64 [R1+0x2a0], R4 ;  /* 0x0002a00401007387 */ /* 0x000fe20000100a00 */
[----:B------:R1:W-:Y:S02]  /*43fb0*/  STL.64 [R1+0x2a8], R6 ;  /* 0x0002a80601007387 */ /* 0x0003e40000100a00 */
[----:B-1----:R-:W-:Y:S02]  /*43fc0*/  IMAD.MOV.U32 R7, RZ, RZ, R24 ;  /* 0x000000ffff077224 */ /* 0x002fe400078e0018 */
[----:B------:R-:W-:-:S03]  /*43fd0*/  IMAD.MOV.U32 R6, RZ, RZ, R25 ;  /* 0x000000ffff067224 */ /* 0x000fc600078e0019 */
[----:B------:R-:W-:Y:S02]  /*43fe0*/  STL [R1+0x818c], R7 ;  /* 0x00818c0701007387 */ /* 0x000fe40000100800 */
[----:B------:R5:W-:Y:S02]  /*43ff0*/  STL [R1+0x81f8], R6 ;  /* 0x0081f80601007387 */ /* 0x000be40000100800 */
[----:B-----5:R-:W-:Y:S01]  /*44000*/  HMMA.1688.F32.TF32 R4, R8, R16, R20 ;  /* 0x000000100804723c */ /* 0x020fe20000081014 */
[----:B------:R-:W-:Y:S11]  /*44010*/  IMAD.MOV.U32 R26, RZ, RZ, R16 ;  /* 0x000000ffff1a7224 */ /* 0x000ff600078e0010 */
[----:B------:R-:W-:Y:S11]  /*44020*/  @!UPT UIADD3 URZ, URZ, URZ, URZ ;  /* 0x0000003f3f3ff290 */ /* 0x000ff6000fffe03f */
[----:B------:R1:W-:Y:S01]  /*44030*/  STL.64 [R1+0x290], R4 ;  /* 0x0002900401007387 */ /* 0x0003e20000100a00 */
[----:B------:R4:W-:Y:S02]  /*44040*/  STL.64 [R1+0x298], R6 ;  /* 0x0002980601007387 */ /* 0x0009e40000100a00 */
[----:B------:R5:W-:Y:S02]  /*44050*/  STL [R1+0x8220], R26 ;  /* 0x0082201a01007387 */ /* 0x000be40000100800 */
[----:B------:R-:W2:Y:S01]  /*44060*/  LDL.LU R20, [R1+0xb20] ;  /* 0x000b200001147983 */ /* 0x000ea20000300800 */
[----:B------:R-:W2:Y:S01]  /*44070*/  LDL.LU R21, [R1+0xb24] ;  /* 0x000b240001157983 */ /* 0x000ea20000300800 */
[----:B------:R-:W2:Y:S02]  /*44080*/  LDL.LU R22, [R1+0xb28] ;  /* 0x000b280001167983 */ /* 0x000ea40000300800 */
[----:B------:R-:W2:Y:S01]  /*44090*/  LDL.LU R23, [R1+0xb2c] ;  /* 0x000b2c0001177983 */ /* 0x000ea20000300800 */
[----:B-1----:R-:W2:Y:S01]  /*440a0*/  LDL.LU R4, [R1+0xb50] ;  /* 0x000b500001047983 */ /* 0x002ea20000300800 */
[----:B------:R-:W2:Y:S02]  /*440b0*/  LDL.LU R5, [R1+0xb54] ;  /* 0x000b540001057983 */ /* 0x000ea40000300800 */
[----:B----4-:R-:W4:Y:S02]  /*440c0*/  LDL.LU R6, [R1+0xb58] ;  /* 0x000b580001067983 */ /* 0x010f240000300800 */
[----:B------:R-:W4:Y:S01]  /*440d0*/  LDL.LU R7, [R1+0xb5c] ;  /* 0x000b5c0001077983 */ /* 0x000f220000300800 */
[----:B------:R-:W2:Y:S01]  /*440e0*/  LDL.LU R24, [R1+0xb70] ;  /* 0x000b700001187983 */ /* 0x000ea20000300800 */
[----:B------:R-:W2:Y:S02]  /*440f0*/  LDL.LU R25, [R1+0xb74] ;  /* 0x000b740001197983 */ /* 0x000ea40000300800 */
[----:B-----5:R-:W5:Y:S02]  /*44100*/  LDL.LU R26, [R1+0xb78] ;  /* 0x000b7800011a7983 */ /* 0x020f640000300800 */
[----:B------:R-:W5:Y:S02]  /*44110*/  LDL.LU R27, [R1+0xb7c] ;  /* 0x000b7c00011b7983 */ /* 0x000f640000300800 */
[----:B-----5:R-:W-:Y:S01]  /*44120*/  STL.64 [R1+0x8230], R26 ;  /* 0x0082301a01007387 */ /* 0x020fe20000100a00 */
[----:B--2---:R1:W-:Y:S03]  /*44130*/  STL.64 [R1+0x8228], R24 ;  /* 0x0082281801007387 */ /* 0x0043e60000100a00 */
[----:B-1----:R-:W2:Y:S04]  /*44140*/  LDL.LU.64 R24, [R1+0x60] ;  /* 0x0000600001187983 */ /* 0x002ea80000300a00 */
[----:B--2---:R1:W-:Y:S04]  /*44150*/  STL.64 [R1+0x8240], R24 ;  /* 0x0082401801007387 */ /* 0x0043e80000100a00 */
[----:B-1----:R-:W2:Y:S04]  /*44160*/  LDL.LU.64 R24, [R1+0x70] ;  /* 0x0000700001187983 */ /* 0x002ea80000300a00 */
[----:B--2---:R1:W-:Y:S04]  /*44170*/  STL.64 [R1+0x8248], R24 ;  /* 0x0082481801007387 */ /* 0x0043e80000100a00 */
[----:B-1----:R-:W3:Y:S01]  /*44180*/  LDL.LU R24, [R1+0xa30] ;  /* 0x000a300001187983 */ /* 0x002ee20000300800 */
[----:B------:R-:W3:Y:S02]  /*44190*/  LDL.LU R25, [R1+0xa34] ;  /* 0x000a340001197983 */ /* 0x000ee40000300800 */
[----:B------:R-:W3:Y:S02]  /*441a0*/  LDL.LU R26, [R1+0xa38] ;  /* 0x000a3800011a7983 */ /* 0x000ee40000300800 */
[----:B------:R-:W3:Y:S01]  /*441b0*/  LDL.LU R27, [R1+0xa3c] ;  /* 0x000a3c00011b7983 */ /* 0x000ee20000300800 */
[----:B----4-:R-:W-:Y:S01]  /*441c0*/  STL.64 [R1+0x8208], R6 ;  /* 0x0082080601007387 */ /* 0x010fe20000100a00 */
[----:B------:R1:W-:Y:S03]  /*441d0*/  STL.64 [R1+0x8200], R4 ;  /* 0x0082000401007387 */ /* 0x0003e60000100a00 */
[----:B-1----:R-:W2:Y:S04]  /*441e0*/  LDL.LU.64 R4, [R1+0x40] ;  /* 0x0000400001047983 */ /* 0x002ea80000300a00 */
[----:B--2---:R1:W-:Y:S04]  /*441f0*/  STL.64 [R1+0x8218], R4 ;  /* 0x0082180401007387 */ /* 0x0043e80000100a00 */
[----:B-1----:R-:W2:Y:S04]  /*44200*/  LDL.LU.64 R4, [R1+0x50] ;  /* 0x0000500001047983 */ /* 0x002ea80000300a00 */
[----:B--2---:R1:W-:Y:S04]  /*44210*/  STL.64 [R1+0x8238], R4 ;  /* 0x0082380401007387 */ /* 0x0043e80000100a00 */
[----:B-1----:R-:W2:Y:S01]  /*44220*/  LDL.LU R4, [R1+0xb80] ;  /* 0x000b800001047983 */ /* 0x002ea20000300800 */
[----:B------:R-:W2:Y:S02]  /*44230*/  LDL.LU R5, [R1+0xb84] ;  /* 0x000b840001057983 */ /* 0x000ea40000300800 */
[----:B------:R-:W2:Y:S02]  /*44240*/  LDL.LU R6, [R1+0xb88] ;  /* 0x000b880001067983 */ /* 0x000ea40000300800 */
[----:B------:R-:W2:Y:S01]  /*44250*/  LDL.LU R7, [R1+0xb8c] ;  /* 0x000b8c0001077983 */ /* 0x000ea20000300800 */
[----:B------:R-:W-:Y:S01]  /*44260*/  STL.64 [R1+0x81c8], R22 ;  /* 0x0081c81601007387 */ /* 0x000fe20000100a00 */
[----:B------:R1:W-:Y:S03]  /*44270*/  STL.64 [R1+0x81c0], R20 ;  /* 0x0081c01401007387 */ /* 0x0003e60000100a00 */
[----:B-1----:R-:W4:Y:S04]  /*44280*/  LDL.LU.64 R20, [R1+0x10] ;  /* 0x0000100001147983 */ /* 0x002f280000300a00 */
[----:B----4-:R1:W-:Y:S04]  /*44290*/  STL.64 [R1+0x81d8], R20 ;  /* 0x0081d81401007387 */ /* 0x0103e80000100a00 */
[----:B-1----:R-:W4:Y:S04]  /*442a0*/  LDL.LU.64 R20, [R1+0x20] ;  /* 0x0000200001147983 */ /* 0x002f280000300a00 */
[----:B----4-:R1:W-:Y:S04]  /*442b0*/  STL.64 [R1+0x81f0], R20 ;  /* 0x0081f01401007387 */ /* 0x0103e80000100a00 */
[----:B-1----:R-:W4:Y:S01]  /*442c0*/  LDL.LU.64 R20, [R1+0x30] ;  /* 0x0000300001147983 */ /* 0x002f220000300a00 */
[----:B------:R-:W-:-:S03]  /*442d0*/  IMAD.MOV.U32 R29, RZ, RZ, R17 ;  /* 0x000000ffff1d7224 */ /* 0x000fc600078e0011 */
[----:B----4-:R1:W-:Y:S04]  /*442e0*/  STL.64 [R1+0x8210], R20 ;  /* 0x0082101401007387 */ /* 0x0103e80000100a00 */
[----:B-1----:R-:W4:Y:S01]  /*442f0*/  LDL.LU R20, [R1+0xb60] ;  /* 0x000b600001147983 */ /* 0x002f220000300800 */
[----:B------:R-:W4:Y:S02]  /*44300*/  LDL.LU R21, [R1+0xb64] ;  /* 0x000b640001157983 */ /* 0x000f240000300800 */
[----:B------:R-:W4:Y:S02]  /*44310*/  LDL.LU R22, [R1+0xb68] ;  /* 0x000b680001167983 */ /* 0x000f240000300800 */
[----:B------:R-:W4:Y:S01]  /*44320*/  LDL.LU R23, [R1+0xb6c] ;  /* 0x000b6c0001177983 */ /* 0x000f220000300800 */
[----:B------:R-:W5:Y:S01]  /*44330*/  LDL.LU.64 R16, [R1] ;  /* 0x0000000001107983 */ /* 0x000f620000300a00 */
[C---:B---3--:R-:W-:Y:S03]  /*44340*/  HMMA.1688.F32.TF32 R24, R8.reuse, R12, R24 ;  /* 0x0000000c0818723c */ /* 0x048fe60000081018 */
[----:B-----5:R1:W-:Y:S04]  /*44350*/  STL.64 [R1+0x81d0], R16 ;  /* 0x0081d01001007387 */ /* 0x0203e80000100a00 */
        /* <DEDUP_REMOVED lines=10> */
[----:B------:R1:W-:Y:S01]  /*44400*/  STL.64 [R1+0x280], R24 ;  /* 0x0002801801007387 */ /* 0x0003e20000100a00 */
[----:B------:R-:W-:Y:S03]  /*44410*/  STL.64 [R1+0x288], R26 ;  /* 0x0002881a01007387 */ /* 0x000fe60000100a00 */
[----:B-1----:R-:W5:Y:S01]  /*44420*/  LDL.LU.64 R24, [R1+0x8248] ;  /* 0x0082480001187983 */ /* 0x002f620000300a00 */
[----:B------:R-:W-:Y:S02]  /*44430*/  STL.64 [R1+0x80f8], R14 ;  /* 0x0080f80e01007387 */ /* 0x000fe40000100a00 */
[----:B------:R1:W-:Y:S02]  /*44440*/  STL.64 [R1+0x80f0], R12 ;  /* 0x0080f00c01007387 */ /* 0x0003e40000100a00 */
[----:B-1----:R-:W5:Y:S01]  /*44450*/  LDL.LU R12, [R1+0xb90] ;  /* 0x000b9000010c7983 */ /* 0x002f620000300800 */
[----:B------:R-:W5:Y:S02]  /*44460*/  LDL.LU R13, [R1+0xb94] ;  /* 0x000b9400010d7983 */ /* 0x000f640000300800 */
[----:B------:R-:W5:Y:S02]  /*44470*/  LDL.LU R14, [R1+0xb98] ;  /* 0x000b9800010e7983 */ /* 0x000f640000300800 */
[----:B------:R-:W5:Y:S02]  /*44480*/  LDL.LU R15, [R1+0xb9c] ;  /* 0x000b9c00010f7983 */ /* 0x000f640000300800 */
[C---:B-----5:R-:W-:Y:S11]  /*44490*/  HMMA.1688.F32.TF32 R12, R8.reuse, R24, R12 ;  /* 0x00000018080c723c */ /* 0x060ff6000008100c */
[----:B------:R-:W-:Y:S11]  /*444a0*/  @!UPT UIADD3 URZ, URZ, URZ, URZ ;  /* 0x0000003f3f3ff290 */ /* 0x000ff6000fffe03f */
[----:B------:R-:W-:Y:S01]  /*444b0*/  @!UPT UIADD3 URZ, URZ, URZ, URZ ;  /* 0x0000003f3f3ff290 */ /* 0x000fe2000fffe03f */
[----:B------:R1:W-:Y:S01]  /*444c0*/  STL.64 [R1+0x270], R12 ;  /* 0x0002700c01007387 */ /* 0x0003e20000100a00 */
[----:B------:R5:W-:Y:S02]  /*444d0*/  STL.64 [R1+0x278], R14 ;  /* 0x0002780e01007387 */ /* 0x000be40000100a00 */
[----:B-1----:R-:W-:Y:S02]  /*444e0*/  IMAD.MOV.U32 R13, RZ, RZ, R24 ;  /* 0x000000ffff0d7224 */ /* 0x002fe400078e0018 */
[----:B------:R-:W-:Y:S02]  /*444f0*/  IMAD.MOV.U32 R12, RZ, RZ, R25 ;  /* 0x000000ffff0c7224 */ /* 0x000fe400078e0019 */
[----:B------:R-:W2:Y:S02]  /*44500*/  LDL.LU.64 R24, [R1+0x8240] ;  /* 0x0082400001187983 */ /* 0x000ea40000300a00 */
[----:B--2---:R-:W-:Y:S01]  /*44510*/  HMMA.1688.F32.TF32 R4, R8, R24, R4 ;  /* 0x000000180804723c */ /* 0x004fe20000081004 */
[----:B-----5:R-:W-:-:S02]  /*44520*/  IMAD.MOV.U32 R15, RZ, RZ, R24 ;  /* 0x000000ffff0f7224 */ /* 0x020fc400078e0018 */
        /* <DEDUP_REMOVED lines=9> */
[----:B-1----:R-:W5:Y:S01]  /*445c0*/  LDL.LU R12, [R1+0xb10] ;  /* 0x000b1000010c7983 */ /* 0x002f620000300800 */
[----:B------:R-:W5:Y:S02]  /*445d0*/  LDL.LU R13, [R1+0xb14] ;  /* 0x000b1400010d7983 */ /* 0x000f640000300800 */
[----:B------:R-:W5:Y:S02]  /*445e0*/  LDL.LU R14, [R1+0xb18] ;  /* 0x000b1800010e7983 */ /* 0x000f640000300800 */
[----:B------:R-:W5:Y:S01]  /*445f0*/  LDL.LU R15, [R1+0xb1c] ;  /* 0x000b1c00010f7983 */ /* 0x000f620000300800 */
[C---:B--2---:R-:W-:Y:S11]  /*44600*/  HMMA.1688.F32.TF32 R24, R8.reuse, R4, R24 ;  /* 0x000000040818723c */ /* 0x044ff60000081018 */
[----:B------:R-:W-:Y:S11]  /*44610*/  @!UPT UIADD3 URZ, URZ, URZ, URZ ;  /* 0x0000003f3f3ff290 */ /* 0x000ff6000fffe03f */
[----:B------:R-:W-:Y:S01]  /*44620*/  @!UPT UIADD3 URZ, URZ, URZ, URZ ;  /* 0x0000003f3f3ff290 */ /* 0x000fe2000fffe03f */
[----:B------:R1:W-:Y:S01]  /*44630*/  STL.64 [R1+0x250], R24 ;  /* 0x0002501801007387 */ /* 0x0003e20000100a00 */
[----:B------:R2:W-:Y:S01]  /*44640*/  STL.64 [R1+0x258], R26 ;  /* 0x0002581a01007387 */ /* 0x0005e20000100a00 */
[----:B-1----:R-:W-:Y:S02]  /*44650*/  MOV R25, R4 ;  /* 0x0000000400197202 */ /* 0x002fe40000000f00 */
[----:B--2---:R-:W2:Y:S01]  /*44660*/  LDL.LU R26, [R1+0x8220] ;  /* 0x00822000011a7983 */ /* 0x004ea20000300800 */
[----:B------:R-:W-:Y:S02]  /*44670*/  IMAD.MOV.U32 R27, RZ, RZ, R5 ;  /* 0x000000ffff1b7224 */ /* 0x000fe400078e0005 */
[----:B------:R-:W4:Y:S02]  /*44680*/  LDL.LU.64 R4, [R1+0x8218] ;  /* 0x0082180001047983 */ /* 0x000f240000300a00 */
[----:B----4-:R-:W-:Y:S01]  /*44690*/  HMMA.1688.F32.TF32 R20, R8, R4, R20 ;  /* 0x000000040814723c */ /* 0x010fe20000081014 */
[----:B------:R-:W-:-:S02]  /*446a0*/  IMAD.MOV.U32 R0, RZ, RZ, R4 ;  /* 0x000000ffff007224 */ /* 0x000fc400078e0004 */
[----:B------:R-:W-:Y:S11]  /*446b0*/  IMAD.MOV.U32 R24, RZ, RZ, R5 ;  /* 0x000000ffff187224 */ /* 0x000ff600078e0005 */
[----:B------:R-:W-:Y:S09]  /*446c0*/  @!UPT UIADD3 URZ, URZ, URZ, URZ ;  /* 0x0000003f3f3ff290 */ /* 0x000ff2000fffe03f */
[----:B------:R1:W-:Y:S01]  /*446d0*/  STL.64 [R1+0x240], R20 ;  /* 0x0002401401007387 */ /* 0x0003e20000100a00 */
[----:B------:R-:W-:Y:S03]  /*446e0*/  STL.64 [R1+0x248], R22 ;  /* 0x0002481601007387 */ /* 0x000fe60000100a00 */
[----:B-1----:R-:W4:Y:S01]  /*446f0*/  LDL.LU.64 R20, [R1+0x8210] ;  /* 0x0082100001147983 */ /* 0x002f220000300a00 */
[----:B------:R-:W4:Y:S02]  /*44700*/  LDL.LU.64 R6, [R1+0x8208] ;  /* 0x0082080001067983 */ /* 0x000f240000300a00 */
[----:B------:R-:W4:Y:S02]  /*44710*/  LDL.LU.64 R4, [R1+0x8200] ;  /* 0x0082000001047983 */ /* 0x000f240000300a00 */
[C---:B----4-:R-:W-:Y:S01]  /*44720*/  HMMA.1688.F32.TF32 R4, R8.reuse, R20, R4 ;  /* 0x000000140804723c */ /* 0x050fe20000081004 */
[----:B------:R-:W-:Y:S11]  /*44730*/  IMAD.MOV.U32 R2, RZ, RZ, R21 ;  /* 0x000000ffff027224 */ /* 0x000ff600078e0015 */
[----:B------:R-:W-:Y:S11]  /*44740*/  @!UPT UIADD3 URZ, URZ, URZ, URZ ;  /* 0x0000003f3f3ff290 */ /* 0x000ff6000fffe03f */
[----:B------:R1:W-:Y:S01]  /*44750*/  STL.64 [R1+0x230], R4 ;  /* 0x0002300401007387 */ /* 0x0003e20000100a00 */
[----:B------:R4:W-:Y:S02]  /*44760*/  STL.64 [R1+0x238], R6 ;  /* 0x0002380601007387 */ /* 0x0009e40000100a00 */
[----:B-1----:R-:W-:Y:S01]  /*44770*/  IMAD.MOV.U32 R5, RZ, RZ, R20 ;  /* 0x000000ffff057224 */ /* 0x002fe200078e0014 */
[----:B----4-:R-:W4:Y:S01]  /*44780*/  LDL.LU R6, [R1+0x81f8] ;  /* 0x0081f80001067983 */ /* 0x010f220000300800 */
        /* <DEDUP_REMOVED lines=22> */
[----:B------:R1:W-:Y:S01]  /*448f0*/  STL.64 [R1+0x200], R20 ;  /* 0x0002001401007387 */ /* 0x0003e20000100a00 */
[----:B------:R3:W-:Y:S03]  /*44900*/  STL.64 [R1+0x208], R22 ;  /* 0x0002081601007387 */ /* 0x0007e60000100a00 */
[----:B-1----:R-:W2:Y:S01]  /*44910*/  LDL.LU.64 R20, [R1+0x81b8] ;  /* 0x0081b80001147983 */ /* 0x002ea20000300a00 */
[----:B---3--:R-:W-:Y:S02]  /*44920*/  IMAD.MOV.U32 R23, RZ, RZ, R16 ;  /* 0x000000ffff177224 */ /* 0x008fe400078e0010 */
[----:B------:R-:W-:Y:S02]  /*44930*/  IMAD.MOV.U32 R22, RZ, RZ, R17 ;  /* 0x000000ffff167224 */ /* 0x000fe400078e0011 */
[----:B------:R-:W3:Y:S01]  /*44940*/  LDL.LU.64 R18, [R1+0x81b0] ;  /* 0x0081b00001127983 */ /* 0x000ee20000300a00 */
[----:B------:R-:W5:Y:S02]  /*44950*/  LDL.LU.64 R16, [R1+0x81a8] ;  /* 0x0081a80001107983 */ /* 0x000f640000300a00 */
[----:B-----5:R-:W-:Y:S11]  /*44960*/  HMMA.1688.F32.TF32 R12, R8, R16, R12 ;  /* 0x00000010080c723c */ /* 0x020ff6000008100c */
[----:B------:R-:W-:Y:S11]  /*44970*/  @!UPT UIADD3 URZ, URZ, URZ, URZ ;  /* 0x0000003f3f3ff290 */ /* 0x000ff6000fffe03f */
[----:B------:R-:W-:Y:S01]  /*44980*/  @!UPT UIADD3 URZ, URZ, URZ, URZ ;  /* 0x0000003f3f3ff290 */ /* 0x000fe2000fffe03f */
[----:B------:R-:W-:Y:S01]  /*44990*/  STL.64 [R1+0x1f0], R12 ;  /* 0x0001f00c01007387 */ /* 0x000fe20000100a00 */
[----:B------:R1:W-:Y:S03]  /*449a0*/  STL.64 [R1+0x1f8], R14 ;  /* 0x0001f80e01007387 */ /* 0x0003e60000100a00 */
[----:B-1----:R-:W5:Y:S01]  /*449b0*/  LDL.LU.64 R14, [R1+0x81a0] ;  /* 0x0081a000010e7983 */ /* 0x002f620000300a00 */
[----:B------:R-:W2:Y:S02]  /*449c0*/  LDL.LU.64 R12, [R1+0x8198] ;  /* 0x00819800010c7983 */ /* 0x000ea40000300a00 */
[----:B---3--:R-:W-:Y:S02]  /*449d0*/  STL.64 [R1+0x8028], R18 ;  /* 0x0080281201007387 */ /* 0x008fe40000100a00 */
[----:B------:R1:W-:Y:S02]  /*449e0*/  STL.64 [R1+0x8020], R16 ;  /* 0x0080201001007387 */ /* 0x0003e40000100a00 */
[----:B-1----:R-:W-:-:S02]  /*449f0*/  IMAD.MOV.U32 R16, RZ, RZ, R23 ;  /* 0x000000ffff107224 */ /* 0x002fc400078e0017 */
[----:B------:R-:W-:Y:S01]  /*44a00*/  IMAD.MOV.U32 R17, RZ, RZ, R22 ;  /* 0x000000ffff117224 */ /* 0x000fe200078e0016 */
[----:B------:R-:W3:Y:S01]  /*44a10*/  LDL.LU R23, [R1+0x8194] ;  /* 0x0081940001177983 */ /* 0x000ee20000300800 */
[----:B------:R-:W3:Y:S03]  /*44a20*/  LDL.LU R22, [R1+0x8190] ;  /* 0x0081900001167983 */ /* 0x000ee60000300800 */
[----:B------:R1:W-:Y:S04]  /*44a30*/  STL.64 [R1+0x8040], R16 ;  /* 0x0080401001007387 */ /* 0x0003e80000100a00 */
[----:B-1----:R-:W2:Y:S01]  /*44a40*/  LDL.LU R16, [R1+0xb00] ;  /* 0x000b000001107983 */ /* 0x002ea20000300800 */
[----:B------:R-:W2:Y:S02]  /*44a50*/  LDL.LU R17, [R1+0xb04] ;  /* 0x000b040001117983 */ /* 0x000ea40000300800 */
[----:B------:R-:W2:Y:S02]  /*44a60*/  LDL.LU R18, [R1+0xb08] ;  /* 0x000b080001127983 */ /* 0x000ea40000300800 */
[----:B------:R-:W2:Y:S02]  /*44a70*/  LDL.LU R19, [R1+0xb0c] ;  /* 0x000b0c0001137983 */ /* 0x000ea40000300800 */
[----:B--2---:R-:W-:Y:S11]  /*44a80*/  HMMA.1688.F32.TF32 R16, R8, R20, R16 ;  /* 0x000000140810723c */ /* 0x004ff60000081010 */
[----:B------:R-:W-:Y:S11]  /*44a90*/  @!UPT UIADD3 URZ, URZ, URZ, URZ ;  /* 0x0000003f3f3ff290 */ /* 0x000ff6000fffe03f */
[----:B------:R-:W-:Y:S01]  /*44aa0*/  @!UPT UIADD3 URZ, URZ, URZ, URZ ;  /* 0x0000003f3f3ff290 */ /* 0x000fe2000fffe03f */
[----:B------:R1:W-:Y:S01]  /*44ab0*/  STL.64 [R1+0x1e0], R16 ;  /* 0x0001e01001007387 */ /* 0x0003e20000100a00 */
[----:B------:R-:W-:Y:S02]  /*44ac0*/  STL.64 [R1+0x1e8], R18 ;  /* 0x0001e81201007387 */ /* 0x000fe40000100a00 */
[----:B-1----:R-:W-:Y:S02]  /*44ad0*/  IMAD.MOV.U32 R16, RZ, RZ, R7 ;  /* 0x000000ffff107224 */ /* 0x002fe400078e0007 */
[----:B------:R-:W-:Y:S01]  /*44ae0*/  IMAD.MOV.U32 R17, RZ, RZ, R3 ;  /* 0x000000ffff117224 */ /* 0x000fe200078e0003 */
[----:B------:R-:W2:Y:S01]  /*44af0*/  LDL.LU R7, [R1+0x818c] ;  /* 0x00818c0001077983 */ /* 0x000ea20000300800 */
[----:B------:R-:W2:Y:S03]  /*44b00*/  LDL.LU R3, [R1+0x8188] ;  /* 0x0081880001037983 */ /* 0x000ea60000300800 */
[----:B------:R-:W-:Y:S01]  /*44b10*/  STL.64 [R1+0x8058], R16 ;  /* 0x0080581001007387 */ /* 0x000fe20000100a00 */
[----:B---3--:R-:W-:Y:S02]  /*44b20*/  STL.64 [R1+0x8018], R22 ;  /* 0x0080181601007387 */ /* 0x008fe40000100a00 */
[----:B------:R1:W-:Y:S02]  /*44b30*/  STL.64 [R1+0x8010], R20 ;  /* 0x0080101401007387 */ /* 0x0003e40000100a00 */
[----:B-1----:R-:W3:Y:S01]  /*44b40*/  LDL.LU R20, [R1+0xf0] ;  /* 0x0000f00001147983 */ /* 0x002ee20000300800 */
        /* <DEDUP_REMOVED lines=10> */
[----:B-1----:R-:W2:Y:S01]  /*44bf0*/  LDL.LU R20, [R1+0x100] ;  /* 0x0001000001147983 */ /* 0x002ea20000300800 */
[----:B------:R-:W2:Y:S02]  /*44c00*/  LDL.LU R21, [R1+0x104] ;  /* 0x0001040001157983 */ /* 0x000ea40000300800 */
[----:B------:R-:W3:Y:S02]  /*44c10*/  LDL.LU R22, [R1+0x108] ;  /* 0x0001080001167983 */ /* 0x000ee40000300800 */
[----:B------:R-:W3:Y:S02]  /*44c20*/  LDL.LU R23, [R1+0x10c] ;  /* 0x00010c0001177983 */ /* 0x000ee40000300800 */
[----:B------:R-:W-:Y:S01]  /*44c30*/  IMAD.MOV.U32 R16, RZ, RZ, R5 ;  /* 0x000000ffff107224 */ /* 0x000fe200078e0005 */
[----:B------:R-:W-:Y:S01]  /*44c40*/  MOV R17, R2 ;  /* 0x0000000200117202 */ /* 0x000fe20000000f00 */
        /* <DEDUP_REMOVED lines=10> */
[----:B------:R-:W-:Y:S01]  /*44cf0*/  IMAD.MOV.U32 R17, RZ, RZ, R24 ;  /* 0x000000ffff117224 */ /* 0x000fe200078e0018 */
[----:B------:R-:W4:Y:S01]  /*44d00*/  LDL.LU R0, [R1+0x8174] ;  /* 0x0081740001007983 */ /* 0x000f220000300800 */
[----:B------:R-:W4:Y:S03]  /*44d10*/  LDL.LU R24, [R1+0x8170] ;  /* 0x0081700001187983 */ /* 0x000f260000300800 */
[----:B------:R1:W-:Y:S02]  /*44d20*/  STL.64 [R1+0x80a0], R16 ;  /* 0x0080a01001007387 */ /* 0x0003e40000100a00 */
[----:B-1----:R-:W-:Y:S02]  /*44d30*/  IMAD.MOV.U32 R16, RZ, RZ, R25 ;  /* 0x000000ffff107224 */ /* 0x002fe400078e0019 */
        /* <DEDUP_REMOVED lines=10> */
[----:B-----5:R-:W-:-:S02]  /*44de0*/  IMAD.MOV.U32 R16, RZ, RZ, R15 ;  /* 0x000000ffff107224 */ /* 0x020fc400078e000f */
[----:B------:R-:W-:-:S05]  /*44df0*/  IMAD.MOV.U32 R17, RZ, RZ, R14 ;  /* 0x000000ffff117224 */ /* 0x000fca00078e000e */
[----:B------:R1:W-:Y:S02]  /*44e00*/  STL.64 [R1+0x80d0], R16 ;  /* 0x0080d01001007387 */ /* 0x0003e40000100a00 */
[----:B-1----:R-:W-:Y:S02]  /*44e10*/  IMAD.MOV.U32 R16, RZ, RZ, R13 ;  /* 0x000000ffff107224 */ /* 0x002fe400078e000d */
[----:B------:R-:W-:Y:S01]  /*44e20*/  IMAD.MOV.U32 R17, RZ, RZ, R12 ;  /* 0x000000ffff117224 */ /* 0x000fe200078e000c */
[----:B---3--:R-:W-:Y:S01]  /*44e30*/  STL.64 [R1+0x8080], R22 ;  /* 0x0080801601007387 */ /* 0x008fe20000100a00 */
[----:B--2---:R1:W-:Y:S03]  /*44e40*/  STL.64 [R1+0x8078], R20 ;  /* 0x0080781401007387 */ /* 0x0043e60000100a00 */
[----:B-1----:R-:W2:Y:S01]  /*44e50*/  LDL.LU R20, [R1+0xa50] ;  /* 0x000a500001147983 */ /* 0x002ea20000300800 */
[----:B------:R-:W2:Y:S02]  /*44e60*/  LDL.LU R21, [R1+0xa54] ;  /* 0x000a540001157983 */ /* 0x000ea40000300800 */
[----:B------:R-:W3:Y:S02]  /*44e70*/  LDL.LU R22, [R1+0xa58] ;  /* 0x000a580001167983 */ /* 0x000ee40000300800 */
[----:B------:R-:W3:Y:S01]  /*44e80*/  LDL.LU R23, [R1+0xa5c] ;  /* 0x000a5c0001177983 */ /* 0x000ee20000300800 */
[----:B------:R1:W-:Y:S04]  /*44e90*/  STL.64 [R1+0x80e8], R16 ;  /* 0x0080e81001007387 */ /* 0x0003e80000100a00 */
[----:B-1----:R-:W5:Y:S01]  /*44ea0*/  LDL.LU R16, [R1+0xad0] ;  /* 0x000ad00001107983 */ /* 0x002f620000300800 */
[----:B------:R-:W5:Y:S02]  /*44eb0*/  LDL.LU R17, [R1+0xad4] ;  /* 0x000ad40001117983 */ /* 0x000f640000300800 */
[----:B------:R-:W2:Y:S02]  /*44ec0*/  LDL.LU R18, [R1+0xad8] ;  /* 0x000ad80001127983 */ /* 0x000ea40000300800 */
[----:B------:R-:W2:Y:S02]  /*44ed0*/  LDL.LU R19, [R1+0xadc] ;  /* 0x000adc0001137983 */ /* 0x000ea40000300800 */
[----:B------:R-:W-:-:S02]  /*44ee0*/  IMAD.MOV.U32 R12, RZ, RZ, R26 ;  /* 0x000000ffff0c7224 */ /* 0x000fc400078e001a */
[----:B------:R-:W-:Y:S01]  /*44ef0*/  IMAD.MOV.U32 R13, RZ, RZ, R29 ;  /* 0x000000ffff0d7224 */ /* 0x000fe200078e001d */
[----:B--2---:R-:W-:Y:S01]  /*44f00*/  STL.64 [R1+0x8108], R18 ;  /* 0x0081081201007387 */ /* 0x004fe20000100a00 */
[----:B-----5:R1:W-:Y:S02]  /*44f10*/  STL.64 [R1+0x8100], R16 ;  /* 0x0081001001007387 */ /* 0x0203e40000100a00 */
[----:B------:R-:W2:Y:S02]  /*44f20*/  LDL.LU R26, [R1+0x8164] ;  /* 0x00816400011a7983 */ /* 0x000ea40000300800 */
[----:B------:R-:W5:Y:S01]  /*44f30*/  LDL.LU R29, [R1+0x8160] ;  /* 0x00816000011d7983 */ /* 0x000f620000300800 */
[----:B------:R3:W-:Y:S04]  /*44f40*/  STL.64 [R1+0x8110], R12 ;  /* 0x0081100c01007387 */ /* 0x0007e80000100a00 */
[----:B-1----:R-:W2:Y:S01]  /*44f50*/  LDL.LU R16, [R1+0xae0] ;  /* 0x000ae00001107983 */ /* 0x002ea20000300800 */
[----:B------:R-:W2:Y:S02]  /*44f60*/  LDL.LU R17, [R1+0xae4] ;  /* 0x000ae40001117983 */ /* 0x000ea40000300800 */
[----:B------:R-:W2:Y:S02]  /*44f70*/  LDL.LU R18, [R1+0xae8] ;  /* 0x000ae80001127983 */ /* 0x000ea40000300800 */
[----:B------:R-:W2:Y:S02]  /*44f80*/  LDL.LU R19, [R1+0xaec] ;  /* 0x000aec0001137983 */ /* 0x000ea40000300800 */
[----:B---3--:R-:W-:-:S02]  /*44f90*/  IMAD.MOV.U32 R12, RZ, RZ, R7 ;  /* 0x000000ffff0c7224 */ /* 0x008fc400078e0007 */
[----:B----4-:R-:W-:Y:S01]  /*44fa0*/  IMAD.MOV.U32 R13, RZ, RZ, R6 ;  /* 0x000000ffff0d7224 */ /* 0x010fe200078e0006 */
        /* <DEDUP_REMOVED lines=9> */
[----:B------:R-:W2:Y:S02]  /*45040*/  LDL.LU R16, [R1+0xaf0] ;  /* 0x000af00001107983 */ /* 0x000ea40000300800 */
[----:B------:R-:W2:Y:S01]  /*45050*/  LDL.LU R17, [R1+0xaf4] ;  /* 0x000af40001117983 */ /* 0x000ea20000300800 */
[----:B------:R-:W3:Y:S01]  /*45060*/  LDL.LU R18, [R1+0xaf8] ;  /* 0x000af80001127983 */ /* 0x000ee20000300800 */
[----:B------:R-:W3:Y:S02]  /*45070*/  LDL.LU R19, [R1+0xafc] ;  /* 0x000afc0001137983 */ /* 0x000ee40000300800 */
[----:B-1----:R-:W-:-:S02]  /*45080*/  IMAD.MOV.U32 R13, RZ, RZ, R4 ;  /* 0x000000ffff0d7224 */ /* 0x002fc400078e0004 */
[----:B------:R-:W-:Y:S01]  /*45090*/  IMAD.MOV.U32 R12, RZ, RZ, R5 ;  /* 0x000000ffff0c7224 */ /* 0x000fe200078e0005 */
[----:B------:R-:W4:Y:S01]  /*450a0*/  LDL.LU R4, [R1+0xa80] ;  /* 0x000a800001047983 */ /* 0x000f220000300800 */
[----:B------:R-:W4:Y:S02]  /*450b0*/  LDL.LU R5, [R1+0xa84] ;  /* 0x000a840001057983 */ /* 0x000f240000300800 */
[----:B------:R-:W4:Y:S02]  /*450c0*/  LDL.LU R6, [R1+0xa88] ;  /* 0x000a880001067983 */ /* 0x000f240000300800 */
[----:B------:R-:W4:Y:S01]  /*450d0*/  LDL.LU R7, [R1+0xa8c] ;  /* 0x000a8c0001077983 */ /* 0x000f220000300800 */
[----:B---3--:R-:W-:Y:S01]  /*450e0*/  STL.64 [R1+0x8148], R18 ;  /* 0x0081481201007387 */ /* 0x008fe20000100a00 */
[----:B--2---:R1:W-:Y:S03]  /*450f0*/  STL.64 [R1+0x8140], R16 ;  /* 0x0081401001007387 */ /* 0x0043e60000100a00 */
[----:B-1----:R-:W2:Y:S01]  /*45100*/  LDL.LU R16, [R1+0xa70] ;  /* 0x000a700001107983 */ /* 0x002ea20000300800 */
[----:B------:R-:W2:Y:S02]  /*45110*/  LDL.LU R17, [R1+0xa74] ;  /* 0x000a740001117983 */ /* 0x000ea40000300800 */
[----:B------:R-:W2:Y:S02]  /*45120*/  LDL.LU R18, [R1+0xa78] ;  /* 0x000a780001127983 */ /* 0x000ea40000300800 */
[----:B------:R-:W2:Y:S01]  /*45130*/  LDL.LU R19, [R1+0xa7c] ;  /* 0x000a7c0001137983 */ /* 0x000ea20000300800 */
[----:B------:R-:W-:Y:S01]  /*45140*/  STL.64 [R1+0x8098], R22 ;  /* 0x0080981601007387 */ /* 0x000fe20000100a00 */
[----:B------:R1:W-:Y:S03]  /*45150*/  STL.64 [R1+0x8090], R20 ;  /* 0x0080901401007387 */ /* 0x0003e60000100a00 */
        /* <DEDUP_REMOVED lines=16> */
[----:B----4-:R-:W-:Y:S01]  /*45260*/  HMMA.1688.F32.TF32 R8, R8, R24, R4 ;  /* 0x000000180808723c */ /* 0x010fe20000081004 */
[----:B---3--:R-:W-:Y:S01]  /*45270*/  STL.64 [R1+0x80e0], R22 ;  /* 0x0080e01601007387 */ /* 0x008fe20000100a00 */
        /* <DEDUP_REMOVED lines=8> */
[----:B------:R-:W-:Y:S01]  /*45300*/  STL.64 [R1+0x1d8], R10 ;  /* 0x0001d80a01007387 */ /* 0x000fe20000100a00 */
[----:B---3--:R-:W-:Y:S01]  /*45310*/  HMMA.1688.F32.TF32 R12, R4, R12, R16 ;  /* 0x0000000c040c723c */ /* 0x008fe20000081010 */
[----:B------:R-:W3:Y:S01]  /*45320*/  LDL.LU.64 R18, [R1+0x8148] ;  /* 0x0081480001127983 */ /* 0x000ee20000300a00 */
[----:B------:R-:W3:Y:S11]  /*45330*/  LDL.LU.64 R16, [R1+0x8140] ;  /* 0x0081400001107983 */ /* 0x000ef60000300a00 */
[----:B------:R-:W-:Y:S10]  /*45340*/  @!UPT UIADD3 URZ, URZ, URZ, URZ ;  /* 0x0000003f3f3ff290 */ /* 0x000ff4000fffe03f */
[----:B------:R-:W-:Y:S01]  /*45350*/  STL.64 [R1+0x1c0], R12 ;  /* 0x0001c00c01007387 */ /* 0x000fe20000100a00 */
[----:B------:R1:W-:Y:S03]  /*45360*/  STL.64 [R1+0x1c8], R14 ;  /* 0x0001c80e01007387 */ /* 0x0003e60000100a00 */
[----:B-1----:R-:W4:Y:S01]  /*45370*/  LDL.LU.64 R14, [R1+0x8138] ;  /* 0x00813800010e7983 */ /* 0x002f220000300a00 */
[----:B------:R-:W4:Y:S02]  /*45380*/  LDL.LU.64 R12, [R1+0x8130] ;  /* 0x00813000010c7983 */ /* 0x000f240000300a00 */
[----:B------:R-:W-:Y:S02]  /*45390*/  IMAD.MOV.U32 R8, RZ, RZ, R28 ;  /* 0x000000ffff087224 */ /* 0x000fe400078e001c */
[----:B------:R-:W-:-:S07]  /*453a0*/  IMAD.MOV.U32 R9, RZ, RZ, R3 ;  /* 0x000000ffff097224 */ /* 0x000fce00078e0003 */
[C---:B----4-:R-:W-:Y:S01]  /*453b0*/  HMMA.1688.F32.TF32 R8, R4.reuse, R8, R12 ;  /* 0x000000080408723c */ /* 0x050fe2000008100c */
[----:B------:R-:W3:Y:S11]  /*453c0*/  LDL.LU.64 R12, [R1+0x8128] ;  /* 0x00812800010c7983 */ /* 0x000ef60000300a00 */
[----:B------:R-:W-:Y:S11]  /*453d0*/  @!UPT UIADD3 URZ, URZ, URZ, URZ ;  /* 0x0000003f3f3ff290 */ /* 0x000ff6000fffe03f */
[----:B------:R-:W-:Y:S01]  /*453e0*/  STL.64 [R1+0x1b0], R8 ;  /* 0x0001b00801007387 */ /* 0x000fe20000100a00 */
[----:B------:R-:W-:Y:S02]  /*453f0*/  STL.64 [R1+0x1b8], R10 ;  /* 0x0001b80a01007387 */ /* 0x000fe40000100a00 */
[----:B------:R-:W-:Y:S04]  /*45400*/  LDS R8, [R0+0x14000] ;  /* 0x0140000000087984 */ /* 0x000fe80000000800 */
[----:B------:R-:W-:Y:S01]  /*45410*/  LDS R10, [R0+0x16000] ;  /* 0x01600000000a7984 */ /* 0x000fe20000000800 */
[----:B------:R-:W-:Y:S04]  /*45420*/  LDS R9, [R2+0x14000] ;  /* 0x0140000002097984 */ /* 0x000fe80000000800 */
[----:B------:R-:W-:Y:S01]  /*45430*/  LDS R11, [R2+0x16000] ;  /* 0x01600000020b7984 */ /* 0x000fe20000000800 */
[C---:B---3--:R-:W-:Y:S03]  /*45440*/  HMMA.1688.F32.TF32 R12, R4.reuse, R12, R16 ;  /* 0x0000000c040c723c */ /* 0x048fe60000081010 */
[----:B------:R-:W3:Y:S01]  /*45450*/  LDL.LU.64 R18, [R1+0x8120] ;  /* 0x0081200001127983 */ /* 0x000ee20000300a00 */
[----:B------:R-:W3:Y:S11]  /*45460*/  LDL.LU.64 R16, [R1+0x8118] ;  /* 0x0081180001107983 */ /* 0x000ef60000300a00 */
[----:B------:R-:W-:Y:S08]  /*45470*/  @!UPT UIADD3 URZ, URZ, URZ, URZ ;  /* 0x0000003f3f3ff290 */ /* 0x000ff0000fffe03f */
        /* <DEDUP_REMOVED lines=9> */
[----:B-1----:R-:W4:Y:S01]  /*45510*/  LDL.LU.64 R14, [R1+0x80f8] ;  /* 0x0080f800010e7983 */ /* 0x002f220000300a00 */
[----:B------:R-:W3:Y:S02]  /*45520*/  LDL.LU.64 R12, [R1+0x80f0] ;  /* 0x0080f000010c7983 */ /* 0x000ee40000300a00 */
[C---:B---3--:R-:W-:Y:S11]  /*45530*/  HMMA.1688.F32.TF32 R16, R4.reuse, R12, R16 ;  /* 0x0000000c0410723c */ /* 0x048ff60000081010 */
[----:B------:R-:W-:Y:S11]  /*45540*/  @!UPT UIADD3 URZ, URZ, URZ, URZ ;  /* 0x0000003f3f3ff290 */ /* 0x000ff6000fffe03f */
[----:B------:R-:W-:Y:S01]  /*45550*/  @!UPT UIADD3 URZ, URZ, URZ, URZ ;  /* 0x0000003f3f3ff290 */ /* 0x000fe2000fffe03f */
[----:B------:R1:W-:Y:S01]  /*45560*/  STL.64 [R1+0x180], R16 ;  /* 0x0001801001007387 */ /* 0x0003e20000100a00 */
[----:B------:R-:W-:Y:S03]  /*45570*/  STL.64 [R1+0x188], R18 ;  /* 0x0001881201007387 */ /* 0x000fe60000100a00 */
[----:B-1----:R-:W2:Y:S01]  /*45580*/  LDL.LU.64 R16, [R1+0x80e8] ;  /* 0x0080e80001107983 */ /* 0x002ea20000300a00 */
[----:B----4-:R1:W-:Y:S02]  /*45590*/  STL.64 [R1+0x7fe8], R14 ;  /* 0x007fe80e01007387 */ /* 0x0103e40000100a00 */
[----:B------:R-:W3:Y:S02]  /*455a0*/  LDL.LU R12, [R1+0xd0] ;  /* 0x0000d000010c7983 */ /* 0x000ee40000300800 */
[----:B------:R-:W3:Y:S01]  /*455b0*/  LDL.LU R13, [R1+0xd4] ;  /* 0x0000d400010d7983 */ /* 0x000ee20000300800 */
[----:B-1----:R-:W3:Y:S01]  /*455c0*/  LDL.LU R14, [R1+0xd8] ;  /* 0x0000d800010e7983 */ /* 0x002ee20000300800 */
[----:B------:R-:W3:Y:S01]  /*455d0*/  LDL.LU R15, [R1+0xdc] ;  /* 0x0000dc00010f7983 */ /* 0x000ee20000300800 */
        /* <DEDUP_REMOVED lines=55> */
[----:B-1----:R-:W4:Y:S01]  /*45950*/  LDL.LU.64 R18, [R1+0x8028] ;  /* 0x0080280001127983 */ /* 0x002f220000300a00 */
[----:B------:R-:W2:Y:S02]  /*45960*/  LDL.LU.64 R16, [R1+0x8020] ;  /* 0x0080200001107983 */ /* 0x000ea40000300a00 */
[----:B--2---:R-:W-:Y:S11]  /*45970*/  HMMA.1688.F32.TF32 R20, R4, R16, R20 ;  /* 0x000000100414723c */ /* 0x004ff60000081014 */
[----:B------:R-:W-:Y:S11]  /*45980*/  @!UPT UIADD3 URZ, URZ, URZ, URZ ;  /* 0x0000003f3f3ff290 */ /* 0x000ff6000fffe03f */
[----:B------:R-:W-:Y:S01]  /*45990*/  @!UPT UIADD3 URZ, URZ, URZ, URZ ;  /* 0x0000003f3f3ff290 */ /* 0x000fe2000fffe03f */
[----:B------:R-:W-:Y:S01]  /*459a0*/  STL.64 [R1+0xf0], R20 ;  /* 0x0000f01401007387 */ /* 0x000fe20000100a00 */
[----:B------:R1:W-:Y:S03]  /*459b0*/  STL.64 [R1+0xf8], R22 ;  /* 0x0000f81601007387 */ /* 0x0003e60000100a00 */
[----:B-1----:R-:W2:Y:S01]  /*459c0*/  LDL.LU.64 R22, [R1+0x8018] ;  /* 0x0080180001167983 */ /* 0x002ea20000300a00 */
[----:B------:R-:W2:Y:S02]  /*459d0*/  LDL.LU.64 R20, [R1+0x8010] ;  /* 0x0080100001147983 */ /* 0x000ea40000300a00 */
[----:B----4-:R1:W-:Y:S02]  /*459e0*/  STL.64 [R1+0x8000], R18 ;  /* 0x0080001201007387 */ /* 0x0103e40000100a00 */
[----:B------:R-:W2:Y:S01]  /*459f0*/  LDL.LU R16, [R1+0xe0] ;  /* 0x0000e00001107983 */ /* 0x000ea20000300800 */
[----:B------:R-:W2:Y:S04]  /*45a00*/  LDL.LU R17, [R1+0xe4] ;  /* 0x0000e40001117983 */ /* 0x000ea80000300800 */
[----:B-1----:R-:W2:Y:S01]  /*45a10*/  LDL.LU R18, [R1+0xe8] ;  /* 0x0000e80001127983 */ /* 0x002ea20000300800 */
[----:B-----5:R-:W-:-:S07]  /*45a20*/  IMAD.MOV.U32 R19, RZ, RZ, R29 ;  /* 0x000000ffff137224 */ /* 0x020fce00078e001d */
[C---:B--2---:R-:W-:Y:S08]  /*45a30*/  HMMA.1688.F32.TF32 R16, R4.reuse, R20, R16 ;  /* 0x000000140410723c */ /* 0x044ff00000081010 */
[----:B---3--:R-:W-:Y:S11]  /*45a40*/  HMMA.1688.F32.TF32 R4, R4, R24, R12 ;  /* 0x000000180404723c */ /* 0x008ff6000008100c */
[----:B------:R-:W-:Y:S05]  /*45a50*/  @!UPT UIADD3 URZ, URZ, URZ, URZ ;  /* 0x0000003f3f3ff290 */ /* 0x000fea000fffe03f */
[----:B------:R-:W-:Y:S01]  /*45a60*/  MOV R28, R19 ;  /* 0x00000013001c7202 */ /* 0x000fe20000000f00 */
[----:B------:R-:W-:Y:S01]  /*45a70*/  IMAD.MOV.U32 R29, RZ, RZ, R18 ;  /* 0x000000ffff1d7224 */ /* 0x000fe200078e0012 */
[----:B------:R-:W-:Y:S03]  /*45a80*/  STL.64 [R1+0xe0], R16 ;  /* 0x0000e01001007387 */ /* 0x000fe60000100a00 */
[----:B------:R-:W-:Y:S01]  /*45a90*/  STL [R1+0x774c], R28 ;  /* 0x00774c1c01007387 */ /* 0x000fe20000100800 */
[----:B------:R-:W-:Y:S01]  /*45aa0*/  STL [R1+0x7748], R29 ;  /* 0x0077481d01007387 */ /* 0x000fe20000100800 */
[----:B------:R-:W-:Y:S02]  /*45ab0*/  STL.64 [R1+0xd0], R4 ;  /* 0x0000d00401007387 */ /* 0x000fe40000100a00 */
[----:B------:R1:W-:Y:S02]  /*45ac0*/  STL.64 [R1+0x7fc0], R26 ;  /* 0x007fc01a01007387 */ /* 0x0003e40000100a00 */
[----:B------:R-:W2:Y:S01]  /*45ad0*/  LDL.LU R24, [R1+0x990] ;  /* 0x0009900001187983 */ /* 0x000ea20000300800 */
[----:B------:R-:W2:Y:S04]  /*45ae0*/  LDL.LU R25, [R1+0x994] ;  /* 0x0009940001197983 */ /* 0x000ea80000300800 */
[----:B------:R-:W3:Y:S04]  /*45af0*/  LDS R4, [R0+0x14100] ;  /* 0x0141000000047984 */ /* 0x000ee80000000800 */
[----:B------:R-:W-:Y:S04]  /*45b00*/  LDS R5, [R2+0x14100] ;  /* 0x0141000002057984 */ /* 0x000fe80000000800 */
[----:B-1----:R-:W4:Y:S01]  /*45b10*/  LDL.LU R26, [R1+0x998] ;  /* 0x00099800011a7983 */ /* 0x002f220000300800 */
[----:B------:R-:W4:Y:S02]  /*45b20*/  LDL.LU R27, [R1+0x99c] ;  /* 0x00099c00011b7983 */ /* 0x000f240000300800 */
[----:B------:R-:W5:Y:S02]  /*45b30*/  LDL.LU R16, [R1+0x9f0] ;  /* 0x0009f00001107983 */ /* 0x000f640000300800 */
[----:B------:R-:W5:Y:S01]  /*45b40*/  LDL.LU R17, [R1+0x9f4] ;  /* 0x0009f40001117983 */ /* 0x000f620000300800 */
[----:B------:R-:W5:Y:S01]  /*45b50*/  LDL.LU R18, [R1+0x9f8] ;  /* 0x0009f80001127983 */ /* 0x000f620000300800 */
[----:B------:R-:W5:Y:S02]  /*45b60*/  LDL.LU R19, [R1+0x9fc] ;  /* 0x0009fc0001137983 */ /* 0x000f640000300800 */
[----:B------:R-:W2:Y:S02]  /*45b70*/  LDL.LU R12, [R1+0x9d0] ;  /* 0x0009d000010c7983 */ /* 0x000ea40000300800 */
[----:B------:R-:W2:Y:S01]  /*45b80*/  LDL.LU R13, [R1+0x9d4] ;  /* 0x0009d400010d7983 */ /* 0x000ea20000300800 */
[----:B------:R-:W2:Y:S01]  /*45b90*/  LDL.LU R14, [R1+0x9d8] ;  /* 0x0009d800010e7983 */ /* 0x000ea20000300800 */
[----:B------:R-:W2:Y:S02]  /*45ba0*/  LDL.LU R15, [R1+0x9dc] ;  /* 0x0009dc00010f7983 */ /* 0x000ea40000300800 */
[----:B------:R-:W-:-:S02]  /*45bb0*/  IMAD.MOV.U32 R29, RZ, RZ, R6 ;  /* 0x000000ffff1d7224 */ /* 0x000fc400078e0006 */
[----:B------:R-:W1:Y:S01]  /*45bc0*/  LDS R6, [R0+0x16100] ;  /* 0x0161000000067984 */ /* 0x000e620000000800 */
[----:B------:R-:W-:Y:S02]  /*45bd0*/  IMAD.MOV.U32 R28, RZ, RZ, R7 ;  /* 0x000000ffff1c7224 */ /* 0x000fe400078e0007 */
[----:B------:R-:W1:Y:S01]  /*45be0*/  LDS R7, [R2+0x16100] ;  /* 0x0161000002077984 */ /* 0x000e620000000800 */
[----:B--2---:R2:W-:Y:S03]  /*45bf0*/  STL.64 [R1+0x7ff8], R14 ;  /* 0x007ff80e01007387 */ /* 0x0045e60000100a00 */
[----:B------:R-:W-:Y:S01]  /*45c00*/  STL.64 [R1+0x7ff0], R12 ;  /* 0x007ff00c01007387 */ /* 0x000fe20000100a00 */
[----:B--2---:R-:W5:Y:S04]  /*45c10*/  LDL R14, [R1+0xc8] ;  /* 0x0000c800010e7983 */ /* 0x004f680000100800 */
[----:B------:R-:W5:Y:S01]  /*45c20*/  LDL R15, [R1+0xcc] ;  /* 0x0000cc00010f7983 */ /* 0x000f620000100800 */
[----:B----4-:R2:W-:Y:S02]  /*45c30*/  STL.64 [R1+0x7fe0], R26 ;  /* 0x007fe01a01007387 */ /* 0x0105e40000100a00 */
[----:B------:R-:W-:Y:S01]  /*45c40*/  STL.64 [R1+0x7fd8], R24 ;  /* 0x007fd81801007387 */ /* 0x000fe20000100a00 */
[----:B--2---:R-:W2:Y:S01]  /*45c50*/  LDL.64 R26, [R1+0xb8] ;  /* 0x0000b800011a7983 */ /* 0x004ea20000100a00 */
[----:B------:R-:W-:Y:S02]  /*45c60*/  STL [R1+0x7994], R28 ;  /* 0x0079941c01007387 */ /* 0x000fe40000100800 */
[----:B------:R-:W-:Y:S02]  /*45c70*/  STL [R1+0x7990], R29 ;  /* 0x0079901d01007387 */ /* 0x000fe40000100800 */
[----:B---3--:R3:W-:Y:S01]  /*45c80*/  STL [R1+0x7e90], R4 ;  /* 0x007e900401007387 */ /* 0x0087e20000100800 */
[----:B-1----:R-:W-:Y:S01]  /*45c90*/  STL [R1+0x7e98], R6 ;  /* 0x007e980601007387 */ /* 0x002fe20000100800 */
[----:B------:R-:W-:Y:S02]  /*45ca0*/  STL [R1+0x7e94], R0 ;  /* 0x007e940001007387 */ /* 0x000fe40000100800 */
[----:B------:R1:W-:Y:S02]  /*45cb0*/  STL [R1+0x7e9c], R5 ;  /* 0x007e9c0501007387 */ /* 0x0003e40000100800 */
[----:B------:R4:W-:Y:S01]  /*45cc0*/  STL [R1+0x7ea4], R7 ;  /* 0x007ea40701007387 */ /* 0x0009e20000100800 */
[----:B---3--:R-:W3:Y:S01]  /*45cd0*/  LDL.LU R4, [R1+0x980] ;  /* 0x0009800001047983 */ /* 0x008ee20000300800 */
[----:B-1----:R-:W3:Y:S02]  /*45ce0*/  LDL.LU R5, [R1+0x984] ;  /* 0x0009840001057983 */ /* 0x002ee40000300800 */
[----:B------:R-:W-:-:S02]  /*45cf0*/  IMAD.MOV.U32 R6, RZ, RZ, R22 ;  /* 0x000000ffff067224 */ /* 0x000fc400078e0016 */
[----:B----4-:R-:W-:Y:S01]  /*45d00*/  IMAD.MOV.U32 R7, RZ, RZ, R23 ;  /* 0x000000ffff077224 */ /* 0x010fe200078e0017 */
[----:B------:R-:W4:Y:S01]  /*45d10*/  LDL.LU R22, [R1+0x800c] ;  /* 0x00800c0001167983 */ /* 0x000f220000300800 */
[----:B------:R-:W4:Y:S03]  /*45d20*/  LDL.LU R23, [R1+0x8008] ;  /* 0x0080080001177983 */ /* 0x000f260000300800 */
[----:B------:R1:W-:Y:S01]  /*45d30*/  STL.64 [R1+0x7fd0], R6 ;  /* 0x007fd00601007387 */ /* 0x0003e20000100a00 */
[----:B-----5:R-:W-:Y:S11]  /*45d40*/  HMMA.1688.F32.TF32 R12, R8, R14, R16 ;  /* 0x0000000e080c723c */ /* 0x020ff60000081010 */
[----:B------:R-:W-:Y:S11]  /*45d50*/  @!UPT UIADD3 URZ, URZ, URZ, URZ ;  /* 0x0000003f3f3ff290 */ /* 0x000ff6000fffe03f */
[----:B------:R-:W-:Y:S02]  /*45d60*/  @!UPT UIADD3 URZ, URZ, URZ, URZ ;  /* 0x0000003f3f3ff290 */ /* 0x000fe4000fffe03f */
[----:B------:R-:W-:Y:S01]  /*45d70*/  IMAD.MOV.U32 R17, RZ, RZ, R14 ;  /* 0x000000ffff117224 */ /* 0x000fe200078e000e */
[----:B---3--:R-:W-:Y:S01]  /*45d80*/  STL.64 [R1+0x7fc8], R4 ;  /* 0x007fc80401007387 */ /* 0x008fe20000100a00 */
[----:B-1----:R-:W3:Y:S02]  /*45d90*/  LDL.64 R6, [R1+0xa8] ;  /* 0x0000a80001067983 */ /* 0x002ee40000100a00 */
[----:B------:R-:W-:Y:S02]  /*45da0*/  STL [R1+0x7ea0], R2 ;  /* 0x007ea00201007387 */ /* 0x000fe40000100800 */
[----:B------:R-:W5:Y:S02]  /*45db0*/  LDL.LU.64 R18, [R1+0x8000] ;  /* 0x0080000001127983 */ /* 0x000f640000300a00 */
[----:B------:R-:W-:Y:S02]  /*45dc0*/  IMAD.MOV.U32 R16, RZ, RZ, R15 ;  /* 0x000000ffff107224 */ /* 0x000fe400078e000f */
[----:B------:R-:W-:-:S02]  /*45dd0*/  IMAD.MOV.U32 R21, RZ, RZ, R12 ;  /* 0x000000ffff157224 */ /* 0x000fc400078e000c */
[----:B------:R-:W-:Y:S01]  /*45de0*/  IMAD.MOV.U32 R20, RZ, RZ, R13 ;  /* 0x000000ffff147224 */ /* 0x000fe200078e000d */
[----:B------:R-:W3:Y:S01]  /*45df0*/  LDL.LU.64 R14, [R1+0x7ff8] ;  /* 0x007ff800010e7983 */ /* 0x000ee20000300a00 */
[----:B------:R-:W3:Y:S02]  /*45e00*/  LDL.LU.64 R12, [R1+0x7ff0] ;  /* 0x007ff000010c7983 */ /* 0x000ee40000300a00 */
[----:B------:R-:W-:Y:S02]  /*45e10*/  STL [R1+0x75c4], R16 ;  /* 0x0075c41001007387 */ /* 0x000fe40000100800 */
[----:B------:R-:W-:Y:S01]  /*45e20*/  STL [R1+0x75c0], R17 ;  /* 0x0075c01101007387 */ /* 0x000fe20000100800 */
[----:B------:R-:W-:Y:S01]  /*45e30*/  STL [R1+0x75bc], R20 ;  /* 0x0075bc1401007387 */ /* 0x000fe20000100800 */
[----:B------:R-:W-:Y:S02]  /*45e40*/  STL [R1+0x75b8], R21 ;  /* 0x0075b81501007387 */ /* 0x000fe40000100800 */
        /* <DEDUP_REMOVED lines=9> */
[----:B------:R-:W3:Y:S02]  /*45ee0*/  LDL.LU.64 R24, [R1+0x7fd8] ;  /* 0x007fd80001187983 */ /* 0x000ee40000300a00 */
[----:B------:R-:W-:Y:S02]  /*45ef0*/  STL [R1+0x7eac], R3 ;  /* 0x007eac0301007387 */ /* 0x000fe40000100800 */
[----:B------:R-:W-:Y:S01]  /*45f00*/  IMAD.MOV.U32 R13, RZ, RZ, R7 ;  /* 0x000000ffff0d7224 */ /* 0x000fe200078e0007 */
[----:B------:R-:W-:Y:S01]  /*45f10*/  STL [R1+0x7ea8], R12 ;  /* 0x007ea80c01007387 */ /* 0x000fe20000100800 */
[----:B------:R-:W-:Y:S01]  /*45f20*/  IMAD.MOV.U32 R28, RZ, RZ, R6 ;  /* 0x000000ffff1c7224 */ /* 0x000fe200078e0006 */
[C---:B---3--:R-:W-:Y:S02]  /*45f30*/  HMMA.1688.F32.TF32 R24, R8.reuse, R6, R24 ;  /* 0x000000060818723c */ /* 0x048fe40000081018 */
[----:B------:R-:W3:Y:S01]  /*45f40*/  LDL.LU.64 R6, [R1+0x7fd0] ;  /* 0x007fd00001067983 */ /* 0x000ee20000300a00 */
[----:B------:R-:W3:Y:S11]  /*45f50*/  LDL.LU.64 R4, [R1+0x7fc8] ;  /* 0x007fc80001047983 */ /* 0x000ef60000300a00 */
[----:B------:R-:W-:Y:S10]  /*45f60*/  @!UPT UIADD3 URZ, URZ, URZ, URZ ;  /* 0x0000003f3f3ff290 */ /* 0x000ff4000fffe03f */
[----:B------:R-:W-:Y:S02]  /*45f70*/  IMAD.MOV.U32 R17, RZ, RZ, R25 ;  /* 0x000000ffff117224 */ /* 0x000fe400078e0019 */
[----:B------:R-:W-:Y:S02]  /*45f80*/  IMAD.MOV.U32 R16, RZ, RZ, R24 ;  /* 0x000000ffff107224 */ /* 0x000fe400078e0018 */
[----:B------:R-:W-:Y:S02]  /*45f90*/  IMAD.MOV.U32 R20, RZ, RZ, R26 ;  /* 0x000000ffff147224 */ /* 0x000fe400078e001a */
[----:B------:R-:W-:Y:S02]  /*45fa0*/  IMAD.MOV.U32 R21, RZ, RZ, R27 ;  /* 0x000000ffff157224 */ /* 0x000fe400078e001b */
[----:B------:R-:W2:Y:S01]  /*45fb0*/  LDL.LU.64 R26, [R1+0x7fc0] ;  /* 0x007fc000011a7983 */ /* 0x000ea20000300a00 */
[----:B------:R-:W-:Y:S02]  /*45fc0*/  STL [R1+0x7eb4], R13 ;  /* 0x007eb40d01007387 */ /* 0x000fe40000100800 */
[----:B------:R-:W-:Y:S02]  /*45fd0*/  STL [R1+0x7eb0], R28 ;  /* 0x007eb01c01007387 */ /* 0x000fe40000100800 */
[----:B------:R-:W-:Y:S01]  /*45fe0*/  STL [R1+0x7784], R17 ;  /* 0x0077841101007387 */ /* 0x000fe20000100800 */
[----:B------:R-:W-:Y:S01]  /*45ff0*/  STL [R1+0x7780], R16 ;  /* 0x0077801001007387 */ /* 0x000fe20000100800 */
[----:B------:R-:W-:Y:S02]  /*46000*/  STL [R1+0x7754], R21 ;  /* 0x0077541501007387 */ /* 0x000fe40000100800 */
[----:B------:R-:W-:Y:S02]  /*46010*/  STL [R1+0x7750], R20 ;  /* 0x0077501401007387 */ /* 0x000fe40000100800 */
[----:B----4-:R1:W-:Y:S02]  /*46020*/  STL.64 [R1+0x7ed0], R22 ;  /* 0x007ed01601007387 */ /* 0x0103e40000100a00 */
[----:B-1----:R-:W3:Y:S02]  /*46030*/  LDL.64 R22, [R1+0x98] ;  /* 0x0000980001167983 */ /* 0x002ee40000100a00 */
[----:B---3--:R-:W-:Y:S01]  /*46040*/  HMMA.1688.F32.TF32 R4, R8, R22, R4 ;  /* 0x000000160804723c */ /* 0x008fe20000081004 */
[----:B------:R-:W-:-:S02]  /*46050*/  IMAD.MOV.U32 R17, RZ, RZ, R22 ;  /* 0x000000ffff117224 */ /* 0x000fc400078e0016 */
[----:B--2---:R-:W-:Y:S02]  /*46060*/  IMAD.MOV.U32 R21, RZ, RZ, R26 ;  /* 0x000000ffff157224 */ /* 0x004fe400078e001a */
[----:B------:R-:W-:Y:S02]  /*46070*/  IMAD.MOV.U32 R16, RZ, RZ, R23 ;  /* 0x000000ffff107224 */ /* 0x000fe400078e0017 */
[----:B------:R-:W-:Y:S11]  /*46080*/  IMAD.MOV.U32 R22, RZ, RZ, R27 ;  /* 0x000000ffff167224 */ /* 0x000ff600078e001b */
[----:B------:R-:W-:Y:S05]  /*46090*/  @!UPT UIADD3 URZ, URZ, URZ, URZ ;  /* 0x0000003f3f3ff290 */ /* 0x000fea000fffe03f */
[----:B------:R-:W-:Y:S01]  /*460a0*/  STL.64 [R1+0x7b0], R4 ;  /* 0x0007b00401007387 */ /* 0x000fe20000100a00 */
[----:B------:R-:W2:Y:S02]  /*460b0*/  LDL.LU R20, [R1+0x840] ;  /* 0x0008400001147983 */ /* 0x000ea40000300800 */
[----:B------:R-:W3:Y:S02]  /*460c0*/  LDL.LU R26, [R1+0x7fbc] ;  /* 0x007fbc00011a7983 */ /* 0x000ee40000300800 */
[----:B------:R-:W3:Y:S01]  /*460d0*/  LDL.LU R27, [R1+0x7fb8] ;  /* 0x007fb800011b7983 */ /* 0x000ee20000300800 */
[----:B------:R-:W4:Y:S04]  /*460e0*/  LDL.LU R23, [R1+0x84c] ;  /* 0x00084c0001177983 */ /* 0x000f280000300800 */
[----:B----4-:R1:W-:Y:S01]  /*460f0*/  STL.64 [R1+0x7ee0], R22 ;  /* 0x007ee01601007387 */ /* 0x0103e20000100a00 */
[----:B--2---:R-:W-:Y:S03]  /*46100*/  STL.64 [R1+0x7ed8], R20 ;  /* 0x007ed81401007387 */ /* 0x004fe60000100a00 */
[----:B-1----:R-:W2:Y:S04]  /*46110*/  LDL R22, [R1+0x8] ;  /* 0x0000080001167983 */ /* 0x002ea80000100800 */
[----:B------:R-:W2:Y:S01]  /*46120*/  LDL R23, [R1+0xc] ;  /* 0x00000c0001177983 */ /* 0x000ea20000100800 */
[----:B------:R-:W-:Y:S01]  /*46130*/  MOV R25, R6 ;  /* 0x0000000600197202 */ /* 0x000fe20000000f00 */
[----:B------:R-:W-:-:S02]  /*46140*/  IMAD.MOV.U32 R24, RZ, RZ, R7 ;  /* 0x000000ffff187224 */ /* 0x000fc400078e0007 */
[----:B--2---:R1:W-:Y:S04]  /*46150*/  STL.64 [R1+0x7ef8], R22 ;  /* 0x007ef81601007387 */ /* 0x0043e80000100a00 */
[----:B-1----:R-:W2:Y:S04]  /*46160*/  LDL.64 R22, [R1+0x18] ;  /* 0x0000180001167983 */ /* 0x002ea80000100a00 */
[----:B--2---:R-:W-:Y:S01]  /*46170*/  STL.64 [R1+0x7f10], R22 ;  /* 0x007f101601007387 */ /* 0x004fe20000100a00 */
[----:B---3--:R5:W-:Y:S02]  /*46180*/  STL.64 [R1+0x7ec8], R26 ;  /* 0x007ec81a01007387 */ /* 0x008be40000100a00 */
[----:B------:R1:W-:Y:S02]  /*46190*/  STL.64 [R1+0x7ec0], R24 ;  /* 0x007ec01801007387 */ /* 0x0003e40000100a00 */
[----:B-----5:R-:W-:Y:S01]  /*461a0*/  IMAD.MOV.U32 R26, RZ, RZ, R18 ;  /* 0x000000ffff1a7224 */ /* 0x020fe200078e0012 */
[----:B-1----:R-:W2:Y:S01]  /*461b0*/  LDL.LU R24, [R1+0x820] ;  /* 0x0008200001187983 */ /* 0x002ea20000300800 */
[----:B------:R-:W2:Y:S02]  /*461c0*/  LDL.LU R25, [R1+0x824] ;  /* 0x0008240001197983 */ /* 0x000ea40000300800 */
[----:B------:R-:W3:Y:S02]  /*461d0*/  LDL.LU R18, [R1+0x7fb4] ;  /* 0x007fb40001127983 */ /* 0x000ee40000300800 */
[----:B------:R-:W-:-:S02]  /*461e0*/  IMAD.MOV.U32 R27, RZ, RZ, R19 ;  /* 0x000000ffff1b7224 */ /* 0x000fc400078e0013 */
[----:B------:R-:W4:Y:S01]  /*461f0*/  LDL.LU R19, [R1+0x7fb0] ;  /* 0x007fb00001137983 */ /* 0x000f220000300800 */
[----:B------:R-:W5:Y:S03]  /*46200*/  LDL.64 R22, [R1+0x28] ;  /* 0x0000280001167983 */ /* 0x000f660000100a00 */
[----:B-----5:R1:W-:Y:S04]  /*46210*/  STL.64 [R1+0x7f28], R22 ;  /* 0x007f281601007387 */ /* 0x0203e80000100a00 */
[----:B-1----:R-:W5:Y:S04]  /*46220*/  LDL.64 R22, [R1+0x38] ;  /* 0x0000380001167983 */ /* 0x002f680000100a00 */
[----:B-----5:R-:W-:Y:S01]  /*46230*/  STL.64 [R1+0x7f40], R22 ;  /* 0x007f401601007387 */ /* 0x020fe20000100a00 */
[----:B------:R-:W-:Y:S02]  /*46240*/  STL.64 [R1+0x7ef0], R26 ;  /* 0x007ef01a01007387 */ /* 0x000fe40000100a00 */
[----:B--2---:R1:W-:Y:S02]  /*46250*/  STL.64 [R1+0x7ee8], R24 ;  /* 0x007ee81801007387 */ /* 0x0043e40000100a00 */
[----:B-1----:R-:W2:Y:S01]  /*46260*/  LDL.LU R24, [R1+0x850] ;  /* 0x0008500001187983 */ /* 0x002ea20000300800 */
[----:B------:R-:W2:Y:S02]  /*46270*/  LDL.LU R25, [R1+0x854] ;  /* 0x0008540001197983 */ /* 0x000ea40000300800 */
[----:B------:R-:W5:Y:S02]  /*46280*/  LDL.LU R26, [R1+0x858] ;  /* 0x00085800011a7983 */ /* 0x000f640000300800 */
[----:B------:R-:W5:Y:S01]  /*46290*/  LDL.LU R27, [R1+0x85c] ;  /* 0x00085c00011b7983 */ /* 0x000f620000300800 */
[----:B------:R-:W2:Y:S04]  /*462a0*/  LDL.64 R22, [R1+0x48] ;  /* 0x0000480001167983 */ /* 0x000ea80000100a00 */
[----:B--2---:R1:W-:Y:S04]  /*462b0*/  STL.64 [R1+0x7f58], R22 ;  /* 0x007f581601007387 */ /* 0x0043e80000100a00 */
[----:B-1----:R-:W2:Y:S04]  /*462c0*/  LDL.64 R22, [R1+0x58] ;  /* 0x0000580001167983 */ /* 0x002ea80000100a00 */
[----:B--2---:R-:W-:Y:S01]  /*462d0*/  STL.64 [R1+0x7f70], R22 ;  /* 0x007f701601007387 */ /* 0x004fe20000100a00 */
[----:B-----5:R4:W-:Y:S02]  /*462e0*/  STL.64 [R1+0x7f08], R26 ;  /* 0x007f081a01007387 */ /* 0x0209e40000100a00 */
[----:B------:R1:W-:Y:S02]  /*462f0*/  STL.64 [R1+0x7f00], R24 ;  /* 0x007f001801007387 */ /* 0x0003e40000100a00 */
[----:B----4-:R-:W-:Y:S01]  /*46300*/  IMAD.MOV.U32 R26, RZ, RZ, R19 ;  /* 0x000000ffff1a7224 */ /* 0x010fe200078e0013 */
[----:B-1----:R-:W2:Y:S01]  /*46310*/  LDL.LU R24, [R1+0x860] ;  /* 0x0008600001187983 */ /* 0x002ea20000300800 */
[----:B------:R-:W2:Y:S02]  /*46320*/  LDL.LU R25, [R1+0x864] ;  /* 0x0008640001197983 */ /* 0x000ea40000300800 */
[----:B------:R-:W4:Y:S02]  /*46330*/  LDL.LU R19, [R1+0x7fac] ;  /* 0x007fac0001137983 */ /* 0x000f240000300800 */
[----:B---3--:R-:W-:-:S02]  /*46340*/  IMAD.MOV.U32 R27, RZ, RZ, R18 ;  /* 0x000000ffff1b7224 */ /* 0x008fc400078e0012 */
[----:B------:R-:W3:Y:S01]  /*46350*/  LDL.LU R18, [R1+0x7fa8] ;  /* 0x007fa80001127983 */ /* 0x000ee20000300800 */
[----:B------:R-:W5:Y:S02]  /*46360*/  LDL.LU R4, [R1+0x8f0] ;  /* 0x0008f00001047983 */ /* 0x000f640000300800 */
[----:B------:R-:W5:Y:S02]  /*46370*/  LDL.LU R5, [R1+0x8f4] ;  /* 0x0008f40001057983 */ /* 0x000f640000300800 */
[----:B------:R-:W2:Y:S01]  /*46380*/  LDL.LU R6, [R1+0x8f8] ;  /* 0x0008f80001067983 */ /* 0x000ea20000300800 */
[----:B------:R-:W2:Y:S04]  /*46390*/  LDL.LU R7, [R1+0x8fc] ;  /* 0x0008fc0001077983 */ /* 0x000ea80000300800 */
[----:B--2---:R1:W-:Y:S01]  /*463a0*/  STL.64 [R1+0x7f80], R6 ;  /* 0x007f800601007387 */ /* 0x0043e20000100a00 */
[----:B-----5:R2:W-:Y:S03]  /*463b0*/  STL.64 [R1+0x7f78], R4 ;  /* 0x007f780401007387 */ /* 0x0205e60000100a00 */
[----:B-1----:R-:W5:Y:S04]  /*463c0*/  LDL.64 R6, [R1+0x78] ;  /* 0x0000780001067983 */ /* 0x002f680000100a00 */
[----:B-----5:R1:W-:Y:S01]  /*463d0*/  STL.64 [R1+0x7f90], R6 ;  /* 0x007f900601007387 */ /* 0x0203e20000100a00 */
[----:B--2---:R-:W2:Y:S02]  /*463e0*/  LDL.LU R4, [R1+0x970] ;  /* 0x0009700001047983 */ /* 0x004ea40000300800 */
[----:B------:R-:W2:Y:S01]  /*463f0*/  LDL.LU R5, [R1+0x974] ;  /* 0x0009740001057983 */ /* 0x000ea20000300800 */
[----:B-1----:R-:W2:Y:S01]  /*46400*/  LDL.LU R6, [R1+0x978] ;  /* 0x0009780001067983 */ /* 0x002ea20000300800 */
[----:B------:R-:W2:Y:S02]  /*46410*/  LDL.LU R7, [R1+0x97c] ;  /* 0x00097c0001077983 */ /* 0x000ea40000300800 */
[----:B------:R-:W5:Y:S02]  /*46420*/  LDL.64 R22, [R1+0x68] ;  /* 0x0000680001167983 */ /* 0x000f640000100a00 */
[----:B------:R-:W-:Y:S01]  /*46430*/  STL.64 [R1+0x7f20], R26 ;  /* 0x007f201a01007387 */ /* 0x000fe20000100a00 */
[----:B------:R1:W-:Y:S04]  /*46440*/  STL.64 [R1+0x7f18], R24 ;  /* 0x007f181801007387 */ /* 0x0003e80000100a00 */
        /* <DEDUP_REMOVED lines=8> */
[----:B---3--:R-:W-:-:S02]  /*464d0*/  IMAD.MOV.U32 R26, RZ, RZ, R18 ;  /* 0x000000ffff1a7224 */ /* 0x008fc400078e0012 */
[----:B----4-:R-:W-:Y:S01]  /*464e0*/  IMAD.MOV.U32 R27, RZ, RZ, R19 ;  /* 0x000000ffff1b7224 */ /* 0x010fe200078e0013 */
[----:B------:R-:W3:Y:S01]  /*464f0*/  LDL.LU R18, [R1+0x7fa4] ;  /* 0x007fa40001127983 */ /* 0x000ee20000300800 */
[----:B------:R-:W4:Y:S03]  /*46500*/  LDL.LU R19, [R1+0x7fa0] ;  /* 0x007fa00001137983 */ /* 0x000f260000300800 */
[----:B------:R-:W-:Y:S01]  /*46510*/  STL.64 [R1+0x7f50], R26 ;  /* 0x007f501a01007387 */ /* 0x000fe20000100a00 */
[----:B------:R-:W-:Y:S03]  /*46520*/  HMMA.1688.F32.TF32 R4, R8, R14, R4 ;  /* 0x0000000e0804723c */ /* 0x000fe60000081004 */
[----:B--2---:R1:W-:Y:S04]  /*46530*/  STL.64 [R1+0x7f48], R24 ;  /* 0x007f481801007387 */ /* 0x0043e80000100a00 */
[----:B-1----:R-:W2:Y:S01]  /*46540*/  LDL.LU R24, [R1+0x8c0] ;  /* 0x0008c00001187983 */ /* 0x002ea20000300800 */
[----:B------:R-:W2:Y:S02]  /*46550*/  LDL.LU R25, [R1+0x8c4] ;  /* 0x0008c40001197983 */ /* 0x000ea40000300800 */
[----:B------:R-:W2:Y:S02]  /*46560*/  LDL.LU R26, [R1+0x8c8] ;  /* 0x0008c800011a7983 */ /* 0x000ea40000300800 */
[----:B------:R-:W2:Y:S02]  /*46570*/  LDL.LU R27, [R1+0x8cc] ;  /* 0x0008cc00011b7983 */ /* 0x000ea40000300800 */
[----:B--2---:R4:W-:Y:S01]  /*46580*/  STL.64 [R1+0x7f68], R26 ;  /* 0x007f681a01007387 */ /* 0x0049e20000100a00 */
[----:B------:R1:W-:Y:S02]  /*46590*/  STL.64 [R1+0x7f60], R24 ;  /* 0x007f601801007387 */ /* 0x0003e40000100a00 */
[----:B----4-:R-:W-:Y:S01]  /*465a0*/  IMAD.MOV.U32 R26, RZ, RZ, R19 ;  /* 0x000000ffff1a7224 */ /* 0x010fe200078e0013 */
[----:B-1----:R-:W2:Y:S01]  /*465b0*/  LDL.LU R24, [R1+0x8e0] ;  /* 0x0008e00001187983 */ /* 0x002ea20000300800 */
[----:B------:R-:W2:Y:S02]  /*465c0*/  LDL.LU R25, [R1+0x8e4] ;  /* 0x0008e40001197983 */ /* 0x000ea40000300800 */
[----:B------:R-:W4:Y:S02]  /*465d0*/  LDL.LU R19, [R1+0x7f9c] ;  /* 0x007f9c0001137983 */ /* 0x000f240000300800 */
[----:B---3--:R-:W-:-:S02]  /*465e0*/  IMAD.MOV.U32 R27, RZ, RZ, R18 ;  /* 0x000000ffff1b7224 */ /* 0x008fc400078e0012 */
[----:B------:R-:W3:Y:S01]  /*465f0*/  LDL.LU R18, [R1+0x7f98] ;  /* 0x007f980001127983 */ /* 0x000ee20000300800 */
[----:B------:R-:W-:Y:S02]  /*46600*/  STL [R1+0x7eb8], R17 ;  /* 0x007eb81101007387 */ /* 0x000fe40000100800 */
[----:B------:R-:W-:Y:S02]  /*46610*/  STL.64 [R1+0x7a0], R4 ;  /* 0x0007a00401007387 */ /* 0x000fe40000100a00 */
[----:B------:R1:W-:Y:S02]  /*46620*/  STL.64 [R1+0x7a8], R6 ;  /* 0x0007a80601007387 */ /* 0x0003e40000100a00 */
[----:B-1----:R-:W2:Y:S01]  /*46630*/  LDL.LU.64 R6, [R1+0x7f90] ;  /* 0x007f900001067983 */ /* 0x002ea20000300a00 */
[----:B------:R4:W-:Y:S02]  /*46640*/  STL.64 [R1+0x7e38], R14 ;  /* 0x007e380e01007387 */ /* 0x0009e40000100a00 */
[----:B------:R-:W2:Y:S02]  /*46650*/  LDL.LU R12, [R1+0x910] ;  /* 0x00091000010c7983 */ /* 0x000ea40000300800 */
[----:B------:R-:W2:Y:S02]  /*46660*/  LDL.LU R13, [R1+0x914] ;  /* 0x00091400010d7983 */ /* 0x000ea40000300800 */
[----:B----4-:R-:W-:-:S02]  /*46670*/  IMAD.MOV.U32 R15, RZ, RZ, R19 ;  /* 0x000000ffff0f7224 */ /* 0x010fc400078e0013 */
[----:B---3--:R-:W-:Y:S02]  /*46680*/  IMAD.MOV.U32 R14, RZ, RZ, R18 ;  /* 0x000000ffff0e7224 */ /* 0x008fe400078e0012 */
[----:B------:R-:W3:Y:S01]  /*46690*/  LDL.LU R18, [R1+0x7f8c] ;  /* 0x007f8c0001127983 */ /* 0x000ee20000300800 */
[----:B------:R-:W3:Y:S04]  /*466a0*/  LDL.LU R19, [R1+0x7f88] ;  /* 0x007f880001137983 */ /* 0x000ee80000300800 */
[C---:B--2---:R-:W-:Y:S11]  /*466b0*/  HMMA.1688.F32.TF32 R12, R8.reuse, R6, R12 ;  /* 0x00000006080c723c */ /* 0x044ff6000008100c */
[----:B------:R-:W-:Y:S11]  /*466c0*/  @!UPT UIADD3 URZ, URZ, URZ, URZ ;  /* 0x0000003f3f3ff290 */ /* 0x000ff6000fffe03f */
[----:B------:R-:W-:Y:S01]  /*466d0*/  @!UPT UIADD3 URZ, URZ, URZ, URZ ;  /* 0x0000003f3f3ff290 */ /* 0x000fe2000fffe03f */
[----:B------:R-:W-:Y:S01]  /*466e0*/  STL.64 [R1+0xd30], R12 ;  /* 0x000d300c01007387 */ /* 0x000fe20000100a00 */
[----:B------:R1:W-:Y:S02]  /*466f0*/  STL.64 [R1+0xd38], R14 ;  /* 0x000d380e01007387 */ /* 0x0003e40000100a00 */
[----:B-1----:R-:W-:Y:S02]  /*46700*/  IMAD.MOV.U32 R15, RZ, RZ, R6 ;  /* 0x000000ffff0f7224 */ /* 0x002fe400078e0006 */
[----:B------:R-:W-:Y:S02]  /*46710*/  IMAD.MOV.U32 R14, RZ, RZ, R7 ;  /* 0x000000ffff0e7224 */ /* 0x000fe400078e0007 */
[----:B------:R-:W2:Y:S01]  /*46720*/  LDL.LU.64 R6, [R1+0x7f80] ;  /* 0x007f800001067983 */ /* 0x000ea20000300a00 */
[----:B------:R-:W2:Y:S02]  /*46730*/  LDL.LU.64 R4, [R1+0x7f78] ;  /* 0x007f780001047983 */ /* 0x000ea40000300a00 */
[----:B-----5:R-:W-:Y:S01]  /*46740*/  IMAD.MOV.U32 R29, RZ, RZ, R23 ;  /* 0x000000ffff1d7224 */ /* 0x020fe200078e0017 */
[C---:B--2---:R-:W-:Y:S11]  /*46750*/  HMMA.1688.F32.TF32 R4, R8.reuse, R22, R4 ;  /* 0x000000160804723c */ /* 0x044ff60000081004 */
[----:B------:R-:W-:Y:S11]  /*46760*/  @!UPT UIADD3 URZ, URZ, URZ, URZ ;  /* 0x0000003f3f3ff290 */ /* 0x000ff6000fffe03f */
[----:B------:R-:W-:Y:S01]  /*46770*/  @!UPT UIADD3 URZ, URZ, URZ, URZ ;  /* 0x0000003f3f3ff290 */ /* 0x000fe2000fffe03f */
[----:B------:R1:W-:Y:S01]  /*46780*/  STL.64 [R1+0xd20], R4 ;  /* 0x000d200401007387 */ /* 0x0003e20000100a00 */
[----:B------:R2:W-:Y:S02]  /*46790*/  STL.64 [R1+0xd28], R6 ;  /* 0x000d280601007387 */ /* 0x0005e40000100a00 */
[----:B-1----:R-:W-:Y:S02]  /*467a0*/  IMAD.MOV.U32 R4, RZ, RZ, R22 ;  /* 0x000000ffff047224 */ /* 0x002fe400078e0016 */
[----:B------:R-:W4:Y:S02]  /*467b0*/  LDL.LU.64 R22, [R1+0x7f70] ;  /* 0x007f700001167983 */ /* 0x000f240000300a00 */
[C---:B----4-:R-:W-:Y:S01]  /*467c0*/  HMMA.1688.F32.TF32 R24, R8.reuse, R22, R24 ;  /* 0x000000160818723c */ /* 0x050fe20000081018 */
[----:B--2---:R-:W-:Y:S01]  /*467d0*/  IMAD.MOV.U32 R6, RZ, RZ, R22 ;  /* 0x000000ffff067224 */ /* 0x004fe200078e0016 */
        /* <DEDUP_REMOVED lines=56> */
[----:B-1----:R-:W2:Y:S01]  /*46b60*/  LDL.LU.64 R22, [R1+0x7ed0] ;  /* 0x007ed00001167983 */ /* 0x002ea20000300a00 */
[----:B------:R-:W-:Y:S01]  /*46b70*/  STL.64 [R1+0x7e88], R18 ;  /* 0x007e881201007387 */ /* 0x000fe20000100a00 */
[C---:B--2---:R-:W-:Y:S11]  /*46b80*/  HMMA.1688.F32.TF32 R24, R8.reuse, R22, R24 ;  /* 0x000000160818723c */ /* 0x044ff60000081018 */
[----:B------:R-:W-:Y:S11]  /*46b90*/  @!UPT UIADD3 URZ, URZ, URZ, URZ ;  /* 0x0000003f3f3ff290 */ /* 0x000ff6000fffe03f */
[----:B------:R-:W-:Y:S01]  /*46ba0*/  @!UPT UIADD3 URZ, URZ, URZ, URZ ;  /* 0x0000003f3f3ff290 */ /* 0x000fe2000fffe03f */
[----:B------:R-:W-:Y:S01]  /*46bb0*/  STL.64 [R1+0xca0], R24 ;  /* 0x000ca01801007387 */ /* 0x000fe20000100a00 */
[----:B------:R1:W-:Y:S03]  /*46bc0*/  STL.64 [R1+0xca8], R26 ;  /* 0x000ca81a01007387 */ /* 0x0003e60000100a00 */
[----:B-1----:R-:W2:Y:S01]  /*46bd0*/  LDL.LU.64 R26, [R1+0x7ec8] ;  /* 0x007ec800011a7983 */ /* 0x002ea20000300a00 */
[----:B------:R-:W3:Y:S02]  /*46be0*/  LDL.LU.64 R24, [R1+0x7ec0] ;  /* 0x007ec00001187983 */ /* 0x000ee40000300a00 */
[----:B------:R1:W-:Y:S02]  /*46bf0*/  STL.64 [R1+0x7d60], R22 ;  /* 0x007d601601007387 */ /* 0x0003e40000100a00 */
[----:B------:R-:W2:Y:S01]  /*46c00*/  LDL.LU R20, [R1+0x800] ;  /* 0x0008000001147983 */ /* 0x000ea20000300800 */
[----:B------:R-:W2:Y:S04]  /*46c10*/  LDL.LU R21, [R1+0x804] ;  /* 0x0008040001157983 */ /* 0x000ea80000300800 */
[----:B-1----:R-:W2:Y:S01]  /*46c20*/  LDL.LU R22, [R1+0x808] ;  /* 0x0008080001167983 */ /* 0x002ea20000300800 */
[----:B------:R-:W2:Y:S02]  /*46c30*/  LDL.LU R23, [R1+0x80c] ;  /* 0x00080c0001177983 */ /* 0x000ea40000300800 */
[----:B--2---:R-:W-:Y:S01]  /*46c40*/  HMMA.1688.F32.TF32 R8, R8, R26, R20 ;  /* 0x0000001a0808723c */ /* 0x004fe20000081014 */
[----:B------:R-:W2:Y:S11]  /*46c50*/  LDL.LU R20, [R1+0x6e0] ;  /* 0x0006e00001147983 */ /* 0x000eb60000300800 */
[----:B------:R-:W-:Y:S11]  /*46c60*/  @!UPT UIADD3 URZ, URZ, URZ, URZ ;  /* 0x0000003f3f3ff290 */ /* 0x000ff6000fffe03f */
[----:B------:R-:W-:Y:S01]  /*46c70*/  STL.64 [R1+0xa10], R8 ;  /* 0x000a100801007387 */ /* 0x000fe20000100a00 */
[----:B------:R-:W-:Y:S02]  /*46c80*/  STL.64 [R1+0xa18], R10 ;  /* 0x000a180a01007387 */ /* 0x000fe40000100a00 */
[----:B------:R-:W2:Y:S02]  /*46c90*/  LDL.LU R21, [R1+0x6e4] ;  /* 0x0006e40001157983 */ /* 0x000ea40000300800 */
[----:B------:R-:W4:Y:S01]  /*46ca0*/  LDL.LU R22, [R1+0x6e8] ;  /* 0x0006e80001167983 */ /* 0x000f220000300800 */
[----:B------:R-:W4:Y:S04]  /*46cb0*/  LDL.LU R23, [R1+0x6ec] ;  /* 0x0006ec0001177983 */ /* 0x000f280000300800 */
[----:B----4-:R1:W-:Y:S01]  /*46cc0*/  STL.64 [R1+0x7d70], R22 ;  /* 0x007d701601007387 */ /* 0x0103e20000100a00 */
[----:B--2---:R-:W-:Y:S03]  /*46cd0*/  STL.64 [R1+0x7d68], R20 ;  /* 0x007d681401007387 */ /* 0x004fe60000100a00 */
[----:B-1----:R-:W2:Y:S04]  /*46ce0*/  LDL.64 R22, [R1+0x8] ;  /* 0x0000080001167983 */ /* 0x002ea80000100a00 */
[----:B--2---:R1:W-:Y:S02]  /*46cf0*/  STL.64 [R1+0x7d88], R22 ;  /* 0x007d881601007387 */ /* 0x0043e40000100a00 */
[----:B-1----:R-:W-:-:S02]  /*46d00*/  IMAD.MOV.U32 R22, RZ, RZ, R17 ;  /* 0x000000ffff167224 */ /* 0x002fc400078e0011 */
[----:B------:R-:W-:Y:S01]  /*46d10*/  IMAD.MOV.U32 R23, RZ, RZ, R13 ;  /* 0x000000ffff177224 */ /* 0x000fe200078e000d */
[----:B------:R-:W2:Y:S01]  /*46d20*/  LDL.LU R17, [R1+0x7eb8] ;  /* 0x007eb80001117983 */ /* 0x000ea20000300800 */
[----:B------:R-:W4:Y:S03]  /*46d30*/  LDL.LU R13, [R1+0x7eb4] ;  /* 0x007eb400010d7983 */ /* 0x000f260000300800 */
[----:B------:R1:W-:Y:S02]  /*46d40*/  STL.64 [R1+0x7da0], R22 ;  /* 0x007da01601007387 */ /* 0x0003e40000100a00 */
[----:B-1----:R-:W-:Y:S02]  /*46d50*/  IMAD.MOV.U32 R22, RZ, RZ, R28 ;  /* 0x000000ffff167224 */ /* 0x002fe400078e001c */
[----:B------:R-:W-:Y:S01]  /*46d60*/  IMAD.MOV.U32 R23, RZ, RZ, R3 ;  /* 0x000000ffff177224 */ /* 0x000fe200078e0003 */
[----:B------:R-:W5:Y:S01]  /*46d70*/  LDL.LU R28, [R1+0x7eb0] ;  /* 0x007eb000011c7983 */ /* 0x000f620000300800 */
[----:B------:R-:W2:Y:S03]  /*46d80*/  LDL.LU R3, [R1+0x7eac] ;  /* 0x007eac0001037983 */ /* 0x000ea60000300800 */
[----:B------:R-:W-:Y:S01]  /*46d90*/  STL.64 [R1+0x7db8], R22 ;  /* 0x007db81601007387 */ /* 0x000fe20000100a00 */
[----:B------:R-:W-:Y:S02]  /*46da0*/  STL.64 [R1+0x7d58], R26 ;  /* 0x007d581a01007387 */ /* 0x000fe40000100a00 */
[----:B---3--:R1:W-:Y:S02]  /*46db0*/  STL.64 [R1+0x7d50], R24 ;  /* 0x007d501801007387 */ /* 0x0083e40000100a00 */
        /* <DEDUP_REMOVED lines=15> */
[----:B------:R-:W-:-:S02]  /*46eb0*/  IMAD.MOV.U32 R22, RZ, RZ, R2 ;  /* 0x000000ffff167224 */ /* 0x000fc400078e0002 */
[----:B------:R-:W-:Y:S01]  /*46ec0*/  IMAD.MOV.U32 R23, RZ, RZ, R5 ;  /* 0x000000ffff177224 */ /* 0x000fe200078e0005 */
[----:B------:R-:W4:Y:S01]  /*46ed0*/  LDL.LU R2, [R1+0x7ea0] ;  /* 0x007ea00001027983 */ /* 0x000f220000300800 */
[----:B------:R-:W5:Y:S03]  /*46ee0*/  LDL.LU R5, [R1+0x7e9c] ;  /* 0x007e9c0001057983 */ /* 0x000f660000300800 */
[----:B------:R-:W-:Y:S04]  /*46ef0*/  STL.64 [R1+0x7de8], R22 ;  /* 0x007de81601007387 */ /* 0x000fe80000100a00 */
[----:B---3--:R-:W-:Y:S01]  /*46f00*/  STL.64 [R1+0x7d98], R26 ;  /* 0x007d981a01007387 */ /* 0x008fe20000100a00 */
[----:B--2---:R1:W-:Y:S03]  /*46f10*/  STL.64 [R1+0x7d90], R24 ;  /* 0x007d901801007387 */ /* 0x0043e60000100a00 */
[----:B----4-:R-:W-:Y:S04]  /*46f20*/  LDS R9, [R2+0x14200] ;  /* 0x0142000002097984 */ /* 0x010fe80000000800 */
[----:B------:R-:W-:Y:S04]  /*46f30*/  LDS R11, [R2+0x16200] ;  /* 0x01620000020b7984 */ /* 0x000fe80000000800 */
        /* <DEDUP_REMOVED lines=16> */
[----:B------:R-:W3:Y:S01]  /*47040*/  LDL.LU R27, [R1+0x71c] ;  /* 0x00071c00011b7983 */ /* 0x000ee20000300800 */
[----:B------:R-:W-:Y:S01]  /*47050*/  MOV R22, R4 ;  /* 0x0000000400167202 */ /* 0x000fe20000000f00 */
[----:B------:R-:W-:Y:S01]  /*47060*/  IMAD.MOV.U32 R23, RZ, RZ, R29 ;  /* 0x000000ffff177224 */ /* 0x000fe200078e001d */
[----:B------:R-:W4:Y:S04]  /*47070*/  LDL.LU R4, [R1+0x7e90] ;  /* 0x007e900001047983 */ /* 0x000f280000300800 */
[----:B------:R1:W-:Y:S02]  /*47080*/  STL.64 [R1+0x7e18], R22 ;  /* 0x007e181601007387 */ /* 0x0003e40000100a00 */
[----:B-1----:R-:W-:-:S02]  /*47090*/  IMAD.MOV.U32 R22, RZ, RZ, R15 ;  /* 0x000000ffff167224 */ /* 0x002fc400078e000f */
[----:B------:R-:W-:-:S05]  /*470a0*/  IMAD.MOV.U32 R23, RZ, RZ, R14 ;  /* 0x000000ffff177224 */ /* 0x000fca00078e000e */
[----:B------:R-:W-:Y:S04]  /*470b0*/  STL.64 [R1+0x7e30], R22 ;  /* 0x007e301601007387 */ /* 0x000fe80000100a00 */
[----:B---3--:R-:W-:Y:S01]  /*470c0*/  STL.64 [R1+0x7dc8], R26 ;  /* 0x007dc81a01007387 */ /* 0x008fe20000100a00 */
[----:B--2---:R1:W-:Y:S03]  /*470d0*/  STL.64 [R1+0x7dc0], R24 ;  /* 0x007dc01801007387 */ /* 0x0043e60000100a00 */
[----:B-1----:R-:W2:Y:S01]  /*470e0*/  LDL.LU R24, [R1+0x720] ;  /* 0x0007200001187983 */ /* 0x002ea20000300800 */
[----:B------:R-:W2:Y:S02]  /*470f0*/  LDL.LU R25, [R1+0x724] ;  /* 0x0007240001197983 */ /* 0x000ea40000300800 */
[----:B------:R-:W3:Y:S02]  /*47100*/  LDL.LU R26, [R1+0x728] ;  /* 0x00072800011a7983 */ /* 0x000ee40000300800 */
[----:B------:R-:W3:Y:S01]  /*47110*/  LDL.LU R27, [R1+0x72c] ;  /* 0x00072c00011b7983 */ /* 0x000ee20000300800 */
[----:B------:R-:W2:Y:S01]  /*47120*/  LDL.LU R20, [R1+0x770] ;  /* 0x0007700001147983 */ /* 0x000ea20000300800 */
[----:B------:R-:W2:Y:S02]  /*47130*/  LDL.LU R21, [R1+0x774] ;  /* 0x0007740001157983 */ /* 0x000ea40000300800 */
[----:B------:R-:W2:Y:S02]  /*47140*/  LDL.LU R22, [R1+0x778] ;  /* 0x0007780001167983 */ /* 0x000ea40000300800 */
[----:B------:R-:W2:Y:S02]  /*47150*/  LDL.LU R23, [R1+0x77c] ;  /* 0x00077c0001177983 */ /* 0x000ea40000300800 */
[----:B------:R-:W-:-:S02]  /*47160*/  IMAD.MOV.U32 R14, RZ, RZ, R17 ;  /* 0x000000ffff0e7224 */ /* 0x000fc400078e0011 */
[----:B------:R-:W-:Y:S01]  /*47170*/  IMAD.MOV.U32 R15, RZ, RZ, R16 ;  /* 0x000000ffff0f7224 */ /* 0x000fe200078e0010 */
[----:B--2---:R-:W-:Y:S01]  /*47180*/  STL.64 [R1+0x7e48], R22 ;  /* 0x007e481601007387 */ /* 0x004fe20000100a00 */
[----:B------:R1:W-:Y:S03]  /*47190*/  STL.64 [R1+0x7e40], R20 ;  /* 0x007e401401007387 */ /* 0x0003e60000100a00 */
[----:B------:R5:W-:Y:S01]  /*471a0*/  STL.64 [R1+0x7e50], R14 ;  /* 0x007e500e01007387 */ /* 0x000be20000100a00 */
        /* <DEDUP_REMOVED lines=39> */
[----:B----4-:R-:W-:Y:S01]  /*47420*/  HMMA.1688.F32.TF32 R16, R4, R14, R16 ;  /* 0x0000000e0410723c */ /* 0x010fe20000081010 */
[----:B-----5:R-:W-:Y:S01]  /*47430*/  STL.64 [R1+0x7e10], R26 ;  /* 0x007e101a01007387 */ /* 0x020fe20000100a00 */
[----:B---3--:R1:W-:Y:S03]  /*47440*/  STL.64 [R1+0x7e08], R24 ;  /* 0x007e081801007387 */ /* 0x0083e60000100a00 */
[----:B-1----:R-:W3:Y:S01]  /*47450*/  LDL.LU R24, [R1+0x750] ;  /* 0x0007500001187983 */ /* 0x002ee20000300800 */
[----:B------:R-:W3:Y:S02]  /*47460*/  LDL.LU R25, [R1+0x754] ;  /* 0x0007540001197983 */ /* 0x000ee40000300800 */
[----:B------:R-:W4:Y:S02]  /*47470*/  LDL.LU R26, [R1+0x758] ;  /* 0x00075800011a7983 */ /* 0x000f240000300800 */
[----:B------:R-:W4:Y:S02]  /*47480*/  LDL.LU R27, [R1+0x75c] ;  /* 0x00075c00011b7983 */ /* 0x000f240000300800 */
[----:B----4-:R-:W-:Y:S01]  /*47490*/  STL.64 [R1+0x7e28], R26 ;  /* 0x007e281a01007387 */ /* 0x010fe20000100a00 */
[----:B---3--:R1:W-:Y:S03]  /*474a0*/  STL.64 [R1+0x7e20], R24 ;  /* 0x007e201801007387 */ /* 0x0083e60000100a00 */
[----:B-1----:R-:W3:Y:S01]  /*474b0*/  LDL.LU R24, [R1+0x760] ;  /* 0x0007600001187983 */ /* 0x002ee20000300800 */
[----:B------:R-:W3:Y:S02]  /*474c0*/  LDL.LU R25, [R1+0x764] ;  /* 0x0007640001197983 */ /* 0x000ee40000300800 */
[----:B------:R-:W3:Y:S02]  /*474d0*/  LDL.LU R26, [R1+0x768] ;  /* 0x00076800011a7983 */ /* 0x000ee40000300800 */
[----:B------:R-:W3:Y:S02]  /*474e0*/  LDL.LU R27, [R1+0x76c] ;  /* 0x00076c00011b7983 */ /* 0x000ee40000300800 */
[----:B------:R1:W-:Y:S01]  /*474f0*/  STL.64 [R1+0xa00], R16 ;  /* 0x000a001001007387 */ /* 0x0003e20000100a00 */
[----:B------:R4:W-:Y:S02]  /*47500*/  STL.64 [R1+0xa08], R18 ;  /* 0x000a081201007387 */ /* 0x0009e40000100a00 */
[----:B-1----:R-:W-:Y:S01]  /*47510*/  IMAD.MOV.U32 R17, RZ, RZ, R14 ;  /* 0x000000ffff117224 */ /* 0x002fe200078e000e */
[----:B----4-:R-:W4:Y:S01]  /*47520*/  LDL.LU.64 R18, [R1+0x7e88] ;  /* 0x007e880001127983 */ /* 0x010f220000300a00 */
[----:B------:R-:W-:-:S02]  /*47530*/  IMAD.MOV.U32 R16, RZ, RZ, R15 ;  /* 0x000000ffff107224 */ /* 0x000fc400078e000f */
        /* <DEDUP_REMOVED lines=27> */
[----:B-1----:R-:W3:Y:S02]  /*476f0*/  LDL.LU.64 R22, [R1+0x7e30] ;  /* 0x007e300001167983 */ /* 0x002ee40000300a00 */
[C---:B---3--:R-:W-:Y:S02]  /*47700*/  HMMA.1688.F32.TF32 R20, R4.reuse, R22, R24 ;  /* 0x000000160414723c */ /* 0x048fe40000081018 */
        /* <DEDUP_REMOVED lines=56> */
[----:B------:R-:W4:Y:S02]  /*47a90*/  LDL.LU.64 R22, [R1+0x7d70] ;  /* 0x007d700001167983 */ /* 0x000f240000300a00 */
[----:B------:R-:W4:Y:S01]  /*47aa0*/  LDL.LU.64 R20, [R1+0x7d68] ;  /* 0x007d680001147983 */ /* 0x000f220000300a00 */
[----:B------:R-:W-:Y:S01]  /*47ab0*/  STL.64 [R1+0x7d20], R14 ;  /* 0x007d200e01007387 */ /* 0x000fe20000100a00 */
[----:B------:R1:W-:Y:S03]  /*47ac0*/  STL [R1+0x7d18], R12 ;  /* 0x007d180c01007387 */ /* 0x0003e60000100800 */
[----:B-1----:R-:W3:Y:S01]  /*47ad0*/  LDL.LU R12, [R1+0x6c0] ;  /* 0x0006c000010c7983 */ /* 0x002ee20000300800 */
[----:B------:R-:W3:Y:S02]  /*47ae0*/  LDL.LU R13, [R1+0x6c4] ;  /* 0x0006c400010d7983 */ /* 0x000ee40000300800 */
[----:B------:R-:W3:Y:S02]  /*47af0*/  LDL.LU R14, [R1+0x6c8] ;  /* 0x0006c800010e7983 */ /* 0x000ee40000300800 */
[----:B------:R-:W3:Y:S01]  /*47b00*/  LDL.LU R15, [R1+0x6cc] ;  /* 0x0006cc00010f7983 */ /* 0x000ee20000300800 */
[C---:B----4-:R-:W-:Y:S11]  /*47b10*/  HMMA.1688.F32.TF32 R20, R4.reuse, R18, R20 ;  /* 0x000000120414723c */ /* 0x050ff60000081014 */
[----:B------:R-:W-:Y:S11]  /*47b20*/  @!UPT UIADD3 URZ, URZ, URZ, URZ ;  /* 0x0000003f3f3ff290 */ /* 0x000ff6000fffe03f */
[----:B------:R-:W-:Y:S01]  /*47b30*/  @!UPT UIADD3 URZ, URZ, URZ, URZ ;  /* 0x0000003f3f3ff290 */ /* 0x000fe2000fffe03f */
[----:B------:R-:W-:Y:S01]  /*47b40*/  STL.64 [R1+0xc80], R20 ;  /* 0x000c801401007387 */ /* 0x000fe20000100a00 */
[----:B------:R1:W-:Y:S03]  /*47b50*/  STL.64 [R1+0xc88], R22 ;  /* 0x000c881601007387 */ /* 0x0003e60000100a00 */
[----:B-1----:R-:W2:Y:S01]  /*47b60*/  LDL.LU.64 R22, [R1+0x7d60] ;  /* 0x007d600001167983 */ /* 0x002ea20000300a00 */
[----:B------:R1:W-:Y:S03]  /*47b70*/  STL.64 [R1+0x7cf8], R18 ;  /* 0x007cf81201007387 */ /* 0x0003e60000100a00 */
[----:B-1----:R-:W4:Y:S04]  /*47b80*/  LDL.64 R18, [R1+0xa8] ;  /* 0x0000a80001127983 */ /* 0x002f280000100a00 */
[----:B----4-:R1:W-:Y:S04]  /*47b90*/  STL.64 [R1+0x7d30], R18 ;  /* 0x007d301201007387 */ /* 0x0103e80000100a00 */
[----:B-1----:R-:W4:Y:S01]  /*47ba0*/  LDL.64 R18, [R1+0xb8] ;  /* 0x0000b80001127983 */ /* 0x002f220000100a00 */
[----:B--2---:R-:W-:Y:S03]  /*47bb0*/  HMMA.1688.F32.TF32 R24, R4, R22, R24 ;  /* 0x000000160418723c */ /* 0x004fe60000081018 */
[----:B----4-:R-:W-:Y:S11]  /*47bc0*/  STL.64 [R1+0x7d38], R18 ;  /* 0x007d381201007387 */ /* 0x010ff60000100a00 */
[----:B------:R-:W-:Y:S09]  /*47bd0*/  @!UPT UIADD3 URZ, URZ, URZ, URZ ;  /* 0x0000003f3f3ff290 */ /* 0x000ff2000fffe03f */
[----:B------:R-:W-:Y:S02]  /*47be0*/  STL.64 [R1+0xc70], R24 ;  /* 0x000c701801007387 */ /* 0x000fe40000100a00 */
[----:B------:R1:W-:Y:S02]  /*47bf0*/  STL.64 [R1+0xc78], R26 ;  /* 0x000c781a01007387 */ /* 0x0003e40000100a00 */
[----:B-1----:R-:W3:Y:S01]  /*47c00*/  LDL.LU.64 R26, [R1+0x7d58] ;  /* 0x007d5800011a7983 */ /* 0x002ee20000300a00 */
[----:B------:R-:W2:Y:S02]  /*47c10*/  LDL.LU.64 R24, [R1+0x7d50] ;  /* 0x007d500001187983 */ /* 0x000ea40000300a00 */
[----:B------:R1:W-:Y:S02]  /*47c20*/  STL.64 [R1+0x7d28], R22 ;  /* 0x007d281601007387 */ /* 0x0003e40000100a00 */
[----:B------:R-:W4:Y:S01]  /*47c30*/  LDL.LU R20, [R1+0x690] ;  /* 0x0006900001147983 */ /* 0x000f220000300800 */
[----:B------:R-:W4:Y:S04]  /*47c40*/  LDL.LU R21, [R1+0x694] ;  /* 0x0006940001157983 */ /* 0x000f280000300800 */
[----:B-1----:R-:W5:Y:S01]  /*47c50*/  LDL.LU R22, [R1+0x698] ;  /* 0x0006980001167983 */ /* 0x002f620000300800 */
[----:B------:R-:W5:Y:S02]  /*47c60*/  LDL.LU R23, [R1+0x69c] ;  /* 0x00069c0001177983 */ /* 0x000f640000300800 */
[----:B------:R-:W-:-:S02]  /*47c70*/  IMAD.MOV.U32 R18, RZ, RZ, R17 ;  /* 0x000000ffff127224 */ /* 0x000fc400078e0011 */
[----:B------:R-:W-:Y:S01]  /*47c80*/  IMAD.MOV.U32 R19, RZ, RZ, R16 ;  /* 0x000000ffff137224 */ /* 0x000fe200078e0010 */
[----:B-----5:R-:W-:Y:S01]  /*47c90*/  STL.64 [R1+0x7d48], R22 ;  /* 0x007d481601007387 */ /* 0x020fe20000100a00 */
[----:B----4-:R1:W-:Y:S03]  /*47ca0*/  STL.64 [R1+0x7d40], R20 ;  /* 0x007d401401007387 */ /* 0x0103e60000100a00 */
[----:B-1----:R-:W4:Y:S01]  /*47cb0*/  LDL.LU R20, [R1+0x6b0] ;  /* 0x0006b00001147983 */ /* 0x002f220000300800 */
[----:B------:R-:W4:Y:S02]  /*47cc0*/  LDL.LU R21, [R1+0x6b4] ;  /* 0x0006b40001157983 */ /* 0x000f240000300800 */
[----:B------:R-:W4:Y:S02]  /*47cd0*/  LDL.LU R22, [R1+0x6b8] ;  /* 0x0006b80001167983 */ /* 0x000f240000300800 */
[----:B------:R-:W4:Y:S01]  /*47ce0*/  LDL.LU R23, [R1+0x6bc] ;  /* 0x0006bc0001177983 */ /* 0x000f220000300800 */
[----:B---3--:R-:W-:Y:S01]  /*47cf0*/  HMMA.1688.F32.TF32 R4, R4, R26, R12 ;  /* 0x0000001a0404723c */ /* 0x008fe2000008100c */
[----:B------:R-:W3:Y:S01]  /*47d00*/  LDL.64 R14, [R1+0x98] ;  /* 0x00009800010e7983 */ /* 0x000ee20000100a00 */
[----:B------:R-:W-:Y:S11]  /*47d10*/  STL.64 [R1+0x7c68], R26 ;  /* 0x007c681a01007387 */ /* 0x000ff60000100a00 */
[----:B------:R-:W-:Y:S10]  /*47d20*/  @!UPT UIADD3 URZ, URZ, URZ, URZ ;  /* 0x0000003f3f3ff290 */ /* 0x000ff4000fffe03f */
[----:B------:R-:W-:Y:S01]  /*47d30*/  STL.64 [R1+0x940], R4 ;  /* 0x0009400401007387 */ /* 0x000fe20000100a00 */
[----:B------:R-:W-:Y:S02]  /*47d40*/  STL.64 [R1+0x948], R6 ;  /* 0x0009480601007387 */ /* 0x000fe40000100a00 */
[----:B------:R-:W1:Y:S04]  /*47d50*/  LDS R4, [R0+0x14300] ;  /* 0x0143000000047984 */ /* 0x000e680000000800 */
[----:B------:R-:W5:Y:S01]  /*47d60*/  LDS R6, [R0+0x16300] ;  /* 0x0163000000067984 */ /* 0x000f620000000800 */
[----:B------:R-:W5:Y:S04]  /*47d70*/  LDS R5, [R2+0x14300] ;  /* 0x0143000002057984 */ /* 0x000f680000000800 */
[----:B------:R-:W5:Y:S04]  /*47d80*/  LDS R7, [R2+0x16300] ;  /* 0x0163000002077984 */ /* 0x000f680000000800 */
[----:B--2---:R2:W-:Y:S04]  /*47d90*/  STL.64 [R1+0x7c60], R24 ;  /* 0x007c601801007387 */ /* 0x0045e80000100a00 */
[----:B--2---:R-:W2:Y:S01]  /*47da0*/  LDL.LU R24, [R1+0x670] ;  /* 0x0006700001187983 */ /* 0x004ea20000300800 */
[----:B------:R-:W2:Y:S02]  /*47db0*/  LDL.LU R25, [R1+0x674] ;  /* 0x0006740001197983 */ /* 0x000ea40000300800 */
[----:B------:R-:W2:Y:S02]  /*47dc0*/  LDL.LU R26, [R1+0x678] ;  /* 0x00067800011a7983 */ /* 0x000ea40000300800 */
[----:B------:R-:W2:Y:S01]  /*47dd0*/  LDL.LU R27, [R1+0x67c] ;  /* 0x00067c00011b7983 */ /* 0x000ea20000300800 */
[----:B-1----:R1:W-:Y:S01]  /*47de0*/  STL [R1+0x7c30], R4 ;  /* 0x007c300401007387 */ /* 0x0023e20000100800 */
[----:B-----5:R-:W-:Y:S02]  /*47df0*/  STL [R1+0x7c34], R6 ;  /* 0x007c340601007387 */ /* 0x020fe40000100800 */
[----:B------:R5:W-:Y:S01]  /*47e00*/  STL [R1+0x7c38], R5 ;  /* 0x007c380501007387 */ /* 0x000be20000100800 */
[----:B------:R5:W-:Y:S04]  /*47e10*/  STL [R1+0x7c3c], R7 ;  /* 0x007c3c0701007387 */ /* 0x000be80000100800 */
[----:B-1----:R-:W2:Y:S01]  /*47e20*/  LDL.LU R4, [R1+0x6a0] ;  /* 0x0006a00001047983 */ /* 0x002ea20000300800 */
[----:B-----5:R-:W2:Y:S03]  /*47e30*/  LDL.LU R5, [R1+0x6a4] ;  /* 0x0006a40001057983 */ /* 0x020ea60000300800 */
[----:B------:R-:W2:Y:S01]  /*47e40*/  LDL.LU R6, [R1+0x6a8] ;  /* 0x0006a80001067983 */ /* 0x000ea20000300800 */
[----:B------:R-:W2:Y:S01]  /*47e50*/  LDL.LU R7, [R1+0x6ac] ;  /* 0x0006ac0001077983 */ /* 0x000ea20000300800 */
[C---:B----4-:R-:W-:Y:S02]  /*47e60*/  HMMA.1688.F32.TF32 R16, R8.reuse, R18, R20 ;  /* 0x000000120810723c */ /* 0x050fe40000081014 */
[----:B------:R-:W4:Y:S01]  /*47e70*/  LDL.LU.64 R22, [R1+0x7d48] ;  /* 0x007d480001167983 */ /* 0x000f220000300a00 */
[----:B------:R-:W4:Y:S11]  /*47e80*/  LDL.LU.64 R20, [R1+0x7d40] ;  /* 0x007d400001147983 */ /* 0x000f360000300a00 */
[----:B------:R-:W-:Y:S09]  /*47e90*/  @!UPT UIADD3 URZ, URZ, URZ, URZ ;  /* 0x0000003f3f3ff290 */ /* 0x000ff2000fffe03f */
        /* <DEDUP_REMOVED lines=8> */
[----:B-1----:R-:W-:Y:S02]  /*47f20*/  IMAD.MOV.U32 R5, RZ, RZ, R19 ;  /* 0x000000ffff057224 */ /* 0x002fe400078e0013 */
[----:B--2---:R-:W-:Y:S02]  /*47f30*/  IMAD.MOV.U32 R7, RZ, RZ, R18 ;  /* 0x000000ffff077224 */ /* 0x004fe400078e0012 */
[----:B------:R-:W4:Y:S01]  /*47f40*/  LDL.LU.64 R18, [R1+0x7d30] ;  /* 0x007d300001127983 */ /* 0x000f220000300a00 */
[----:B------:R1:W-:Y:S02]  /*47f50*/  STL [R1+0x7c44], R5 ;  /* 0x007c440501007387 */ /* 0x0003e40000100800 */
[----:B------:R2:W-:Y:S02]  /*47f60*/  STL [R1+0x7c40], R7 ;  /* 0x007c400701007387 */ /* 0x0005e40000100800 */
[----:B------:R-:W3:Y:S01]  /*47f70*/  LDL.LU R4, [R1+0x680] ;  /* 0x0006800001047983 */ /* 0x000ee20000300800 */
[----:B-1----:R-:W3:Y:S01]  /*47f80*/  LDL.LU R5, [R1+0x684] ;  /* 0x0006840001057983 */ /* 0x002ee20000300800 */
[----:B------:R-:W3:Y:S02]  /*47f90*/  LDL.LU R6, [R1+0x688] ;  /* 0x0006880001067983 */ /* 0x000ee40000300800 */
[----:B--2---:R-:W3:Y:S01]  /*47fa0*/  LDL.LU R7, [R1+0x68c] ;  /* 0x00068c0001077983 */ /* 0x004ee20000300800 */
[C---:B----4-:R-:W-:Y:S11]  /*47fb0*/  HMMA.1688.F32.TF32 R20, R8.reuse, R18, R20 ;  /* 0x000000120814723c */ /* 0x050ff60000081014 */
[----:B------:R-:W-:Y:S11]  /*47fc0*/  @!UPT UIADD3 URZ, URZ, URZ, URZ ;  /* 0x0000003f3f3ff290 */ /* 0x000ff6000fffe03f */
[----:B------:R-:W-:Y:S01]  /*47fd0*/  @!UPT UIADD3 URZ, URZ, URZ, URZ ;  /* 0x0000003f3f3ff290 */ /* 0x000fe2000fffe03f */
[----:B------:R-:W-:Y:S01]  /*47fe0*/  STL.64 [R1+0xc40], R20 ;  /* 0x000c401401007387 */ /* 0x000fe20000100a00 */
[----:B------:R1:W-:Y:S03]  /*47ff0*/  STL.64 [R1+0xc48], R22 ;  /* 0x000c481601007387 */ /* 0x0003e60000100a00 */
[----:B-1----:R-:W2:Y:S01]  /*48000*/  LDL.LU.64 R22, [R1+0x7d28] ;  /* 0x007d280001167983 */ /* 0x002ea20000300a00 */
[----:B---3--:R-:W-:Y:S01]  /*48010*/  HMMA.1688.F32.TF32 R4, R8, R14, R4 ;  /* 0x0000000e0804723c */ /* 0x008fe20000081004 */
[----:B------:R-:W-:Y:S01]  /*48020*/  MOV R20, R19 ;  /* 0x0000001300147202 */ /* 0x000fe20000000f00 */
[----:B------:R-:W-:Y:S02]  /*48030*/  IMAD.MOV.U32 R21, RZ, RZ, R18 ;  /* 0x000000ffff157224 */ /* 0x000fe400078e0012 */
[----:B------:R-:W3:Y:S02]  /*48040*/  LDL.64 R18, [R1+0x78] ;  /* 0x0000780001127983 */ /* 0x000ee40000100a00 */
[----:B------:R1:W-:Y:S02]  /*48050*/  STL [R1+0x7c4c], R20 ;  /* 0x007c4c1401007387 */ /* 0x0003e40000100800 */
[----:B------:R4:W-:Y:S01]  /*48060*/  STL [R1+0x7c48], R21 ;  /* 0x007c481501007387 */ /* 0x0009e20000100800 */
[----:B--2---:R2:W-:Y:S01]  /*48070*/  STL.64 [R1+0x7ce0], R22 ;  /* 0x007ce01601007387 */ /* 0x0045e20000100a00 */
[----:B-1----:R-:W3:Y:S02]  /*48080*/  LDL.LU R20, [R1+0x660] ;  /* 0x0006600001147983 */ /* 0x002ee40000300800 */
[----:B----4-:R-:W3:Y:S01]  /*48090*/  LDL.LU R21, [R1+0x664] ;  /* 0x0006640001157983 */ /* 0x010ee20000300800 */
[----:B--2---:R-:W3:Y:S01]  /*480a0*/  LDL.LU R22, [R1+0x668] ;  /* 0x0006680001167983 */ /* 0x004ee20000300800 */
[----:B------:R-:W3:Y:S09]  /*480b0*/  LDL.LU R23, [R1+0x66c] ;  /* 0x00066c0001177983 */ /* 0x000ef20000300800 */
[----:B------:R1:W-:Y:S02]  /*480c0*/  STL.64 [R1+0xc30], R4 ;  /* 0x000c300401007387 */ /* 0x0003e40000100a00 */
[----:B------:R2:W-:Y:S02]  /*480d0*/  STL.64 [R1+0xc38], R6 ;  /* 0x000c380601007387 */ /* 0x0005e40000100a00 */
[----:B-1----:R-:W-:-:S02]  /*480e0*/  IMAD.MOV.U32 R5, RZ, RZ, R14 ;  /* 0x000000ffff057224 */ /* 0x002fc400078e000e */
[----:B--2---:R-:W-:Y:S02]  /*480f0*/  IMAD.MOV.U32 R7, RZ, RZ, R15 ;  /* 0x000000ffff077224 */ /* 0x004fe400078e000f */
[----:B------:R-:W2:Y:S01]  /*48100*/  LDL.LU.64 R14, [R1+0x7d20] ;  /* 0x007d2000010e7983 */ /* 0x000ea20000300a00 */
[----:B------:R-:W4:Y:S02]  /*48110*/  LDL.LU R12, [R1+0x7d18] ;  /* 0x007d1800010c7983 */ /* 0x000f240000300800 */
[----:B------:R-:W-:Y:S02]  /*48120*/  STL [R1+0x7d14], R7 ;  /* 0x007d140701007387 */ /* 0x000fe40000100800 */
[----:B------:R2:W-:Y:S02]  /*48130*/  STL [R1+0x7d10], R5 ;  /* 0x007d100501007387 */ /* 0x0005e40000100800 */
[----:B--2---:R-:W-:Y:S01]  /*48140*/  HMMA.1688.F32.TF32 R4, R8, R14, R24 ;  /* 0x0000000e0804723c */ /* 0x004fe20000081018 */
[----:B------:R-:W-:Y:S01]  /*48150*/  STL.64 [R1+0x7cc8], R14 ;  /* 0x007cc80e01007387 */ /* 0x000fe20000100a00 */
[----:B------:R-:W2:Y:S11]  /*48160*/  LDL.LU R24, [R1+0x5d0] ;  /* 0x0005d00001187983 */ /* 0x000eb60000300800 */
[----:B------:R-:W-:Y:S10]  /*48170*/  @!UPT UIADD3 URZ, URZ, URZ, URZ ;  /* 0x0000003f3f3ff290 */ /* 0x000ff4000fffe03f */
[----:B------:R-:W-:Y:S01]  /*48180*/  STL.64 [R1+0xc20], R4 ;  /* 0x000c200401007387 */ /* 0x000fe20000100a00 */
[----:B------:R-:W-:Y:S02]  /*48190*/  STL.64 [R1+0xc28], R6 ;  /* 0x000c280601007387 */ /* 0x000fe40000100a00 */
[----:B------:R-:W2:Y:S02]  /*481a0*/  LDL.LU R25, [R1+0x5d4] ;  /* 0x0005d40001197983 */ /* 0x000ea40000300800 */
[----:B------:R-:W5:Y:S01]  /*481b0*/  LDL.LU R26, [R1+0x5d8] ;  /* 0x0005d800011a7983 */ /* 0x000f620000300800 */
[----:B------:R-:W5:Y:S04]  /*481c0*/  LDL.LU R27, [R1+0x5dc] ;  /* 0x0005dc00011b7983 */ /* 0x000f680000300800 */
[----:B-----5:R-:W-:Y:S01]  /*481d0*/  STL.64 [R1+0x7c78], R26 ;  /* 0x007c781a01007387 */ /* 0x020fe20000100a00 */
[----:B--2---:R1:W-:Y:S03]  /*481e0*/  STL.64 [R1+0x7c70], R24 ;  /* 0x007c701801007387 */ /* 0x0043e60000100a00 */
[----:B-1----:R-:W2:Y:S01]  /*481f0*/  LDL.LU R24, [R1+0x5e0] ;  /* 0x0005e00001187983 */ /* 0x002ea20000300800 */
[----:B------:R-:W2:Y:S02]  /*48200*/  LDL.LU R25, [R1+0x5e4] ;  /* 0x0005e40001197983 */ /* 0x000ea40000300800 */
[----:B------:R-:W5:Y:S02]  /*48210*/  LDL.LU R26, [R1+0x5e8] ;  /* 0x0005e800011a7983 */ /* 0x000f640000300800 */
[----:B------:R-:W5:Y:S02]  /*48220*/  LDL.LU R27, [R1+0x5ec] ;  /* 0x0005ec00011b7983 */ /* 0x000f640000300800 */
[----:B-----5:R4:W-:Y:S01]  /*48230*/  STL.64 [R1+0x7c88], R26 ;  /* 0x007c881a01007387 */ /* 0x0209e20000100a00 */
[----:B--2---:R-:W-:Y:S02]  /*48240*/  STL.64 [R1+0x7c80], R24 ;  /* 0x007c801801007387 */ /* 0x004fe40000100a00 */
[----:B------:R-:W2:Y:S02]  /*48250*/  LDL.LU R4, [R1+0x650] ;  /* 0x0006500001047983 */ /* 0x000ea40000300800 */
[----:B------:R-:W2:Y:S01]  /*48260*/  LDL.LU R5, [R1+0x654] ;  /* 0x0006540001057983 */ /* 0x000ea20000300800 */
[----:B------:R-:W2:Y:S01]  /*48270*/  LDL.LU R6, [R1+0x658] ;  /* 0x0006580001067983 */ /* 0x000ea20000300800 */
[----:B------:R-:W2:Y:S02]  /*48280*/  LDL.LU R7, [R1+0x65c] ;  /* 0x00065c0001077983 */ /* 0x000ea40000300800 */
[----:B----4-:R-:W-:-:S02]  /*48290*/  IMAD.MOV.U32 R26, RZ, RZ, R12 ;  /* 0x000000ffff1a7224 */ /* 0x010fc400078e000c */
[----:B------:R-:W-:-:S05]  /*482a0*/  IMAD.MOV.U32 R27, RZ, RZ, R3 ;  /* 0x000000ffff1b7224 */ /* 0x000fca00078e0003 */
[----:B------:R1:W-:Y:S04]  /*482b0*/  STL.64 [R1+0x7ca0], R26 ;  /* 0x007ca01a01007387 */ /* 0x0003e80000100a00 */
[----:B-1----:R-:W4:Y:S01]  /*482c0*/  LDL.64 R26, [R1+0x18] ;  /* 0x00001800011a7983 */ /* 0x002f220000100a00 */
[C---:B---3--:R-:W-:Y:S01]  /*482d0*/  HMMA.1688.F32.TF32 R12, R8.reuse, R18, R20 ;  /* 0x00000012080c723c */ /* 0x048fe20000081014 */
[----:B------:R-:W-:Y:S02]  /*482e0*/  IMAD.MOV.U32 R29, RZ, RZ, R18 ;  /* 0x000000ffff1d7224 */ /* 0x000fe400078e0012 */
[----:B------:R-:W-:Y:S01]  /*482f0*/  IMAD.MOV.U32 R28, RZ, RZ, R19 ;  /* 0x000000ffff1c7224 */ /* 0x000fe200078e0013 */
[----:B----4-:R-:W-:Y:S11]  /*48300*/  STL.64 [R1+0x7cb8], R26 ;  /* 0x007cb81a01007387 */ /* 0x010ff60000100a00 */
[----:B------:R-:W-:Y:S08]  /*48310*/  @!UPT UIADD3 URZ, URZ, URZ, URZ ;  /* 0x0000003f3f3ff290 */ /* 0x000ff0000fffe03f */
[----:B------:R1:W-:Y:S02]  /*48320*/  STL.64 [R1+0xc10], R12 ;  /* 0x000c100c01007387 */ /* 0x0003e40000100a00 */
[----:B------:R3:W-:Y:S01]  /*48330*/  STL.64 [R1+0xc18], R14 ;  /* 0x000c180e01007387 */ /* 0x0007e20000100a00 */
[----:B-1----:R-:W4:Y:S01]  /*48340*/  LDL.LU R12, [R1+0x620] ;  /* 0x00062000010c7983 */ /* 0x002f220000300800 */
[----:B------:R-:W4:Y:S02]  /*48350*/  LDL.LU R13, [R1+0x624] ;  /* 0x00062400010d7983 */ /* 0x000f240000300800 */
[----:B---3--:R-:W3:Y:S02]  /*48360*/  LDL.LU R14, [R1+0x628] ;  /* 0x00062800010e7983 */ /* 0x008ee40000300800 */
[----:B------:R-:W3:Y:S01]  /*48370*/  LDL.LU R15, [R1+0x62c] ;  /* 0x00062c00010f7983 */ /* 0x000ee20000300800 */
[----:B------:R-:W5:Y:S01]  /*48380*/  LDL.LU R20, [R1+0x630] ;  /* 0x0006300001147983 */ /* 0x000f620000300800 */
[----:B------:R-:W5:Y:S02]  /*48390*/  LDL.LU R21, [R1+0x634] ;  /* 0x0006340001157983 */ /* 0x000f640000300800 */
[----:B------:R-:W2:Y:S02]  /*483a0*/  LDL.LU R22, [R1+0x638] ;  /* 0x0006380001167983 */ /* 0x000ea40000300800 */
[----:B------:R-:W2:Y:S01]  /*483b0*/  LDL.LU R23, [R1+0x63c] ;  /* 0x00063c0001177983 */ /* 0x000ea20000300800 */
[----:B------:R-:W2:Y:S01]  /*483c0*/  LDL.LU R16, [R1+0x640] ;  /* 0x0006400001107983 */ /* 0x000ea20000300800 */
[----:B------:R-:W2:Y:S02]  /*483d0*/  LDL.LU R17, [R1+0x644] ;  /* 0x0006440001117983 */ /* 0x000ea40000300800 */
[----:B------:R-:W2:Y:S02]  /*483e0*/  LDL.LU R18, [R1+0x648] ;  /* 0x0006480001127983 */ /* 0x000ea40000300800 */
[----:B------:R-:W2:Y:S02]  /*483f0*/  LDL.LU R19, [R1+0x64c] ;  /* 0x00064c0001137983 */ /* 0x000ea40000300800 */
[----:B--2---:R1:W-:Y:S01]  /*48400*/  STL.64 [R1+0x7d08], R18 ;  /* 0x007d081201007387 */ /* 0x0043e20000100a00 */
[----:B------:R-:W-:Y:S03]  /*48410*/  STL.64 [R1+0x7d00], R16 ;  /* 0x007d001001007387 */ /* 0x000fe60000100a00 */
[----:B-1----:R-:W2:Y:S01]  /*48420*/  LDL.64 R18, [R1+0x68] ;  /* 0x0000680001127983 */ /* 0x002ea20000100a00 */
[----:B------:R1:W-:Y:S02]  /*48430*/  STL.64 [R1+0x7cf0], R22 ;  /* 0x007cf01601007387 */ /* 0x0003e40000100a00 */
[----:B-----5:R-:W-:Y:S01]  /*48440*/  STL.64 [R1+0x7ce8], R20 ;  /* 0x007ce81401007387 */ /* 0x020fe20000100a00 */
[----:B-1----:R-:W5:Y:S01]  /*48450*/  LDL.64 R22, [R1+0x58] ;  /* 0x0000580001167983 */ /* 0x002f620000100a00 */
[----:B---3--:R1:W-:Y:S02]  /*48460*/  STL.64 [R1+0x7cd8], R14 ;  /* 0x007cd80e01007387 */ /* 0x0083e40000100a00 */
[----:B----4-:R-:W-:Y:S02]  /*48470*/  STL.64 [R1+0x7cd0], R12 ;  /* 0x007cd00c01007387 */ /* 0x010fe40000100a00 */
[----:B------:R-:W3:Y:S01]  /*48480*/  LDL.64 R26, [R1+0x28] ;  /* 0x00002800011a7983 */ /* 0x000ee20000100a00 */
[----:B-1----:R-:W4:Y:S01]  /*48490*/  LDL.64 R14, [R1+0x48] ;  /* 0x00004800010e7983 */ /* 0x002f220000100a00 */
[C---:B--2---:R-:W-:Y:S03]  /*484a0*/  HMMA.1688.F32.TF32 R4, R8.reuse, R18, R4 ;  /* 0x000000120804723c */ /* 0x044fe60000081004 */
[----:B---3--:R1:W-:Y:S04]  /*484b0*/  STL.64 [R1+0x7cc0], R26 ;  /* 0x007cc01a01007387 */ /* 0x0083e80000100a00 */
[----:B-1----:R-:W2:Y:S11]  /*484c0*/  LDL.64 R26, [R1+0x38] ;  /* 0x00003800011a7983 */ /* 0x002eb60000100a00 */
[----:B------:R-:W-:Y:S05]  /*484d0*/  @!UPT UIADD3 URZ, URZ, URZ, URZ ;  /* 0x0000003f3f3ff290 */ /* 0x000fea000fffe03f */
[----:B------:R-:W-:Y:S02]  /*484e0*/  STL.64 [R1+0xc00], R4 ;  /* 0x000c000401007387 */ /* 0x000fe40000100a00 */
[----:B------:R1:W-:Y:S02]  /*484f0*/  STL.64 [R1+0xc08], R6 ;  /* 0x000c080601007387 */ /* 0x0003e40000100a00 */
[----:B-1----:R-:W3:Y:S01]  /*48500*/  LDL.LU R7, [R1+0x7d14] ;  /* 0x007d140001077983 */ /* 0x002ee20000300800 */
[----:B------:R-:W2:Y:S02]  /*48510*/  LDL.LU R5, [R1+0x7d10] ;  /* 0x007d100001057983 */ /* 0x000ea40000300800 */
[----:B------:R-:W-:Y:S02]  /*48520*/  IMAD.MOV.U32 R6, RZ, RZ, R18 ;  /* 0x000000ffff067224 */ /* 0x000fe400078e0012 */
[----:B------:R-:W-:Y:S02]  /*48530*/  IMAD.MOV.U32 R4, RZ, RZ, R19 ;  /* 0x000000ffff047224 */ /* 0x000fe400078e0013 */
[----:B------:R-:W5:Y:S01]  /*48540*/  LDL.LU.64 R18, [R1+0x7d08] ;  /* 0x007d080001127983 */ /* 0x000f620000300a00 */
[----:B------:R-:W5:Y:S03]  /*48550*/  LDL.LU.64 R16, [R1+0x7d00] ;  /* 0x007d000001107983 */ /* 0x000f660000300a00 */
[----:B---3--:R-:W-:Y:S01]  /*48560*/  STL.64 [R1+0x7c58], R6 ;  /* 0x007c580601007387 */ /* 0x008fe20000100a00 */
[----:B--2---:R1:W-:Y:S03]  /*48570*/  STL.64 [R1+0x7c50], R4 ;  /* 0x007c500401007387 */ /* 0x0043e60000100a00 */
[----:B-1----:R-:W2:Y:S01]  /*48580*/  LDL.LU R4, [R1+0x5c0] ;  /* 0x0005c00001047983 */ /* 0x002ea20000300800 */
[----:B------:R-:W2:Y:S02]  /*48590*/  LDL.LU R5, [R1+0x5c4] ;  /* 0x0005c40001057983 */ /* 0x000ea40000300800 */
[----:B------:R-:W3:Y:S02]  /*485a0*/  LDL.LU R6, [R1+0x5c8] ;  /* 0x0005c80001067983 */ /* 0x000ee40000300800 */
[----:B------:R-:W3:Y:S01]  /*485b0*/  LDL.LU R7, [R1+0x5cc] ;  /* 0x0005cc0001077983 */ /* 0x000ee20000300800 */
[----:B-----5:R-:W-:Y:S01]  /*485c0*/  HMMA.1688.F32.TF32 R16, R8, R22, R16 ;  /* 0x000000160810723c */ /* 0x020fe20000081010 */
        /* <DEDUP_REMOVED lines=14> */
[----:B-1----:R-:W-:Y:S01]  /*486b0*/  IMAD.MOV.U32 R17, RZ, RZ, R22 ;  /* 0x000000ffff117224 */ /* 0x002fe200078e0016 */
[----:B---3--:R-:W3:Y:S01]  /*486c0*/  LDL.LU.64 R18, [R1+0x7cf8] ;  /* 0x007cf80001127983 */ /* 0x008ee20000300a00 */
[----:B------:R-:W-:-:S02]  /*486d0*/  IMAD.MOV.U32 R16, RZ, RZ, R23 ;  /* 0x000000ffff107224 */ /* 0x000fc400078e0017 */
        /* <DEDUP_REMOVED lines=10> */
[----:B------:R-:W5:Y:S02]  /*48780*/  LDL.LU.64 R14, [R1+0x7cd8] ;  /* 0x007cd800010e7983 */ /* 0x000f640000300a00 */
[----:B------:R-:W5:Y:S02]  /*48790*/  LDL.LU.64 R12, [R1+0x7cd0] ;  /* 0x007cd000010c7983 */ /* 0x000f640000300a00 */
[C---:B-----5:R-:W-:Y:S11]  /*487a0*/  HMMA.1688.F32.TF32 R12, R8.reuse, R26, R12 ;  /* 0x0000001a080c723c */ /* 0x060ff6000008100c */
[----:B------:R-:W-:Y:S11]  /*487b0*/  @!UPT UIADD3 URZ, URZ, URZ, URZ ;  /* 0x0000003f3f3ff290 */ /* 0x000ff6000fffe03f */
[----:B------:R-:W-:Y:S01]  /*487c0*/  @!UPT UIADD3 URZ, URZ, URZ, URZ ;  /* 0x0000003f3f3ff290 */ /* 0x000fe2000fffe03f */
[----:B------:R-:W-:Y:S01]  /*487d0*/  STL.64 [R1+0xbd0], R12 ;  /* 0x000bd00c01007387 */ /* 0x000fe20000100a00 */
[----:B------:R1:W-:Y:S03]  /*487e0*/  STL.64 [R1+0xbd8], R14 ;  /* 0x000bd80e01007387 */ /* 0x0003e60000100a00 */
[----:B-1----:R-:W5:Y:S01]  /*487f0*/  LDL.LU.64 R14, [R1+0x7cc8] ;  /* 0x007cc800010e7983 */ /* 0x002f620000300a00 */
[----:B------:R-:W-:Y:S02]  /*48800*/  IMAD.MOV.U32 R13, RZ, RZ, R26 ;  /* 0x000000ffff0d7224 */ /* 0x000fe400078e001a */
[----:B------:R-:W-:Y:S02]  /*48810*/  IMAD.MOV.U32 R12, RZ, RZ, R27 ;  /* 0x000000ffff0c7224 */ /* 0x000fe400078e001b */
[----:B------:R-:W2:Y:S04]  /*48820*/  LDL.LU.64 R26, [R1+0x7cc0] ;  /* 0x007cc000011a7983 */ /* 0x000ea80000300a00 */
[----:B-----5:R-:W-:Y:S01]  /*48830*/  STL.64 [R1+0x7be0], R14 ;  /* 0x007be00e01007387 */ /* 0x020fe20000100a00 */
[----:B------:R1:W-:Y:S03]  /*48840*/  STL.64 [R1+0x7bd8], R12 ;  /* 0x007bd80c01007387 */ /* 0x0003e60000100a00 */
        /* <DEDUP_REMOVED lines=13> */
[----:B------:R-:W-:Y:S11]  /*48920*/  IMAD.MOV.U32 R3, RZ, RZ, R27 ;  /* 0x000000ffff037224 */ /* 0x000ff600078e001b */
[----:B------:R-:W-:Y:S11]  /*48930*/  @!UPT UIADD3 URZ, URZ, URZ, URZ ;  /* 0x0000003f3f3ff290 */ /* 0x000ff6000fffe03f */
        /* <DEDUP_REMOVED lines=32> */
[----:B------:R1:W-:Y:S02]  /*48b40*/  STL.64 [R1+0x7b28], R26 ;  /* 0x007b281a01007387 */ /* 0x0003e40000100a00 */
[----:B---3--:R-:W-:Y:S11]  /*48b50*/  STL.64 [R1+0x7b20], R24 ;  /* 0x007b201801007387 */ /* 0x008ff60000100a00 */
[----:B------:R-:W-:Y:S06]  /*48b60*/  @!UPT UIADD3 URZ, URZ, URZ, URZ ;  /* 0x0000003f3f3ff290 */ /* 0x000fec000fffe03f */
[----:B------:R-:W-:Y:S01]  /*48b70*/  STL.64 [R1+0x930], R8 ;  /* 0x0009300801007387 */ /* 0x000fe20000100a00 */
[----:B------:R-:W-:Y:S02]  /*48b80*/  STL.64 [R1+0x938], R10 ;  /* 0x0009380a01007387 */ /* 0x000fe40000100a00 */
[----:B------:R-:W-:Y:S04]  /*48b90*/  LDS R10, [R0+0x16400] ;  /* 0x01640000000a7984 */ /* 0x000fe80000000800 */
[----:B------:R-:W3:Y:S01]  /*48ba0*/  LDS R11, [R2+0x16400] ;  /* 0x01640000020b7984 */ /* 0x000ee20000000800 */
[----:B------:R-:W-:Y:S04]  /*48bb0*/  LDS R8, [R0+0x14400] ;  /* 0x0144000000087984 */ /* 0x000fe80000000800 */
[----:B------:R-:W5:Y:S01]  /*48bc0*/  LDS R9, [R2+0x14400] ;  /* 0x0144000002097984 */ /* 0x000f620000000800 */
[----:B-1----:R-:W-:Y:S01]  /*48bd0*/  IMAD.MOV.U32 R26, RZ, RZ, R13 ;  /* 0x000000ffff1a7224 */ /* 0x002fe200078e000d */
[----:B------:R-:W-:-:S05]  /*48be0*/  MOV R27, R12 ;  /* 0x0000000c001b7202 */ /* 0x000fca0000000f00 */
[----:B------:R-:W-:Y:S04]  /*48bf0*/  STL.64 [R1+0x7b68], R26 ;  /* 0x007b681a01007387 */ /* 0x000fe80000100a00 */
        /* <DEDUP_REMOVED lines=8> */
[----:B------:R-:W3:Y:S02]  /*48c80*/  LDL.LU R24, [R1+0x520] ;  /* 0x0005200001187983 */ /* 0x000ee40000300800 */
[----:B------:R-:W3:Y:S01]  /*48c90*/  LDL.LU R25, [R1+0x524] ;  /* 0x0005240001197983 */ /* 0x000ee20000300800 */
[----:B------:R-:W5:Y:S01]  /*48ca0*/  LDL.LU R26, [R1+0x528] ;  /* 0x00052800011a7983 */ /* 0x000f620000300800 */
[----:B------:R-:W5:Y:S02]  /*48cb0*/  LDL.LU R27, [R1+0x52c] ;  /* 0x00052c00011b7983 */ /* 0x000f640000300800 */
[----:B-1----:R-:W-:-:S02]  /*48cc0*/  IMAD.MOV.U32 R10, RZ, RZ, R20 ;  /* 0x000000ffff0a7224 */ /* 0x002fc400078e0014 */
[----:B------:R-:W-:Y:S01]  /*48cd0*/  IMAD.MOV.U32 R11, RZ, RZ, R21 ;  /* 0x000000ffff0b7224 */ /* 0x000fe200078e0015 */
[----:B-----5:R-:W-:Y:S01]  /*48ce0*/  STL.64 [R1+0x7b88], R26 ;  /* 0x007b881a01007387 */ /* 0x020fe20000100a00 */
[----:B---3--:R-:W-:Y:S02]  /*48cf0*/  STL.64 [R1+0x7b80], R24 ;  /* 0x007b801801007387 */ /* 0x008fe40000100a00 */
[----:B------:R-:W3:Y:S02]  /*48d00*/  LDL.LU R20, [R1+0x7c4c] ;  /* 0x007c4c0001147983 */ /* 0x000ee40000300800 */
[----:B------:R-:W5:Y:S01]  /*48d10*/  LDL.LU R21, [R1+0x7c48] ;  /* 0x007c480001157983 */ /* 0x000f620000300800 */
[----:B------:R1:W-:Y:S02]  /*48d20*/  STL.64 [R1+0x7b90], R10 ;  /* 0x007b900a01007387 */ /* 0x0003e40000100a00 */
[----:B-1----:R-:W-:Y:S02]  /*48d30*/  IMAD.MOV.U32 R11, RZ, RZ, R16 ;  /* 0x000000ffff0b7224 */ /* 0x002fe400078e0010 */
[----:B------:R-:W-:Y:S01]  /*48d40*/  IMAD.MOV.U32 R10, RZ, RZ, R17 ;  /* 0x000000ffff0a7224 */ /* 0x000fe200078e0011 */
[----:B------:R-:W3:Y:S01]  /*48d50*/  LDL.LU R16, [R1+0x570] ;  /* 0x0005700001107983 */ /* 0x000ee20000300800 */
[----:B------:R-:W3:Y:S02]  /*48d60*/  LDL.LU R17, [R1+0x574] ;  /* 0x0005740001117983 */ /* 0x000ee40000300800 */
[----:B------:R-:W3:Y:S02]  /*48d70*/  LDL.LU R18, [R1+0x578] ;  /* 0x0005780001127983 */ /* 0x000ee40000300800 */
[----:B------:R-:W3:Y:S02]  /*48d80*/  LDL.LU R19, [R1+0x57c] ;  /* 0x00057c0001137983 */ /* 0x000ee40000300800 */
[----:B----4-:R-:W-:-:S02]  /*48d90*/  IMAD.MOV.U32 R22, RZ, RZ, R5 ;  /* 0x000000ffff167224 */ /* 0x010fc400078e0005 */
[----:B--2---:R-:W-:Y:S01]  /*48da0*/  IMAD.MOV.U32 R23, RZ, RZ, R7 ;  /* 0x000000ffff177224 */ /* 0x004fe200078e0007 */
[----:B---3--:R5:W-:Y:S01]  /*48db0*/  STL.64 [R1+0x7bf0], R18 ;  /* 0x007bf01201007387 */ /* 0x008be20000100a00 */
[----:B------:R-:W-:Y:S02]  /*48dc0*/  STL.64 [R1+0x7be8], R16 ;  /* 0x007be81001007387 */ /* 0x000fe40000100a00 */
[----:B------:R-:W2:Y:S02]  /*48dd0*/  LDL.LU R5, [R1+0x7c44] ;  /* 0x007c440001057983 */ /* 0x000ea40000300800 */
[----:B------:R-:W3:Y:S01]  /*48de0*/  LDL.LU R7, [R1+0x7c40] ;  /* 0x007c400001077983 */ /* 0x000ee20000300800 */
[----:B------:R1:W-:Y:S01]  /*48df0*/  STL.64 [R1+0x7bf8], R22 ;  /* 0x007bf81601007387 */ /* 0x0003e20000100a00 */
[----:B------:R-:W4:Y:S02]  /*48e00*/  LDL.LU R12, [R1+0x580] ;  /* 0x00058000010c7983 */ /* 0x000f240000300800 */
[----:B------:R-:W4:Y:S02]  /*48e10*/  LDL.LU R13, [R1+0x584] ;  /* 0x00058400010d7983 */ /* 0x000f240000300800 */
[----:B------:R-:W2:Y:S01]  /*48e20*/  LDL.LU R14, [R1+0x588] ;  /* 0x00058800010e7983 */ /* 0x000ea20000300800 */
[----:B------:R-:W2:Y:S01]  /*48e30*/  LDL.LU R15, [R1+0x58c] ;  /* 0x00058c00010f7983 */ /* 0x000ea20000300800 */
[----:B-----5:R-:W-:-:S02]  /*48e40*/  IMAD.MOV.U32 R18, RZ, RZ, R21 ;  /* 0x000000ffff127224 */ /* 0x020fc400078e0015 */
[----:B------:R-:W-:Y:S01]  /*48e50*/  IMAD.MOV.U32 R19, RZ, RZ, R20 ;  /* 0x000000ffff137224 */ /* 0x000fe200078e0014 */
[----:B--2---:R3:W-:Y:S01]  /*48e60*/  STL.64 [R1+0x7c08], R14 ;  /* 0x007c080e01007387 */ /* 0x0047e20000100a00 */
[----:B----4-:R2:W-:Y:S03]  /*48e70*/  STL.64 [R1+0x7c00], R12 ;  /* 0x007c000c01007387 */ /* 0x0105e60000100a00 */
[----:B------:R-:W-:Y:S02]  /*48e80*/  STL.64 [R1+0x7c10], R18 ;  /* 0x007c101201007387 */ /* 0x000fe40000100a00 */
[----:B------:R-:W4:Y:S01]  /*48e90*/  LDL.LU R20, [R1+0x590] ;  /* 0x0005900001147983 */ /* 0x000f220000300800 */
[----:B------:R-:W4:Y:S01]  /*48ea0*/  LDL.LU R21, [R1+0x594] ;  /* 0x0005940001157983 */ /* 0x000f220000300800 */
[----:B-1----:R-:W5:Y:S02]  /*48eb0*/  LDL.LU R22, [R1+0x598] ;  /* 0x0005980001167983 */ /* 0x002f640000300800 */
[----:B------:R-:W5:Y:S02]  /*48ec0*/  LDL.LU R23, [R1+0x59c] ;  /* 0x00059c0001177983 */ /* 0x000f640000300800 */
[----:B---3--:R-:W-:-:S02]  /*48ed0*/  IMAD.MOV.U32 R14, RZ, RZ, R7 ;  /* 0x000000ffff0e7224 */ /* 0x008fc400078e0007 */
[----:B------:R-:W-:Y:S01]  /*48ee0*/  IMAD.MOV.U32 R15, RZ, RZ, R5 ;  /* 0x000000ffff0f7224 */ /* 0x000fe200078e0005 */
[----:B-----5:R-:W-:Y:S01]  /*48ef0*/  STL.64 [R1+0x7c20], R22 ;  /* 0x007c201601007387 */ /* 0x020fe20000100a00 */
[----:B----4-:R-:W-:Y:S02]  /*48f00*/  STL.64 [R1+0x7c18], R20 ;  /* 0x007c181401007387 */ /* 0x010fe40000100a00 */
[----:B------:R-:W3:Y:S02]  /*48f10*/  LDL.LU R7, [R1+0x7c3c] ;  /* 0x007c3c0001077983 */ /* 0x000ee40000300800 */
[----:B------:R-:W3:Y:S01]  /*48f20*/  LDL.LU R5, [R1+0x7c38] ;  /* 0x007c380001057983 */ /* 0x000ee20000300800 */
[----:B------:R1:W-:Y:S01]  /*48f30*/  STL.64 [R1+0x7c28], R14 ;  /* 0x007c280e01007387 */ /* 0x0003e20000100a00 */
[----:B--2---:R-:W3:Y:S02]  /*48f40*/  LDL.LU R12, [R1+0x5b0] ;  /* 0x0005b000010c7983 */ /* 0x004ee40000300800 */
[----:B------:R-:W3:Y:S01]  /*48f50*/  LDL.LU R13, [R1+0x5b4] ;  /* 0x0005b400010d7983 */ /* 0x000ee20000300800 */
[----:B-1----:R-:W3:Y:S01]  /*48f60*/  LDL.LU R14, [R1+0x5b8] ;  /* 0x0005b800010e7983 */ /* 0x002ee20000300800 */
[----:B------:R-:W3:Y:S02]  /*48f70*/  LDL.LU R15, [R1+0x5bc] ;  /* 0x0005bc00010f7983 */ /* 0x000ee40000300800 */
[----:B------:R-:W3:Y:S02]  /*48f80*/  LDL.64 R22, [R1+0xc8] ;  /* 0x0000c80001167983 */ /* 0x000ee40000100a00 */
[----:B------:R-:W2:Y:S01]  /*48f90*/  LDL.LU R16, [R1+0x5a0] ;  /* 0x0005a00001107983 */ /* 0x000ea20000300800 */
[----:B------:R-:W2:Y:S01]  /*48fa0*/  LDL.LU R17, [R1+0x5a4] ;  /* 0x0005a40001117983 */ /* 0x000ea20000300800 */
[----:B------:R-:W2:Y:S02]  /*48fb0*/  LDL.LU R18, [R1+0x5a8] ;  /* 0x0005a80001127983 */ /* 0x000ea40000300800 */
[----:B------:R-:W2:Y:S02]  /*48fc0*/  LDL.LU R19, [R1+0x5ac] ;  /* 0x0005ac0001137983 */ /* 0x000ea40000300800 */
[----:B------:R1:W-:Y:S01]  /*48fd0*/  STL.64 [R1+0x7ba8], R10 ;  /* 0x007ba80a01007387 */ /* 0x0003e20000100a00 */
[----:B------:R-:W4:Y:S01]  /*48fe0*/  LDL.LU R24, [R1+0x530] ;  /* 0x0005300001187983 */ /* 0x000f220000300800 */
[----:B------:R-:W4:Y:S02]  /*48ff0*/  LDL.LU R25, [R1+0x534] ;  /* 0x0005340001197983 */ /* 0x000f240000300800 */
[----:B------:R-:W5:Y:S02]  /*49000*/  LDL.LU R26, [R1+0x538] ;  /* 0x00053800011a7983 */ /* 0x000f640000300800 */
[----:B------:R-:W5:Y:S02]  /*49010*/  LDL.LU R27, [R1+0x53c] ;  /* 0x00053c00011b7983 */ /* 0x000f640000300800 */
[----:B-1----:R-:W-:-:S02]  /*49020*/  IMAD.MOV.U32 R10, RZ, RZ, R6 ;  /* 0x000000ffff0a7224 */ /* 0x002fc400078e0006 */
[----:B------:R-:W-:Y:S01]  /*49030*/  IMAD.MOV.U32 R11, RZ, RZ, R4 ;  /* 0x000000ffff0b7224 */ /* 0x000fe200078e0004 */
[----:B------:R-:W3:Y:S01]  /*49040*/  LDL.LU R6, [R1+0x7c34] ;  /* 0x007c340001067983 */ /* 0x000ee20000300800 */
[----:B------:R-:W3:Y:S03]  /*49050*/  LDL.LU R4, [R1+0x7c30] ;  /* 0x007c300001047983 */ /* 0x000ee60000300800 */
[----:B------:R-:W-:Y:S04]  /*49060*/  STL.64 [R1+0x7bc0], R10 ;  /* 0x007bc00a01007387 */ /* 0x000fe80000100a00 */
[----:B-----5:R-:W-:Y:S01]  /*49070*/  STL.64 [R1+0x7ba0], R26 ;  /* 0x007ba01a01007387 */ /* 0x020fe20000100a00 */
[----:B----4-:R1:W-:Y:S03]  /*49080*/  STL.64 [R1+0x7b98], R24 ;  /* 0x007b981801007387 */ /* 0x0103e60000100a00 */
        /* <DEDUP_REMOVED lines=17> */
[----:B------:R-:W-:Y:S01]  /*491a0*/  STL.64 [R1+0x920], R12 ;  /* 0x0009200c01007387 */ /* 0x000fe20000100a00 */
[----:B------:R1:W-:Y:S03]  /*491b0*/  STL.64 [R1+0x928], R14 ;  /* 0x0009280e01007387 */ /* 0x0003e60000100a00 */
[----:B-1----:R-:W2:Y:S01]  /*491c0*/  LDL.LU.64 R14, [R1+0x7c28] ;  /* 0x007c2800010e7983 */ /* 0x002ea20000300a00 */
[----:B------:R-:W-:-:S02]  /*491d0*/  IMAD.MOV.U32 R10, RZ, RZ, R29 ;  /* 0x000000ffff0a7224 */ /* 0x000fc400078e001d */
[----:B------:R-:W-:Y:S02]  /*491e0*/  IMAD.MOV.U32 R11, RZ, RZ, R28 ;  /* 0x000000ffff0b7224 */ /* 0x000fe400078e001c */
[----:B------:R-:W-:Y:S02]  /*491f0*/  IMAD.MOV.U32 R29, RZ, RZ, R22 ;  /* 0x000000ffff1d7224 */ /* 0x000fe400078e0016 */
[----:B------:R-:W-:Y:S02]  /*49200*/  IMAD.MOV.U32 R28, RZ, RZ, R23 ;  /* 0x000000ffff1c7224 */ /* 0x000fe400078e0017 */
[----:B------:R-:W4:Y:S01]  /*49210*/  LDL.LU.64 R22, [R1+0x7c20] ;  /* 0x007c200001167983 */ /* 0x000f220000300a00 */
[----:B------:R-:W4:Y:S01]  /*49220*/  LDL.LU.64 R20, [R1+0x7c18] ;  /* 0x007c180001147983 */ /* 0x000f220000300a00 */
[C---:B--2---:R-:W-:Y:S02]  /*49230*/  HMMA.1688.F32.TF32 R12, R4.reuse, R14, R16 ;  /* 0x0000000e040c723c */ /* 0x044fe40000081010 */
[----:B------:R-:W4:Y:S11]  /*49240*/  LDL.LU.64 R18, [R1+0x7c10] ;  /* 0x007c100001127983 */ /* 0x000f360000300a00 */
[----:B------:R-:W-:Y:S10]  /*49250*/  @!UPT UIADD3 URZ, URZ, URZ, URZ ;  /* 0x0000003f3f3ff290 */ /* 0x000ff4000fffe03f */
[----:B------:R-:W-:Y:S01]  /*49260*/  STL.64 [R1+0x910], R12 ;  /* 0x0009100c01007387 */ /* 0x000fe20000100a00 */
[----:B------:R1:W-:Y:S03]  /*49270*/  STL.64 [R1+0x918], R14 ;  /* 0x0009180e01007387 */ /* 0x0003e60000100a00 */
[----:B-1----:R-:W2:Y:S01]  /*49280*/  LDL.LU.64 R14, [R1+0x7c08] ;  /* 0x007c0800010e7983 */ /* 0x002ea20000300a00 */
[----:B------:R-:W2:Y:S01]  /*49290*/  LDL.LU.64 R12, [R1+0x7c00] ;  /* 0x007c0000010c7983 */ /* 0x000ea20000300a00 */
[C---:B----4-:R-:W-:Y:S02]  /*492a0*/  HMMA.1688.F32.TF32 R16, R4.reuse, R18, R20 ;  /* 0x000000120410723c */ /* 0x050fe40000081014 */
[----:B------:R-:W2:Y:S11]  /*492b0*/  LDL.LU.64 R22, [R1+0x7bf8] ;  /* 0x007bf80001167983 */ /* 0x000eb60000300a00 */
[----:B------:R-:W-:Y:S10]  /*492c0*/  @!UPT UIADD3 URZ, URZ, URZ, URZ ;  /* 0x0000003f3f3ff290 */ /* 0x000ff4000fffe03f */
[----:B------:R-:W-:Y:S01]  /*492d0*/  STL.64 [R1+0x900], R16 ;  /* 0x0009001001007387 */ /* 0x000fe20000100a00 */
[----:B------:R1:W-:Y:S03]  /*492e0*/  STL.64 [R1+0x908], R18 ;  /* 0x0009081201007387 */ /* 0x0003e60000100a00 */
[----:B-1----:R-:W4:Y:S01]  /*492f0*/  LDL.LU.64 R18, [R1+0x7bf0] ;  /* 0x007bf00001127983 */ /* 0x002f220000300a00 */
[----:B------:R-:W4:Y:S01]  /*49300*/  LDL.LU.64 R16, [R1+0x7be8] ;  /* 0x007be80001107983 */ /* 0x000f220000300a00 */
[C---:B--2---:R-:W-:Y:S02]  /*49310*/  HMMA.1688.F32.TF32 R20, R4.reuse, R22, R12 ;  /* 0x000000160414723c */ /* 0x044fe4000008100c */
[----:B------:R-:W4:Y:S01]  /*49320*/  LDL.LU.64 R14, [R1+0x7be0] ;  /* 0x007be000010e7983 */ /* 0x000f220000300a00 */
[----:B------:R-:W2:Y:S11]  /*49330*/  LDL.LU.64 R12, [R1+0x7bd8] ;  /* 0x007bd800010c7983 */ /* 0x000eb60000300a00 */
[----:B------:R-:W-:Y:S09]  /*49340*/  @!UPT UIADD3 URZ, URZ, URZ, URZ ;  /* 0x0000003f3f3ff290 */ /* 0x000ff2000fffe03f */
[----:B------:R1:W-:Y:S01]  /*49350*/  STL.64 [R1+0x8f0], R20 ;  /* 0x0008f01401007387 */ /* 0x0003e20000100a00 */
[----:B------:R5:W-:Y:S03]  /*49360*/  STL.64 [R1+0x8f8], R22 ;  /* 0x0008f81601007387 */ /* 0x000be60000100a00 */
[----:B-1----:R-:W2:Y:S01]  /*49370*/  LDL.LU R20, [R1+0x4e0] ;  /* 0x0004e00001147983 */ /* 0x002ea20000300800 */
[C---:B----4-:R-:W-:Y:S11]  /*49380*/  HMMA.1688.F32.TF32 R16, R4.reuse, R14, R16 ;  /* 0x0000000e0410723c */ /* 0x050ff60000081010 */
[----:B------:R-:W-:Y:S11]  /*49390*/  @!UPT UIADD3 URZ, URZ, URZ, URZ ;  /* 0x0000003f3f3ff290 */ /* 0x000ff6000fffe03f */
[----:B------:R-:W-:Y:S01]  /*493a0*/  @!UPT UIADD3 URZ, URZ, URZ, URZ ;  /* 0x0000003f3f3ff290 */ /* 0x000fe2000fffe03f */
[----:B------:R1:W-:Y:S01]  /*493b0*/  STL.64 [R1+0x8e0], R16 ;  /* 0x0008e01001007387 */ /* 0x0003e20000100a00 */
[----:B------:R4:W-:Y:S02]  /*493c0*/  STL.64 [R1+0x8e8], R18 ;  /* 0x0008e81201007387 */ /* 0x0009e40000100a00 */
[----:B------:R-:W2:Y:S02]  /*493d0*/  LDL.LU R21, [R1+0x4e4] ;  /* 0x0004e40001157983 */ /* 0x000ea40000300800 */
[----:B-----5:R-:W5:Y:S01]  /*493e0*/  LDL.LU R22, [R1+0x4e8] ;  /* 0x0004e80001167983 */ /* 0x020f620000300800 */
[----:B------:R-:W5:Y:S04]  /*493f0*/  LDL.LU R23, [R1+0x4ec] ;  /* 0x0004ec0001177983 */ /* 0x000f680000300800 */
[----:B-1----:R-:W2:Y:S01]  /*49400*/  LDL.LU R16, [R1+0x4f0] ;  /* 0x0004f00001107983 */ /* 0x002ea20000300800 */
[----:B------:R-:W2:Y:S02]  /*49410*/  LDL.LU R17, [R1+0x4f4] ;  /* 0x0004f40001117983 */ /* 0x000ea40000300800 */
[----:B----4-:R-:W4:Y:S02]  /*49420*/  LDL.LU R18, [R1+0x4f8] ;  /* 0x0004f80001127983 */ /* 0x010f240000300800 */
[----:B------:R-:W4:Y:S01]  /*49430*/  LDL.LU R19, [R1+0x4fc] ;  /* 0x0004fc0001137983 */ /* 0x000f220000300800 */
[C---:B---3--:R-:W-:Y:S01]  /*49440*/  HMMA.1688.F32.TF32 R8, R4.reuse, R10, R24 ;  /* 0x0000000a0408723c */ /* 0x048fe20000081018 */
[----:B----4-:R-:W-:Y:S01]  /*49450*/  STL.64 [R1+0x7b58], R18 ;  /* 0x007b581201007387 */ /* 0x010fe20000100a00 */
[----:B--2---:R1:W-:Y:S03]  /*49460*/  STL.64 [R1+0x7b50], R16 ;  /* 0x007b501001007387 */ /* 0x0043e60000100a00 */
[----:B-1----:R-:W2:Y:S01]  /*49470*/  LDL.LU R16, [R1+0x500] ;  /* 0x0005000001107983 */ /* 0x002ea20000300800 */
[----:B------:R-:W2:Y:S02]  /*49480*/  LDL.LU R17, [R1+0x504] ;  /* 0x0005040001117983 */ /* 0x000ea40000300800 */
[----:B------:R-:W2:Y:S02]  /*49490*/  LDL.LU R18, [R1+0x508] ;  /* 0x0005080001127983 */ /* 0x000ea40000300800 */
[----:B------:R-:W2:Y:S01]  /*494a0*/  LDL.LU R19, [R1+0x50c] ;  /* 0x00050c0001137983 */ /* 0x000ea20000300800 */
[----:B-----5:R1:W-:Y:S01]  /*494b0*/  STL.64 [R1+0x7b40], R22 ;  /* 0x007b401601007387 */ /* 0x0203e20000100a00 */
[----:B------:R-:W-:Y:S03]  /*494c0*/  STL.64 [R1+0x7b38], R20 ;  /* 0x007b381401007387 */ /* 0x000fe60000100a00 */
[----:B-1----:R-:W3:Y:S01]  /*494d0*/  LDL.64 R22, [R1+0x8] ;  /* 0x0000080001167983 */ /* 0x002ee20000100a00 */
[----:B------:R-:W-:Y:S02]  /*494e0*/  STL.64 [R1+0x7ac0], R14 ;  /* 0x007ac00e01007387 */ /* 0x000fe40000100a00 */
[----:B------:R-:W4:Y:S02]  /*494f0*/  LDL.LU.64 R26, [R1+0x7bd0] ;  /* 0x007bd000011a7983 */ /* 0x000f240000300a00 */
[----:B------:R-:W4:Y:S03]  /*49500*/  LDL.LU.64 R24, [R1+0x7bc8] ;  /* 0x007bc80001187983 */ /* 0x000f260000300a00 */
[----:B------:R-:W-:Y:S01]  /*49510*/  STL.64 [R1+0x8d0], R8 ;  /* 0x0008d00801007387 */ /* 0x000fe20000100a00 */
[----:B------:R1:W-:Y:S03]  /*49520*/  STL.64 [R1+0x8d8], R10 ;  /* 0x0008d80a01007387 */ /* 0x0003e60000100a00 */
[----:B-1----:R-:W4:Y:S02]  /*49530*/  LDL.LU.64 R10, [R1+0x7bc0] ;  /* 0x007bc000010a7983 */ /* 0x002f240000300a00 */
[C---:B----4-:R-:W-:Y:S02]  /*49540*/  HMMA.1688.F32.TF32 R8, R4.reuse, R10, R24 ;  /* 0x0000000a0408723c */ /* 0x050fe40000081018 */
[----:B------:R-:W4:Y:S01]  /*49550*/  LDL.LU.64 R26, [R1+0x7bb8] ;  /* 0x007bb800011a7983 */ /* 0x000f220000300a00 */
[----:B------:R-:W4:Y:S11]  /*49560*/  LDL.LU.64 R24, [R1+0x7bb0] ;  /* 0x007bb00001187983 */ /* 0x000f360000300a00 */
[----:B------:R-:W-:Y:S09]  /*49570*/  @!UPT UIADD3 URZ, URZ, URZ, URZ ;  /* 0x0000003f3f3ff290 */ /* 0x000ff2000fffe03f */
        /* <DEDUP_REMOVED lines=9> */
[----:B-1----:R-:W4:Y:S01]  /*49610*/  LDL.LU.64 R10, [R1+0x7b90] ;  /* 0x007b9000010a7983 */ /* 0x002f220000300a00 */
[----:B------:R-:W-:Y:S02]  /*49620*/  IMAD.MOV.U32 R14, RZ, RZ, R13 ;  /* 0x000000ffff0e7224 */ /* 0x000fe400078e000d */
[----:B------:R-:W-:Y:S01]  /*49630*/  IMAD.MOV.U32 R15, RZ, RZ, R12 ;  /* 0x000000ffff0f7224 */ /* 0x000fe200078e000c */
[C---:B----4-:R-:W-:Y:S01]  /*49640*/  HMMA.1688.F32.TF32 R8, R4.reuse, R10, R24 ;  /* 0x0000000a0408723c */ /* 0x050fe20000081018 */
[----:B------:R-:W4:Y:S01]  /*49650*/  LDL.LU.64 R26, [R1+0x7b88] ;  /* 0x007b8800011a7983 */ /* 0x000f220000300a00 */
[----:B------:R-:W4:Y:S11]  /*49660*/  LDL.LU.64 R24, [R1+0x7b80] ;  /* 0x007b800001187983 */ /* 0x000f360000300a00 */
[----:B------:R-:W-:Y:S10]  /*49670*/  @!UPT UIADD3 URZ, URZ, URZ, URZ ;  /* 0x0000003f3f3ff290 */ /* 0x000ff4000fffe03f */
[----:B------:R-:W-:Y:S01]  /*49680*/  STL.64 [R1+0x8a0], R8 ;  /* 0x0008a00801007387 */ /* 0x000fe20000100a00 */
[----:B------:R1:W-:Y:S03]  /*49690*/  STL.64 [R1+0x8a8], R10 ;  /* 0x0008a80a01007387 */ /* 0x0003e60000100a00 */
[----:B-1----:R-:W5:Y:S01]  /*496a0*/  LDL.LU.64 R10, [R1+0x7b78] ;  /* 0x007b7800010a7983 */ /* 0x002f620000300a00 */
[----:B------:R-:W5:Y:S01]  /*496b0*/  LDL.LU.64 R8, [R1+0x7b70] ;  /* 0x007b700001087983 */ /* 0x000f620000300a00 */
[C---:B----4-:R-:W-:Y:S02]  /*496c0*/  HMMA.1688.F32.TF32 R12, R4.reuse, R14, R24 ;  /* 0x0000000e040c723c */ /* 0x050fe40000081018 */
        /* <DEDUP_REMOVED lines=11> */
[----:B----4-:R-:W4:Y:S01]  /*49780*/  LDL.LU R14, [R1+0x488] ;  /* 0x00048800010e7983 */ /* 0x010f220000300800 */
[----:B------:R-:W4:Y:S04]  /*49790*/  LDL.LU R15, [R1+0x48c] ;  /* 0x00048c00010f7983 */ /* 0x000f280000300800 */
[----:B-1----:R-:W3:Y:S01]  /*497a0*/  LDL.LU R8, [R1+0x4c0] ;  /* 0x0004c00001087983 */ /* 0x002ee20000300800 */
[----:B------:R-:W3:Y:S02]  /*497b0*/  LDL.LU R9, [R1+0x4c4] ;  /* 0x0004c40001097983 */ /* 0x000ee40000300800 */
[----:B-----5:R-:W5:Y:S02]  /*497c0*/  LDL.LU R10, [R1+0x4c8] ;  /* 0x0004c800010a7983 */ /* 0x020f640000300800 */
[----:B------:R-:W5:Y:S01]  /*497d0*/  LDL.LU R11, [R1+0x4cc] ;  /* 0x0004cc00010b7983 */ /* 0x000f620000300800 */
[----:B------:R-:W3:Y:S01]  /*497e0*/  LDL.LU R24, [R1+0x4d0] ;  /* 0x0004d00001187983 */ /* 0x000ee20000300800 */
[----:B------:R-:W3:Y:S02]  /*497f0*/  LDL.LU R25, [R1+0x4d4] ;  /* 0x0004d40001197983 */ /* 0x000ee40000300800 */
[----:B------:R-:W3:Y:S02]  /*49800*/  LDL.LU R26, [R1+0x4d8] ;  /* 0x0004d800011a7983 */ /* 0x000ee40000300800 */
[----:B------:R-:W3:Y:S01]  /*49810*/  LDL.LU R27, [R1+0x4dc] ;  /* 0x0004dc00011b7983 */ /* 0x000ee20000300800 */
[----:B----4-:R1:W-:Y:S01]  /*49820*/  STL.64 [R1+0x7ad0], R14 ;  /* 0x007ad00e01007387 */ /* 0x0103e20000100a00 */
[----:B--2---:R-:W-:Y:S03]  /*49830*/  STL.64 [R1+0x7ac8], R12 ;  /* 0x007ac80c01007387 */ /* 0x004fe60000100a00 */
[----:B-1----:R-:W2:Y:S04]  /*49840*/  LDL.64 R14, [R1+0xa8] ;  /* 0x0000a800010e7983 */ /* 0x002ea80000100a00 */
[----:B--2---:R1:W-:Y:S04]  /*49850*/  STL.64 [R1+0x7ae0], R14 ;  /* 0x007ae00e01007387 */ /* 0x0043e80000100a00 */
[----:B-1----:R-:W2:Y:S04]  /*49860*/  LDL.64 R14, [R1+0xb8] ;  /* 0x0000b800010e7983 */ /* 0x002ea80000100a00 */
[----:B--2---:R1:W-:Y:S04]  /*49870*/  STL.64 [R1+0x7af8], R14 ;  /* 0x007af80e01007387 */ /* 0x0043e80000100a00 */
[----:B-1----:R-:W2:Y:S01]  /*49880*/  LDL R14, [R1+0x18] ;  /* 0x00001800010e7983 */ /* 0x002ea20000100800 */
[----:B------:R-:W-:-:S02]  /*49890*/  MOV R15, R3 ;  /* 0x00000003000f7202 */ /* 0x000fc40000000f00 */
[----:B------:R-:W4:Y:S05]  /*498a0*/  LDL.LU R3, [R1+0x7b60] ;  /* 0x007b600001037983 */ /* 0x000f2a0000300800 */
[C---:B--2---:R-:W-:Y:S01]  /*498b0*/  HMMA.1688.F32.TF32 R12, R4.reuse, R14, R16 ;  /* 0x0000000e040c723c */ /* 0x044fe20000081010 */
[----:B------:R-:W3:Y:S01]  /*498c0*/  LDL.LU.64 R18, [R1+0x7b58] ;  /* 0x007b580001127983 */ /* 0x000ee20000300a00 */
[----:B------:R-:W3:Y:S11]  /*498d0*/  LDL.LU.64 R16, [R1+0x7b50] ;  /* 0x007b500001107983 */ /* 0x000ef60000300a00 */
[----:B------:R-:W-:Y:S10]  /*498e0*/  @!UPT UIADD3 URZ, URZ, URZ, URZ ;  /* 0x0000003f3f3ff290 */ /* 0x000ff4000fffe03f */
[----:B------:R-:W-:Y:S01]  /*498f0*/  STL.64 [R1+0x870], R12 ;  /* 0x0008700c01007387 */ /* 0x000fe20000100a00 */
[----:B------:R-:W-:Y:S01]  /*49900*/  STL.64 [R1+0x878], R14 ;  /* 0x0008780e01007387 */ /* 0x000fe20000100a00 */
[C---:B---3--:R-:W-:Y:S11]  /*49910*/  HMMA.1688.F32.TF32 R16, R4.reuse, R22, R16 ;  /* 0x000000160410723c */ /* 0x048ff60000081010 */
[----:B------:R-:W-:Y:S11]  /*49920*/  @!UPT UIADD3 URZ, URZ, URZ, URZ ;  /* 0x0000003f3f3ff290 */ /* 0x000ff6000fffe03f */
[----:B------:R-:W-:Y:S01]  /*49930*/  @!UPT UIADD3 URZ, URZ, URZ, URZ ;  /* 0x0000003f3f3ff290 */ /* 0x000fe2000fffe03f */
[----:B------:R1:W-:Y:S01]  /*49940*/  STL.64 [R1+0xb70], R16 ;  /* 0x000b701001007387 */ /* 0x0003e20000100a00 */
[----:B------:R2:W-:Y:S02]  /*49950*/  STL.64 [R1+0xb78], R18 ;  /* 0x000b781201007387 */ /* 0x0005e40000100a00 */
[----:B-1----:R-:W-:Y:S01]  /*49960*/  IMAD.MOV.U32 R17, RZ, RZ, R22 ;  /* 0x000000ffff117224 */ /* 0x002fe200078e0016 */
[----:B--2---:R-:W2:Y:S01]  /*49970*/  LDL.LU.64 R18, [R1+0x7b48] ;  /* 0x007b480001127983 */ /* 0x004ea20000300a00 */
[----:B------:R-:W-:Y:S02]  /*49980*/  IMAD.MOV.U32 R16, RZ, RZ, R23 ;  /* 0x000000ffff107224 */ /* 0x000fe400078e0017 */
[----:B------:R-:W2:Y:S02]  /*49990*/  LDL.LU.64 R22, [R1+0x7b40] ;  /* 0x007b400001167983 */ /* 0x000ea40000300a00 */
[----:B------:R-:W2:Y:S02]  /*499a0*/  LDL.LU.64 R20, [R1+0x7b38] ;  /* 0x007b380001147983 */ /* 0x000ea40000300a00 */
[C---:B--2---:R-:W-:Y:S11]  /*499b0*/  HMMA.1688.F32.TF32 R20, R4.reuse, R18, R20 ;  /* 0x000000120414723c */ /* 0x044ff60000081014 */
[----:B------:R-:W-:Y:S11]  /*499c0*/  @!UPT UIADD3 URZ, URZ, URZ, URZ ;  /* 0x0000003f3f3ff290 */ /* 0x000ff6000fffe03f */
[----:B------:R-:W-:Y:S01]  /*499d0*/  @!UPT UIADD3 URZ, URZ, URZ, URZ ;  /* 0x0000003f3f3ff290 */ /* 0x000fe2000fffe03f */
[----:B------:R-:W-:Y:S01]  /*499e0*/  STL.64 [R1+0xb60], R20 ;  /* 0x000b601401007387 */ /* 0x000fe20000100a00 */
[----:B------:R1:W-:Y:S03]  /*499f0*/  STL.64 [R1+0xb68], R22 ;  /* 0x000b681601007387 */ /* 0x0003e60000100a00 */
[----:B-1----:R-:W2:Y:S01]  /*49a00*/  LDL.LU.64 R22, [R1+0x7b30] ;  /* 0x007b300001167983 */ /* 0x002ea20000300a00 */
        /* <DEDUP_REMOVED lines=18> */
[----:B------:R-:W2:Y:S11]  /*49b30*/  LDL.LU R19, [R1+0x4bc] ;  /* 0x0004bc0001137983 */ /* 0x000eb60000300800 */
[----:B------:R-:W-:Y:S02]  /*49b40*/  @!UPT UIADD3 URZ, URZ, URZ, URZ ;  /* 0x0000003f3f3ff290 */ /* 0x000fe4000fffe03f */
[----:B------:R-:W-:Y:S01]  /*49b50*/  STL.64 [R1+0xb50], R24 ;  /* 0x000b501801007387 */ /* 0x000fe20000100a00 */
[----:B------:R1:W-:Y:S03]  /*49b60*/  STL.64 [R1+0xb58], R26 ;  /* 0x000b581a01007387 */ /* 0x0003e60000100a00 */
[----:B-1----:R-:W5:Y:S01]  /*49b70*/  LDL.LU.64 R26, [R1+0x7b28] ;  /* 0x007b2800011a7983 */ /* 0x002f620000300a00 */
[----:B------:R-:W3:Y:S02]  /*49b80*/  LDL.LU.64 R24, [R1+0x7b20] ;  /* 0x007b200001187983 */ /* 0x000ee40000300a00 */
[----:B------:R-:W-:Y:S02]  /*49b90*/  IMAD.MOV.U32 R14, RZ, RZ, R29 ;  /* 0x000000ffff0e7224 */ /* 0x000fe400078e001d */
[----:B------:R-:W-:Y:S01]  /*49ba0*/  IMAD.MOV.U32 R15, RZ, RZ, R28 ;  /* 0x000000ffff0f7224 */ /* 0x000fe200078e001c */
[----:B-----5:R-:W-:Y:S01]  /*49bb0*/  HMMA.1688.F32.TF32 R4, R4, R26, R8 ;  /* 0x0000001a0404723c */ /* 0x020fe20000081008 */
[----:B------:R-:W2:Y:S01]  /*49bc0*/  LDL.LU.64 R10, [R1+0x7b18] ;  /* 0x007b1800010a7983 */ /* 0x000ea20000300a00 */
[----:B------:R-:W2:Y:S02]  /*49bd0*/  LDL.LU.64 R8, [R1+0x7b10] ;  /* 0x007b100001087983 */ /* 0x000ea40000300a00 */
[----:B------:R-:W-:Y:S02]  /*49be0*/  STL.64 [R1+0x79e8], R26 ;  /* 0x0079e81a01007387 */ /* 0x000fe40000100a00 */
[----:B---3--:R1:W-:Y:S11]  /*49bf0*/  STL.64 [R1+0x79e0], R24 ;  /* 0x0079e01801007387 */ /* 0x0083f60000100a00 */
[----:B------:R-:W-:Y:S06]  /*49c00*/  @!UPT UIADD3 URZ, URZ, URZ, URZ ;  /* 0x0000003f3f3ff290 */ /* 0x000fec000fffe03f */
[----:B------:R-:W-:Y:S01]  /*49c10*/  STL.64 [R1+0x860], R4 ;  /* 0x0008600401007387 */ /* 0x000fe20000100a00 */
[----:B------:R-:W-:Y:S02]  /*49c20*/  STL.64 [R1+0x868], R6 ;  /* 0x0008680601007387 */ /* 0x000fe40000100a00 */
[----:B------:R-:W-:Y:S04]  /*49c30*/  LDS R6, [R0+0x16500] ;  /* 0x0165000000067984 */ /* 0x000fe80000000800 */
[----:B------:R-:W3:Y:S01]  /*49c40*/  LDS R7, [R2+0x16500] ;  /* 0x0165000002077984 */ /* 0x000ee20000000800 */
[----:B------:R-:W-:Y:S04]  /*49c50*/  LDS R4, [R0+0x14500] ;  /* 0x0145000000047984 */ /* 0x000fe80000000800 */
[----:B------:R-:W5:Y:S04]  /*49c60*/  LDS R5, [R2+0x14500] ;  /* 0x0145000002057984 */ /* 0x000f680000000800 */
[----:B-1----:R-:W4:Y:S01]  /*49c70*/  LDL.LU R24, [R1+0x470] ;  /* 0x0004700001187983 */ /* 0x002f220000300800 */
[----:B------:R-:W4:Y:S02]  /*49c80*/  LDL.LU R25, [R1+0x474] ;  /* 0x0004740001197983 */ /* 0x000f240000300800 */
[----:B------:R-:W4:Y:S02]  /*49c90*/  LDL.LU R26, [R1+0x478] ;  /* 0x00047800011a7983 */ /* 0x000f240000300800 */
[----:B------:R-:W4:Y:S01]  /*49ca0*/  LDL.LU R27, [R1+0x47c] ;  /* 0x00047c00011b7983 */ /* 0x000f220000300800 */
[----:B---3--:R1:W-:Y:S01]  /*49cb0*/  STL.64 [R1+0x79f8], R6 ;  /* 0x0079f80601007387 */ /* 0x0083e20000100a00 */
[----:B-----5:R-:W-:Y:S03]  /*49cc0*/  STL.64 [R1+0x79f0], R4 ;  /* 0x0079f00401007387 */ /* 0x020fe60000100a00 */
[----:B-1----:R-:W3:Y:S01]  /*49cd0*/  LDL.64 R6, [R1+0x98] ;  /* 0x0000980001067983 */ /* 0x002ee20000100a00 */
[C---:B--2---:R-:W-:Y:S03]  /*49ce0*/  HMMA.1688.F32.TF32 R12, R8.reuse, R14, R16 ;  /* 0x0000000e080c723c */ /* 0x044fe60000081010 */
[----:B------:R-:W2:Y:S01]  /*49cf0*/  LDL.LU.64 R18, [R1+0x7b08] ;  /* 0x007b080001127983 */ /* 0x000ea20000300a00 */
[----:B------:R-:W2:Y:S11]  /*49d00*/  LDL.LU.64 R16, [R1+0x7b00] ;  /* 0x007b000001107983 */ /* 0x000eb60000300a00 */
[----:B------:R-:W-:Y:S08]  /*49d10*/  @!UPT UIADD3 URZ, URZ, URZ, URZ ;  /* 0x0000003f3f3ff290 */ /* 0x000ff0000fffe03f */
        /* <DEDUP_REMOVED lines=14> */
[C---:B--2---:R-:W-:Y:S01]  /*49e00*/  HMMA.1688.F32.TF32 R16, R8.reuse, R14, R16 ;  /* 0x0000000e0810723c */ /* 0x044fe20000081010 */
[----:B------:R-:W-:Y:S11]  /*49e10*/  IMAD.MOV.U32 R28, RZ, RZ, R15 ;  /* 0x000000ffff1c7224 */ /* 0x000ff600078e000f */
[----:B------:R-:W-:Y:S11]  /*49e20*/  @!UPT UIADD3 URZ, URZ, URZ, URZ ;  /* 0x0000003f3f3ff290 */ /* 0x000ff6000fffe03f */
[----:B------:R1:W-:Y:S01]  /*49e30*/  STL.64 [R1+0xb20], R16 ;  /* 0x000b201001007387 */ /* 0x0003e20000100a00 */
[----:B------:R-:W-:Y:S03]  /*49e40*/  STL.64 [R1+0xb28], R18 ;  /* 0x000b281201007387 */ /* 0x000fe60000100a00 */
[----:B-1----:R-:W2:Y:S01]  /*49e50*/  LDL.LU.64 R16, [R1+0x7ad8] ;  /* 0x007ad80001107983 */ /* 0x002ea20000300a00 */
[----:B------:R-:W3:Y:S02]  /*49e60*/  LDL.LU.64 R14, [R1+0x7ad0] ;  /* 0x007ad000010e7983 */ /* 0x000ee40000300a00 */
[----:B------:R-:W3:Y:S02]  /*49e70*/  LDL.LU.64 R12, [R1+0x7ac8] ;  /* 0x007ac800010c7983 */ /* 0x000ee40000300a00 */
        /* <DEDUP_REMOVED lines=8> */
[----:B------:R-:W-:-:S05]  /*49f00*/  IMAD.MOV.U32 R21, RZ, RZ, R7 ;  /* 0x000000ffff157224 */ /* 0x000fca00078e0007 */
[----:B------:R-:W-:Y:S01]  /*49f10*/  STL [R1+0x79a8], R21 ;  /* 0x0079a81501007387 */ /* 0x000fe20000100800 */
[----:B------:R-:W-:Y:S02]  /*49f20*/  STL [R1+0x79a4], R20 ;  /* 0x0079a41401007387 */ /* 0x000fe40000100800 */
[----:B------:R-:W3:Y:S01]  /*49f30*/  LDL.LU R12, [R1+0x2f0] ;  /* 0x0002f000010c7983 */ /* 0x000ee20000300800 */
[----:B----4-:R-:W-:Y:S11]  /*49f40*/  HMMA.1688.F32.TF32 R4, R8, R14, R24 ;  /* 0x0000000e0804723c */ /* 0x010ff60000081018 */
[----:B------:R-:W-:Y:S11]  /*49f50*/  @!UPT UIADD3 URZ, URZ, URZ, URZ ;  /* 0x0000003f3f3ff290 */ /* 0x000ff6000fffe03f */
[----:B------:R-:W-:Y:S01]  /*49f60*/  @!UPT UIADD3 URZ, URZ, URZ, URZ ;  /* 0x0000003f3f3ff290 */ /* 0x000fe2000fffe03f */
[----:B------:R-:W-:Y:S01]  /*49f70*/  STL.64 [R1+0xb00], R4 ;  /* 0x000b000401007387 */ /* 0x000fe20000100a00 */
[----:B------:R2:W-:Y:S02]  /*49f80*/  STL.64 [R1+0xb08], R6 ;  /* 0x000b080601007387 */ /* 0x0005e40000100a00 */
[----:B------:R-:W3:Y:S02]  /*49f90*/  LDL.LU R13, [R1+0x2f4] ;  /* 0x0002f400010d7983 */ /* 0x000ee40000300800 */
[----:B------:R-:W4:Y:S02]  /*49fa0*/  LDL.LU R14, [R1+0x2f8] ;  /* 0x0002f800010e7983 */ /* 0x000f240000300800 */
[----:B------:R-:W-:Y:S02]  /*49fb0*/  IMAD.MOV.U32 R28, RZ, RZ, R15 ;  /* 0x000000ffff1c7224 */ /* 0x000fe400078e000f */
[----:B------:R-:W-:Y:S02]  /*49fc0*/  IMAD.MOV.U32 R15, RZ, RZ, R3 ;  /* 0x000000ffff0f7224 */ /* 0x000fe400078e0003 */
[----:B------:R-:W5:Y:S04]  /*49fd0*/  LDL.LU R3, [R1+0x7ab8] ;  /* 0x007ab80001037983 */ /* 0x000f680000300800 */
[----:B----4-:R-:W-:Y:S01]  /*49fe0*/  STL.64 [R1+0x7a08], R14 ;  /* 0x007a080e01007387 */ /* 0x010fe20000100a00 */
[----:B---3--:R-:W-:Y:S02]  /*49ff0*/  STL.64 [R1+0x7a00], R12 ;  /* 0x007a000c01007387 */ /* 0x008fe40000100a00 */
[----:B------:R-:W3:Y:S02]  /*4a000*/  LDL.LU R24, [R1+0x300] ;  /* 0x0003000001187983 */ /* 0x000ee40000300800 */
[----:B------:R-:W3:Y:S01]  /*4a010*/  LDL.LU R25, [R1+0x304] ;  /* 0x0003040001197983 */ /* 0x000ee20000300800 */
[----:B------:R-:W4:Y:S01]  /*4a020*/  LDL.LU R26, [R1+0x308] ;  /* 0x00030800011a7983 */ /* 0x000f220000300800 */
[----:B------:R-:W4:Y:S02]  /*4a030*/  LDL.LU R27, [R1+0x30c] ;  /* 0x00030c00011b7983 */ /* 0x000f240000300800 */
[----:B--2---:R-:W-:-:S02]  /*4a040*/  IMAD.MOV.U32 R6, RZ, RZ, R17 ;  /* 0x000000ffff067224 */ /* 0x004fc400078e0011 */
[----:B------:R-:W-:Y:S01]  /*4a050*/  IMAD.MOV.U32 R7, RZ, RZ, R16 ;  /* 0x000000ffff077224 */ /* 0x000fe200078e0010 */
[----:B----4-:R-:W-:Y:S01]  /*4a060*/  STL.64 [R1+0x7a18], R26 ;  /* 0x007a181a01007387 */ /* 0x010fe20000100a00 */
[----:B---3--:R-:W-:Y:S03]  /*4a070*/  STL.64 [R1+0x7a10], R24 ;  /* 0x007a101801007387 */ /* 0x008fe60000100a00 */
[----:B------:R1:W-:Y:S02]  /*4a080*/  STL.64 [R1+0x7a20], R6 ;  /* 0x007a200601007387 */ /* 0x0003e40000100a00 */
[----:B------:R-:W2:Y:S01]  /*4a090*/  LDL.LU R4, [R1+0x320] ;  /* 0x0003200001047983 */ /* 0x000ea20000300800 */
[----:B------:R-:W2:Y:S04]  /*4a0a0*/  LDL.LU R5, [R1+0x324] ;  /* 0x0003240001057983 */ /* 0x000ea80000300800 */
[----:B-1----:R-:W3:Y:S01]  /*4a0b0*/  LDL.LU R6, [R1+0x328] ;  /* 0x0003280001067983 */ /* 0x002ee20000300800 */
[----:B------:R-:W3:Y:S02]  /*4a0c0*/  LDL.LU R7, [R1+0x32c] ;  /* 0x00032c0001077983 */ /* 0x000ee40000300800 */
[----:B------:R-:W4:Y:S02]  /*4a0d0*/  LDL.LU R16, [R1+0x330] ;  /* 0x0003300001107983 */ /* 0x000f240000300800 */
[----:B------:R-:W4:Y:S01]  /*4a0e0*/  LDL.LU R17, [R1+0x334] ;  /* 0x0003340001117983 */ /* 0x000f220000300800 */
[----:B------:R-:W2:Y:S01]  /*4a0f0*/  LDL.LU R18, [R1+0x338] ;  /* 0x0003380001127983 */ /* 0x000ea20000300800 */
[----:B------:R-:W2:Y:S03]  /*4a100*/  LDL.LU R19, [R1+0x33c] ;  /* 0x00033c0001137983 */ /* 0x000ea60000300800 */
[----:B--2---:R1:W-:Y:S01]  /*4a110*/  STL.64 [R1+0x7a48], R18 ;  /* 0x007a481201007387 */ /* 0x0043e20000100a00 */
[----:B----4-:R-:W-:Y:S03]  /*4a120*/  STL.64 [R1+0x7a40], R16 ;  /* 0x007a401001007387 */ /* 0x010fe60000100a00 */
[----:B-1----:R-:W2:Y:S04]  /*4a130*/  LDL.64 R18, [R1+0x38] ;  /* 0x0000380001127983 */ /* 0x002ea80000100a00 */
[----:B--2---:R1:W-:Y:S04]  /*4a140*/  STL.64 [R1+0x7a58], R18 ;  /* 0x007a581201007387 */ /* 0x0043e80000100a00 */
[----:B-1----:R-:W2:Y:S04]  /*4a150*/  LDL.64 R18, [R1+0x48] ;  /* 0x0000480001127983 */ /* 0x002ea80000100a00 */
[----:B--2---:R1:W-:Y:S04]  /*4a160*/  STL.64 [R1+0x7a70], R18 ;  /* 0x007a701201007387 */ /* 0x0043e80000100a00 */
[----:B-1----:R-:W2:Y:S04]  /*4a170*/  LDL.64 R18, [R1+0x58] ;  /* 0x0000580001127983 */ /* 0x002ea80000100a00 */
[----:B--2---:R1:W-:Y:S04]  /*4a180*/  STL.64 [R1+0x7a88], R18 ;  /* 0x007a881201007387 */ /* 0x0043e80000100a00 */
[----:B-1----:R-:W2:Y:S04]  /*4a190*/  LDL.64 R18, [R1+0x68] ;  /* 0x0000680001127983 */ /* 0x002ea80000100a00 */
[----:B--2---:R1:W-:Y:S01]  /*4a1a0*/  STL.64 [R1+0x7aa0], R18 ;  /* 0x007aa01201007387 */ /* 0x0043e20000100a00 */
[----:B------:R-:W2:Y:S02]  /*4a1b0*/  LDL.LU R16, [R1+0x460] ;  /* 0x0004600001107983 */ /* 0x000ea40000300800 */
[----:B------:R-:W2:Y:S01]  /*4a1c0*/  LDL.LU R17, [R1+0x464] ;  /* 0x0004640001117983 */ /* 0x000ea20000300800 */
[----:B-1----:R-:W2:Y:S01]  /*4a1d0*/  LDL.LU R18, [R1+0x468] ;  /* 0x0004680001127983 */ /* 0x002ea20000300800 */
[----:B------:R-:W2:Y:S02]  /*4a1e0*/  LDL.LU R19, [R1+0x46c] ;  /* 0x00046c0001137983 */ /* 0x000ea40000300800 */
[----:B---3--:R1:W-:Y:S02]  /*4a1f0*/  STL.64 [R1+0x7a30], R6 ;  /* 0x007a300601007387 */ /* 0x0083e40000100a00 */
[----:B------:R3:W-:Y:S01]  /*4a200*/  STL.64 [R1+0x7a28], R4 ;  /* 0x007a280401007387 */ /* 0x0007e20000100a00 */
[----:B-1----:R-:W4:Y:S04]  /*4a210*/  LDL.64 R6, [R1+0x28] ;  /* 0x0000280001067983 */ /* 0x002f280000100a00 */
[----:B----4-:R1:W-:Y:S01]  /*4a220*/  STL.64 [R1+0x7a50], R6 ;  /* 0x007a500601007387 */ /* 0x0103e20000100a00 */
[----:B---3--:R-:W3:Y:S02]  /*4a230*/  LDL.LU R4, [R1+0x340] ;  /* 0x0003400001047983 */ /* 0x008ee40000300800 */
[----:B------:R-:W3:Y:S01]  /*4a240*/  LDL.LU R5, [R1+0x344] ;  /* 0x0003440001057983 */ /* 0x000ee20000300800 */
[----:B-1----:R-:W4:Y:S01]  /*4a250*/  LDL.LU R6, [R1+0x348] ;  /* 0x0003480001067983 */ /* 0x002f220000300800 */
        /* <DEDUP_REMOVED lines=19> */
[----:B----4-:R1:W-:Y:S01]  /*4a390*/  STL.64 [R1+0x7ab0], R6 ;  /* 0x007ab00601007387 */ /* 0x0103e20000100a00 */
[----:B---3--:R3:W-:Y:S02]  /*4a3a0*/  STL.64 [R1+0x7aa8], R4 ;  /* 0x007aa80401007387 */ /* 0x0087e40000100a00 */
[----:B------:R-:W4:Y:S01]  /*4a3b0*/  LDL.64 R26, [R1+0x18] ;  /* 0x00001800011a7983 */ /* 0x000f220000100a00 */
[----:B-1----:R-:W2:Y:S01]  /*4a3c0*/  LDL.64 R6, [R1+0x78] ;  /* 0x0000780001067983 */ /* 0x002ea20000100a00 */
[----:B------:R-:W3:Y:S02]  /*4a3d0*/  LDL.LU R12, [R1+0x310] ;  /* 0x00031000010c7983 */ /* 0x000ee40000300800 */
[----:B------:R-:W3:Y:S02]  /*4a3e0*/  LDL.LU R13, [R1+0x314] ;  /* 0x00031400010d7983 */ /* 0x000ee40000300800 */
[----:B------:R-:W3:Y:S01]  /*4a3f0*/  LDL.LU R14, [R1+0x318] ;  /* 0x00031800010e7983 */ /* 0x000ee20000300800 */
[----:B------:R-:W-:Y:S01]  /*4a400*/  STL [R1+0x79ac], R28 ;  /* 0x0079ac1c01007387 */ /* 0x000fe20000100800 */
[----:B-----5:R-:W-:Y:S01]  /*4a410*/  IMAD.MOV.U32 R15, RZ, RZ, R3 ;  /* 0x000000ffff0f7224 */ /* 0x020fe200078e0003 */
[----:B--2---:R-:W-:Y:S01]  /*4a420*/  HMMA.1688.F32.TF32 R16, R8, R6, R16 ;  /* 0x000000060810723c */ /* 0x004fe20000081010 */
[----:B------:R-:W-:-:S02]  /*4a430*/  IMAD.MOV.U32 R21, RZ, RZ, R6 ;  /* 0x000000ffff157224 */ /* 0x000fc400078e0006 */
[----:B------:R-:W-:Y:S02]  /*4a440*/  IMAD.MOV.U32 R20, RZ, RZ, R7 ;  /* 0x000000ffff147224 */ /* 0x000fe400078e0007 */
[----:B------:R-:W2:Y:S01]  /*4a450*/  LDL.LU.64 R6, [R1+0x7ab0] ;  /* 0x007ab00001067983 */ /* 0x000ea20000300a00 */
[----:B---3--:R-:W2:Y:S11]  /*4a460*/  LDL.LU.64 R4, [R1+0x7aa8] ;  /* 0x007aa80001047983 */ /* 0x008eb60000300a00 */
[----:B------:R-:W-:Y:S06]  /*4a470*/  @!UPT UIADD3 URZ, URZ, URZ, URZ ;  /* 0x0000003f3f3ff290 */ /* 0x000fec000fffe03f */
[----:B------:R-:W-:Y:S01]  /*4a480*/  STL.64 [R1+0xaf0], R16 ;  /* 0x000af01001007387 */ /* 0x000fe20000100a00 */
[----:B------:R1:W-:Y:S02]  /*4a490*/  STL [R1+0xaf8], R18 ;  /* 0x000af81201007387 */ /* 0x0003e40000100800 */
[----:B------:R-:W-:Y:S02]  /*4a4a0*/  IMAD.MOV.U32 R3, RZ, RZ, R19 ;  /* 0x000000ffff037224 */ /* 0x000fe400078e0013 */
[----:B-1----:R-:W2:Y:S01]  /*4a4b0*/  LDL.LU.64 R18, [R1+0x7aa0] ;  /* 0x007aa00001127983 */ /* 0x002ea20000300a00 */
[----:B------:R-:W-:Y:S02]  /*4a4c0*/  STL [R1+0x79b4], R20 ;  /* 0x0079b41401007387 */ /* 0x000fe40000100800 */
[----:B------:R-:W-:Y:S02]  /*4a4d0*/  STL [R1+0x79b0], R21 ;  /* 0x0079b01501007387 */ /* 0x000fe40000100800 */
[----:B------:R1:W-:Y:S01]  /*4a4e0*/  STL [R1+0x7230], R3 ;  /* 0x0072300301007387 */ /* 0x0003e20000100800 */
[C---:B--2---:R-:W-:Y:S01]  /*4a4f0*/  HMMA.1688.F32.TF32 R4, R8.reuse, R18, R4 ;  /* 0x000000120804723c */ /* 0x044fe20000081004 */
[----:B------:R-:W-:Y:S01]  /*4a500*/  IMAD.MOV.U32 R29, RZ, RZ, R18 ;  /* 0x000000ffff1d7224 */ /* 0x000fe200078e0012 */
[----:B-1----:R-:W-:Y:S11]  /*4a510*/  MOV R3, R19 ;  /* 0x0000001300037202 */ /* 0x002ff60000000f00 */
        /* <DEDUP_REMOVED lines=46> */
[----:B------:R-:W4:Y:S02]  /*4a800*/  LDL.LU.64 R6, [R1+0x7a30] ;  /* 0x007a300001067983 */ /* 0x000f240000300a00 */
[----:B------:R-:W4:Y:S02]  /*4a810*/  LDL.LU.64 R4, [R1+0x7a28] ;  /* 0x007a280001047983 */ /* 0x000f240000300a00 */
[C---:B----4-:R-:W-:Y:S11]  /*4a820*/  HMMA.1688.F32.TF32 R4, R8.reuse, R26, R4 ;  /* 0x0000001a0804723c */ /* 0x050ff60000081004 */
        /* <DEDUP_REMOVED lines=8> */
[----:B------:R-:W2:Y:S01]  /*4a8b0*/  LDL.LU.64 R24, [R1+0x7a10] ;  /* 0x007a100001187983 */ /* 0x000ea20000300a00 */
[C---:B---3--:R-:W-:Y:S02]  /*4a8c0*/  HMMA.1688.F32.TF32 R4, R8.reuse, R6, R12 ;  /* 0x000000060804723c */ /* 0x048fe4000008100c */
[----:B------:R-:W3:Y:S01]  /*4a8d0*/  LDL.LU.64 R14, [R1+0x7a08] ;  /* 0x007a0800010e7983 */ /* 0x000ee20000300a00 */
[----:B------:R-:W3:Y:S05]  /*4a8e0*/  LDL.LU.64 R12, [R1+0x7a00] ;  /* 0x007a0000010c7983 */ /* 0x000eea0000300a00 */
[C---:B--2---:R-:W-:Y:S11]  /*4a8f0*/  HMMA.1688.F32.TF32 R24, R8.reuse, R18, R24 ;  /* 0x000000120818723c */ /* 0x044ff60000081018 */
[----:B------:R-:W-:Y:S04]  /*4a900*/  @!UPT UIADD3 URZ, URZ, URZ, URZ ;  /* 0x0000003f3f3ff290 */ /* 0x000fe8000fffe03f */
[----:B------:R-:W-:Y:S01]  /*4a910*/  STL.64 [R1+0x360], R4 ;  /* 0x0003600401007387 */ /* 0x000fe20000100a00 */
[----:B------:R1:W-:Y:S03]  /*4a920*/  STL.64 [R1+0x368], R6 ;  /* 0x0003680601007387 */ /* 0x0003e60000100a00 */
[----:B-1----:R-:W2:Y:S01]  /*4a930*/  LDL.LU.64 R6, [R1+0x79f8] ;  /* 0x0079f80001067983 */ /* 0x002ea20000300a00 */
[----:B------:R-:W2:Y:S03]  /*4a940*/  LDL.LU.64 R4, [R1+0x79f0] ;  /* 0x0079f00001047983 */ /* 0x000ea60000300a00 */
[----:B------:R-:W-:Y:S02]  /*4a950*/  STL.64 [R1+0x350], R24 ;  /* 0x0003501801007387 */ /* 0x000fe40000100a00 */
[----:B------:R1:W-:Y:S02]  /*4a960*/  STL.64 [R1+0x358], R26 ;  /* 0x0003581a01007387 */ /* 0x0003e40000100a00 */
[----:B-1----:R-:W4:Y:S01]  /*4a970*/  LDL.LU.64 R26, [R1+0x79e8] ;  /* 0x0079e800011a7983 */ /* 0x002f220000300a00 */
[----:B------:R-:W5:Y:S02]  /*4a980*/  LDL.LU.64 R24, [R1+0x79e0] ;  /* 0x0079e00001187983 */ /* 0x000f640000300a00 */
[----:B------:R-:W-:Y:S01]  /*4a990*/  STL.64 [R1+0x7878], R18 ;  /* 0x0078781201007387 */ /* 0x000fe20000100a00 */
        /* <DEDUP_REMOVED lines=8> */
[----:B----4-:R-:W-:Y:S01]  /*4aa20*/  HMMA.1688.F32.TF32 R8, R8, R26, R12 ;  /* 0x0000001a0808723c */ /* 0x010fe2000008100c */
[----:B------:R-:W2:Y:S11]  /*4aa30*/  LDL R14, [R1+0xc8] ;  /* 0x0000c800010e7983 */ /* 0x000eb60000100800 */
[----:B------:R-:W-:Y:S11]  /*4aa40*/  @!UPT UIADD3 URZ, URZ, URZ, URZ ;  /* 0x0000003f3f3ff290 */ /* 0x000ff6000fffe03f */
[----:B------:R-:W-:Y:S01]  /*4aa50*/  STL.64 [R1+0x850], R8 ;  /* 0x0008500801007387 */ /* 0x000fe20000100a00 */
[----:B------:R-:W-:Y:S02]  /*4aa60*/  STL.64 [R1+0x858], R10 ;  /* 0x0008580a01007387 */ /* 0x000fe40000100a00 */
[----:B------:R-:W2:Y:S02]  /*4aa70*/  LDL R15, [R1+0xcc] ;  /* 0x0000cc00010f7983 */ /* 0x000ea40000100800 */
[----:B------:R-:W-:Y:S01]  /*4aa80*/  STL.64 [R1+0x7868], R26 ;  /* 0x0078681a01007387 */ /* 0x000fe20000100a00 */
[----:B-----5:R1:W-:Y:S04]  /*4aa90*/  STL.64 [R1+0x7860], R24 ;  /* 0x0078601801007387 */ /* 0x0203e80000100a00 */
[----:B------:R-:W-:Y:S04]  /*4aaa0*/  LDS R10, [R0+0x16600] ;  /* 0x01660000000a7984 */ /* 0x000fe80000000800 */
[----:B------:R-:W3:Y:S04]  /*4aab0*/  LDS R11, [R2+0x16600] ;  /* 0x01660000020b7984 */ /* 0x000ee80000000800 */
[----:B------:R-:W-:Y:S04]  /*4aac0*/  LDS R8, [R0+0x14600] ;  /* 0x0146000000087984 */ /* 0x000fe80000000800 */
[----:B------:R-:W4:Y:S04]  /*4aad0*/  LDS R9, [R2+0x14600] ;  /* 0x0146000002097984 */ /* 0x000f280000000800 */
[----:B-1----:R-:W2:Y:S01]  /*4aae0*/  LDL.LU R24, [R1+0x2e0] ;  /* 0x0002e00001187983 */ /* 0x002ea20000300800 */
[----:B------:R-:W2:Y:S02]  /*4aaf0*/  LDL.LU R25, [R1+0x2e4] ;  /* 0x0002e40001197983 */ /* 0x000ea40000300800 */
[----:B------:R-:W2:Y:S02]  /*4ab00*/  LDL.LU R26, [R1+0x2e8] ;  /* 0x0002e800011a7983 */ /* 0x000ea40000300800 */
[----:B------:R-:W2:Y:S01]  /*4ab10*/  LDL.LU R27, [R1+0x2ec] ;  /* 0x0002ec00011b7983 */ /* 0x000ea20000300800 */
[----:B---3--:R-:W-:Y:S01]  /*4ab20*/  STL.64 [R1+0x7858], R10 ;  /* 0x0078580a01007387 */ /* 0x008fe20000100a00 */
[----:B----4-:R1:W-:Y:S03]  /*4ab30*/  STL.64 [R1+0x7850], R8 ;  /* 0x0078500801007387 */ /* 0x0103e60000100a00 */
[----:B-1----:R-:W3:Y:S01]  /*4ab40*/  LDL.LU R8, [R1+0x2d0] ;  /* 0x0002d00001087983 */ /* 0x002ee20000300800 */
[----:B--2---:R-:W-:Y:S11]  /*4ab50*/  HMMA.1688.F32.TF32 R12, R4, R14, R24 ;  /* 0x0000000e040c723c */ /* 0x004ff60000081018 */
[----:B------:R-:W-:Y:S11]  /*4ab60*/  @!UPT UIADD3 URZ, URZ, URZ, URZ ;  /* 0x0000003f3f3ff290 */ /* 0x000ff6000fffe03f */
[----:B------:R-:W-:Y:S01]  /*4ab70*/  @!UPT UIADD3 URZ, URZ, URZ, URZ ;  /* 0x0000003f3f3ff290 */ /* 0x000fe2000fffe03f */
[----:B------:R-:W-:Y:S01]  /*4ab80*/  STL.64 [R1+0x330], R12 ;  /* 0x0003300c01007387 */ /* 0x000fe20000100a00 */
[----:B------:R-:W-:Y:S02]  /*4ab90*/  STL.64 [R1+0x338], R14 ;  /* 0x0003380e01007387 */ /* 0x000fe40000100a00 */
[----:B------:R-:W3:Y:S02]  /*4aba0*/  LDL.LU R9, [R1+0x2d4] ;  /* 0x0002d40001097983 */ /* 0x000ee40000300800 */
[----:B------:R-:W2:Y:S01]  /*4abb0*/  LDL.LU R10, [R1+0x2d8] ;  /* 0x0002d800010a7983 */ /* 0x000ea20000300800 */
[----:B------:R-:W2:Y:S04]  /*4abc0*/  LDL.LU R11, [R1+0x2dc] ;  /* 0x0002dc00010b7983 */ /* 0x000ea80000300800 */
[----:B------:R-:W-:Y:S04]  /*4abd0*/  LDS R14, [R0+0x16700] ;  /* 0x01670000000e7984 */ /* 0x000fe80000000800 */
[----:B------:R-:W1:Y:S04]  /*4abe0*/  LDS R15, [R2+0x16700] ;  /* 0x01670000020f7984 */ /* 0x000e680000000800 */
[----:B------:R-:W-:Y:S04]  /*4abf0*/  LDS R12, [R0+0x14700] ;  /* 0x01470000000c7984 */ /* 0x000fe80000000800 */
[----:B------:R-:W4:Y:S04]  /*4ac00*/  LDS R13, [R2+0x14700] ;  /* 0x01470000020d7984 */ /* 0x000f280000000800 */
[----:B--2---:R-:W-:Y:S01]  /*4ac10*/  STL.64 [R1+0x7888], R10 ;  /* 0x0078880a01007387 */ /* 0x004fe20000100a00 */
[----:B---3--:R2:W-:Y:S03]  /*4ac20*/  STL.64 [R1+0x7880], R8 ;  /* 0x0078800801007387 */ /* 0x0085e60000100a00 */
[----:B--2---:R-:W2:Y:S01]  /*4ac30*/  LDL.LU R8, [R1+0x3a0] ;  /* 0x0003a00001087983 */ /* 0x004ea20000300800 */
[----:B------:R-:W2:Y:S02]  /*4ac40*/  LDL.LU R9, [R1+0x3a4] ;  /* 0x0003a40001097983 */ /* 0x000ea40000300800 */
[----:B------:R-:W3:Y:S02]  /*4ac50*/  LDL.LU R10, [R1+0x3a8] ;  /* 0x0003a800010a7983 */ /* 0x000ee40000300800 */
[----:B------:R-:W3:Y:S02]  /*4ac60*/  LDL.LU R11, [R1+0x3ac] ;  /* 0x0003ac00010b7983 */ /* 0x000ee40000300800 */
[----:B---3--:R3:W-:Y:S01]  /*4ac70*/  STL.64 [R1+0x7898], R10 ;  /* 0x0078980a01007387 */ /* 0x0087e20000100a00 */
[----:B--2---:R-:W-:Y:S02]  /*4ac80*/  STL.64 [R1+0x7890], R8 ;  /* 0x0078900801007387 */ /* 0x004fe40000100a00 */
[----:B---3--:R-:W-:-:S02]  /*4ac90*/  IMAD.MOV.U32 R10, RZ, RZ, R29 ;  /* 0x000000ffff0a7224 */ /* 0x008fc400078e001d */
[----:B------:R-:W-:Y:S01]  /*4aca0*/  IMAD.MOV.U32 R11, RZ, RZ, R28 ;  /* 0x000000ffff0b7224 */ /* 0x000fe200078e001c */
[----:B------:R-:W2:Y:S01]  /*4acb0*/  LDL.LU R29, [R1+0x79c8] ;  /* 0x0079c800011d7983 */ /* 0x000ea20000300800 */
[----:B------:R-:W3:Y:S03]  /*4acc0*/  LDL.LU R28, [R1+0x79c4] ;  /* 0x0079c400011c7983 */ /* 0x000ee60000300800 */
[----:B------:R5:W-:Y:S02]  /*4acd0*/  STL.64 [R1+0x78a8], R10 ;  /* 0x0078a80a01007387 */ /* 0x000be40000100a00 */
[----:B-----5:R-:W-:Y:S02]  /*4ace0*/  IMAD.MOV.U32 R10, RZ, RZ, R17 ;  /* 0x000000ffff0a7224 */ /* 0x020fe400078e0011 */
[----:B------:R-:W-:-:S05]  /*4acf0*/  IMAD.MOV.U32 R11, RZ, RZ, R16 ;  /* 0x000000ffff0b7224 */ /* 0x000fca00078e0010 */
[----:B------:R-:W-:Y:S01]  /*4ad00*/  STL.64 [R1+0x78c0], R10 ;  /* 0x0078c00a01007387 */ /* 0x000fe20000100a00 */
[----:B------:R-:W5:Y:S03]  /*4ad10*/  LDL.LU.64 R18, [R1+0x8] ;  /* 0x0000080001127983 */ /* 0x000f660000300a00 */
[----:B-----5:R5:W-:Y:S01]  /*4ad20*/  STL.64 [R1+0x78a0], R18 ;  /* 0x0078a01201007387 */ /* 0x020be20000100a00 */
[----:B------:R-:W2:Y:S02]  /*4ad30*/  LDL.LU R16, [R1+0x3b0] ;  /* 0x0003b00001107983 */ /* 0x000ea40000300800 */
[----:B------:R-:W2:Y:S01]  /*4ad40*/  LDL.LU R17, [R1+0x3b4] ;  /* 0x0003b40001117983 */ /* 0x000ea20000300800 */
[----:B-----5:R-:W5:Y:S01]  /*4ad50*/  LDL.LU R18, [R1+0x3b8] ;  /* 0x0003b80001127983 */ /* 0x020f620000300800 */
[----:B------:R-:W5:Y:S02]  /*4ad60*/  LDL.LU R19, [R1+0x3bc] ;  /* 0x0003bc0001137983 */ /* 0x000f640000300800 */
[----:B------:R-:W-:-:S02]  /*4ad70*/  IMAD.MOV.U32 R10, RZ, RZ, R21 ;  /* 0x000000ffff0a7224 */ /* 0x000fc400078e0015 */
[----:B------:R-:W-:Y:S01]  /*4ad80*/  IMAD.MOV.U32 R11, RZ, RZ, R3 ;  /* 0x000000ffff0b7224 */ /* 0x000fe200078e0003 */
[----:B------:R-:W3:Y:S01]  /*4ad90*/  LDL.LU R21, [R1+0x79c0] ;  /* 0x0079c00001157983 */ /* 0x000ee20000300800 */
[----:B------:R-:W3:Y:S03]  /*4ada0*/  LDL.LU R3, [R1+0x79bc] ;  /* 0x0079bc0001037983 */ /* 0x000ee60000300800 */
[----:B------:R-:W-:Y:S04]  /*4adb0*/  STL.64 [R1+0x78d8], R10 ;  /* 0x0078d80a01007387 */ /* 0x000fe80000100a00 */
[----:B-----5:R-:W-:Y:S01]  /*4adc0*/  STL.64 [R1+0x78b8], R18 ;  /* 0x0078b81201007387 */ /* 0x020fe20000100a00 */
[----:B--2---:R2:W-:Y:S03]  /*4add0*/  STL.64 [R1+0x78b0], R16 ;  /* 0x0078b01001007387 */ /* 0x0045e60000100a00 */
[----:B--2---:R-:W2:Y:S01]  /*4ade0*/  LDL.LU R16, [R1+0x3c0] ;  /* 0x0003c00001107983 */ /* 0x004ea20000300800 */
[----:B------:R-:W2:Y:S02]  /*4adf0*/  LDL.LU R17, [R1+0x3c4] ;  /* 0x0003c40001117983 */ /* 0x000ea40000300800 */
[----:B------:R-:W5:Y:S02]  /*4ae00*/  LDL.LU R18, [R1+0x3c8] ;  /* 0x0003c80001127983 */ /* 0x000f640000300800 */
[----:B------:R-:W5:Y:S02]  /*4ae10*/  LDL.LU R19, [R1+0x3cc] ;  /* 0x0003cc0001137983 */ /* 0x000f640000300800 */
[----:B------:R-:W-:-:S02]  /*4ae20*/  IMAD.MOV.U32 R10, RZ, RZ, R29 ;  /* 0x000000ffff0a7224 */ /* 0x000fc400078e001d */
[----:B------:R-:W-:Y:S01]  /*4ae30*/  IMAD.MOV.U32 R11, RZ, RZ, R20 ;  /* 0x000000ffff0b7224 */ /* 0x000fe200078e0014 */
[----:B------:R-:W4:Y:S01]  /*4ae40*/  LDL.LU R29, [R1+0x79b8] ;  /* 0x0079b800011d7983 */ /* 0x000f220000300800 */
[----:B------:R-:W4:Y:S03]  /*4ae50*/  LDL.LU R20, [R1+0x79b4] ;  /* 0x0079b40001147983 */ /* 0x000f260000300800 */
[----:B------:R3:W-:Y:S02]  /*4ae60*/  STL.64 [R1+0x78f0], R10 ;  /* 0x0078f00a01007387 */ /* 0x0007e40000100a00 */
[----:B---3--:R-:W-:Y:S01]  /*4ae70*/  MOV R10, R21 ;  /* 0x00000015000a7202 */ /* 0x008fe20000000f00 */
[----:B------:R-:W-:Y:S01]  /*4ae80*/  IMAD.MOV.U32 R11, RZ, RZ, R28 ;  /* 0x000000ffff0b7224 */ /* 0x000fe200078e001c */
[----:B-----5:R-:W-:Y:S01]  /*4ae90*/  STL.64 [R1+0x78d0], R18 ;  /* 0x0078d01201007387 */ /* 0x020fe20000100a00 */
[----:B--2---:R2:W-:Y:S03]  /*4aea0*/  STL.64 [R1+0x78c8], R16 ;  /* 0x0078c81001007387 */ /* 0x0045e60000100a00 */
[----:B--2---:R-:W2:Y:S01]  /*4aeb0*/  LDL.LU R16, [R1+0x3d0] ;  /* 0x0003d00001107983 */ /* 0x004ea20000300800 */
[----:B------:R-:W2:Y:S02]  /*4aec0*/  LDL.LU R17, [R1+0x3d4] ;  /* 0x0003d40001117983 */ /* 0x000ea40000300800 */
[----:B------:R-:W3:Y:S02]  /*4aed0*/  LDL.LU R18, [R1+0x3d8] ;  /* 0x0003d80001127983 */ /* 0x000ee40000300800 */
[----:B------:R-:W3:Y:S01]  /*4aee0*/  LDL.LU R19, [R1+0x3dc] ;  /* 0x0003dc0001137983 */ /* 0x000ee20000300800 */
[----:B------:R-:W5:Y:S01]  /*4aef0*/  LDL.LU R21, [R1+0x79b0] ;  /* 0x0079b00001157983 */ /* 0x000f620000300800 */
[----:B------:R-:W2:Y:S02]  /*4af00*/  LDL.LU R28, [R1+0x79ac] ;  /* 0x0079ac00011c7983 */ /* 0x000ea40000300800 */
[----:B------:R1:W-:Y:S02]  /*4af10*/  STL.64 [R1+0x7908], R10 ;  /* 0x0079080a01007387 */ /* 0x0003e40000100a00 */
[----:B------:R-:W2:Y:S01]  /*4af20*/  LDL.LU R8, [R1+0x400] ;  /* 0x0004000001087983 */ /* 0x000ea20000300800 */
[----:B------:R-:W2:Y:S04]  /*4af30*/  LDL.LU R9, [R1+0x404] ;  /* 0x0004040001097983 */ /* 0x000ea80000300800 */
[----:B-1----:R-:W2:Y:S01]  /*4af40*/  LDL.LU R10, [R1+0x408] ;  /* 0x00040800010a7983 */ /* 0x002ea20000300800 */
[----:B------:R-:W2:Y:S03]  /*4af50*/  LDL.LU R11, [R1+0x40c] ;  /* 0x00040c00010b7983 */ /* 0x000ea60000300800 */
[----:B--2---:R5:W-:Y:S01]  /*4af60*/  STL.64 [R1+0x7918], R10 ;  /* 0x0079180a01007387 */ /* 0x004be20000100a00 */
[----:B------:R-:W-:Y:S02]  /*4af70*/  STL.64 [R1+0x7910], R8 ;  /* 0x0079100801007387 */ /* 0x000fe40000100a00 */
[----:B-----5:R-:W-:-:S02]  /*4af80*/  IMAD.MOV.U32 R10, RZ, RZ, R21 ;  /* 0x000000ffff0a7224 */ /* 0x020fc400078e0015 */
[----:B----4-:R-:W-:Y:S01]  /*4af90*/  IMAD.MOV.U32 R11, RZ, RZ, R20 ;  /* 0x000000ffff0b7224 */ /* 0x010fe200078e0014 */
[----:B------:R-:W2:Y:S01]  /*4afa0*/  LDL.LU R21, [R1+0x79a8] ;  /* 0x0079a80001157983 */ /* 0x000ea20000300800 */
[----:B------:R-:W4:Y:S03]  /*4afb0*/  LDL.LU R20, [R1+0x79a4] ;  /* 0x0079a40001147983 */ /* 0x000f260000300800 */
[----:B------:R-:W-:Y:S01]  /*4afc0*/  STL.64 [R1+0x7930], R10 ;  /* 0x0079300a01007387 */ /* 0x000fe20000100a00 */
[----:B---3--:R-:W-:Y:S02]  /*4afd0*/  STL.64 [R1+0x78e8], R18 ;  /* 0x0078e81201007387 */ /* 0x008fe40000100a00 */
[----:B------:R1:W-:Y:S02]  /*4afe0*/  STL.64 [R1+0x78e0], R16 ;  /* 0x0078e01001007387 */ /* 0x0003e40000100a00 */
[----:B-1----:R-:W3:Y:S01]  /*4aff0*/  LDL.LU R16, [R1+0x3e0] ;  /* 0x0003e00001107983 */ /* 0x002ee20000300800 */
[----:B------:R-:W3:Y:S02]  /*4b000*/  LDL.LU R17, [R1+0x3e4] ;  /* 0x0003e40001117983 */ /* 0x000ee40000300800 */
[----:B------:R-:W5:Y:S02]  /*4b010*/  LDL.LU R18, [R1+0x3e8] ;  /* 0x0003e80001127983 */ /* 0x000f640000300800 */
[----:B------:R-:W5:Y:S01]  /*4b020*/  LDL.LU R19, [R1+0x3ec] ;  /* 0x0003ec0001137983 */ /* 0x000f620000300800 */
[----:B------:R-:W2:Y:S01]  /*4b030*/  LDL R10, [R1+0x88] ;  /* 0x00008800010a7983 */ /* 0x000ea20000100800 */
[----:B------:R-:W-:-:S02]  /*4b040*/  IMAD.MOV.U32 R11, RZ, RZ, R28 ;  /* 0x000000ffff0b7224 */ /* 0x000fc400078e001c */
[----:B------:R-:W3:Y:S03]  /*4b050*/  LDL.LU R28, [R1+0x79a0] ;  /* 0x0079a000011c7983 */ /* 0x000ee60000300800 */
[----:B--2---:R-:W-:Y:S01]  /*4b060*/  STL.64 [R1+0x7948], R10 ;  /* 0x0079480a01007387 */ /* 0x004fe20000100a00 */
[----:B-----5:R-:W-:Y:S02]  /*4b070*/  STL.64 [R1+0x7900], R18 ;  /* 0x0079001201007387 */ /* 0x020fe40000100a00 */
[----:B---3--:R1:W-:Y:S02]  /*4b080*/  STL.64 [R1+0x78f8], R16 ;  /* 0x0078f81001007387 */ /* 0x0083e40000100a00 */
[----:B-1----:R-:W2:Y:S01]  /*4b090*/  LDL.LU R16, [R1+0x3f0] ;  /* 0x0003f00001107983 */ /* 0x002ea20000300800 */
[----:B------:R-:W2:Y:S02]  /*4b0a0*/  LDL.LU R17, [R1+0x3f4] ;  /* 0x0003f40001117983 */ /* 0x000ea40000300800 */
[----:B------:R-:W3:Y:S02]  /*4b0b0*/  LDL.LU R18, [R1+0x3f8] ;  /* 0x0003f80001127983 */ /* 0x000ee40000300800 */
[----:B------:R-:W3:Y:S02]  /*4b0c0*/  LDL.LU R19, [R1+0x3fc] ;  /* 0x0003fc0001137983 */ /* 0x000ee40000300800 */
[----:B----4-:R-:W-:-:S02]  /*4b0d0*/  IMAD.MOV.U32 R10, RZ, RZ, R20 ;  /* 0x000000ffff0a7224 */ /* 0x010fc400078e0014 */
[----:B------:R-:W-:Y:S01]  /*4b0e0*/  IMAD.MOV.U32 R11, RZ, RZ, R21 ;  /* 0x000000ffff0b7224 */ /* 0x000fe200078e0015 */
[----:B------:R-:W4:Y:S01]  /*4b0f0*/  LDL.LU R20, [R1+0x799c] ;  /* 0x00799c0001147983 */ /* 0x000f220000300800 */
[----:B------:R-:W5:Y:S03]  /*4b100*/  LDL.LU R21, [R1+0x7998] ;  /* 0x0079980001157983 */ /* 0x000f660000300800 */
[----:B------:R-:W-:Y:S04]  /*4b110*/  STL.64 [R1+0x7960], R10 ;  /* 0x0079600a01007387 */ /* 0x000fe80000100a00 */
[----:B---3--:R-:W-:Y:S01]  /*4b120*/  STL.64 [R1+0x7928], R18 ;  /* 0x0079281201007387 */ /* 0x008fe20000100a00 */
[----:B--2---:R1:W-:Y:S03]  /*4b130*/  STL.64 [R1+0x7920], R16 ;  /* 0x0079201001007387 */ /* 0x0043e60000100a00 */
[----:B-1----:R-:W2:Y:S01]  /*4b140*/  LDL.LU R16, [R1+0x410] ;  /* 0x0004100001107983 */ /* 0x002ea20000300800 */
[----:B------:R-:W2:Y:S02]  /*4b150*/  LDL.LU R17, [R1+0x414] ;  /* 0x0004140001117983 */ /* 0x000ea40000300800 */
[----:B------:R-:W3:Y:S02]  /*4b160*/  LDL.LU R18, [R1+0x418] ;  /* 0x0004180001127983 */ /* 0x000ee40000300800 */
[----:B------:R-:W3:Y:S01]  /*4b170*/  LDL.LU R19, [R1+0x41c] ;  /* 0x00041c0001137983 */ /* 0x000ee20000300800 */
[----:B------:R-:W2:Y:S01]  /*4b180*/  LDL R10, [R1+0xa8] ;  /* 0x0000a800010a7983 */ /* 0x000ea20000100800 */
[----:B------:R-:W-:-:S02]  /*4b190*/  IMAD.MOV.U32 R11, RZ, RZ, R28 ;  /* 0x000000ffff0b7224 */ /* 0x000fc400078e001c */
[----:B------:R-:W4:Y:S03]  /*4b1a0*/  LDL.LU R28, [R1+0x7994] ;  /* 0x00799400011c7983 */ /* 0x000f260000300800 */
[----:B--2---:R-:W-:Y:S01]  /*4b1b0*/  STL.64 [R1+0x7978], R10 ;  /* 0x0079780a01007387 */ /* 0x004fe20000100a00 */
[----:B---3--:R-:W-:Y:S02]  /*4b1c0*/  STL.64 [R1+0x7940], R18 ;  /* 0x0079401201007387 */ /* 0x008fe40000100a00 */
[----:B------:R1:W-:Y:S02]  /*4b1d0*/  STL.64 [R1+0x7938], R16 ;  /* 0x0079381001007387 */ /* 0x0003e40000100a00 */
        /* <DEDUP_REMOVED lines=16> */
[----:B-----5:R-:W-:-:S02]  /*4b2e0*/  IMAD.MOV.U32 R10, RZ, RZ, R21 ;  /* 0x000000ffff0a7224 */ /* 0x020fc400078e0015 */
[----:B----4-:R-:W-:Y:S01]  /*4b2f0*/  IMAD.MOV.U32 R11, RZ, RZ, R20 ;  /* 0x000000ffff0b7224 */ /* 0x010fe200078e0014 */
        /* <DEDUP_REMOVED lines=16> */
[----:B------:R1:W-:Y:S02]  /*4b400*/  STL.64 [R1+0x7730], R14 ;  /* 0x0077300e01007387 */ /* 0x0003e40000100a00 */
[----:B------:R-:W-:Y:S02]  /*4b410*/  STL.64 [R1+0x7728], R12 ;  /* 0x0077280c01007387 */ /* 0x000fe40000100a00 */
[----:B-1----:R-:W-:-:S02]  /*4b420*/  IMAD.MOV.U32 R14, RZ, RZ, R29 ;  /* 0x000000ffff0e7224 */ /* 0x002fc400078e001d */
[----:B------:R-:W5:Y:S01]  /*4b430*/  LDL.LU R29, [R1+0x7990] ;  /* 0x00799000011d7983 */ /* 0x000f620000300800 */
        /* <DEDUP_REMOVED lines=33> */
[----:B------:R1:W-:Y:S03]  /*4b650*/  STL.64 [R1+0x808], R10 ;  /* 0x0008080a01007387 */ /* 0x0003e60000100a00 */
[----:B-1----:R-:W2:Y:S01]  /*4b660*/  LDL.LU.64 R10, [R1+0x7918] ;  /* 0x00791800010a7983 */ /* 0x002ea20000300a00 */
[----:B------:R-:W2:Y:S02]  /*4b670*/  LDL.LU.64 R8, [R1+0x7910] ;  /* 0x0079100001087983 */ /* 0x000ea40000300a00 */
[----:B------:R-:W-:-:S07]  /*4b680*/  IMAD.MOV.U32 R15, RZ, RZ, R3 ;  /* 0x000000ffff0f7224 */ /* 0x000fce00078e0003 */
        /* <DEDUP_REMOVED lines=42> */
[----:B-1----:R-:W3:Y:S01]  /*4b930*/  LDL.LU.64 R10, [R1+0x7898] ;  /* 0x00789800010a7983 */ /* 0x002ee20000300a00 */
[----:B------:R-:W3:Y:S02]  /*4b940*/  LDL.LU.64 R8, [R1+0x7890] ;  /* 0x0078900001087983 */ /* 0x000ee40000300a00 */
[----:B--2---:R-:W-:Y:S02]  /*4b950*/  IMAD.MOV.U32 R2, RZ, RZ, R18 ;  /* 0x000000ffff027224 */ /* 0x004fe400078e0012 */
[----:B------:R-:W-:Y:S01]  /*4b960*/  IMAD.MOV.U32 R0, RZ, RZ, R19 ;  /* 0x000000ffff007224 */ /* 0x000fe200078e0013 */
[C---:B---3--:R-:W-:Y:S11]  /*4b970*/  HMMA.1688.F32.TF32 R8, R4.reuse, R18, R8 ;  /* 0x000000120408723c */ /* 0x048ff60000081008 */
[----:B------:R-:W-:Y:S11]  /*4b980*/  @!UPT UIADD3 URZ, URZ, URZ, URZ ;  /* 0x0000003f3f3ff290 */ /* 0x000ff6000fffe03f */
[----:B------:R-:W-:Y:S01]  /*4b990*/  @!UPT UIADD3 URZ, URZ, URZ, URZ ;  /* 0x0000003f3f3ff290 */ /* 0x000fe2000fffe03f */
[----:B------:R-:W-:Y:S01]  /*4b9a0*/  STL.64 [R1+0xa90], R8 ;  /* 0x000a900801007387 */ /* 0x000fe20000100a00 */
[----:B------:R1:W-:Y:S03]  /*4b9b0*/  STL.64 [R1+0xa98], R10 ;  /* 0x000a980a01007387 */ /* 0x0003e60000100a00 */
[----:B-1----:R-:W2:Y:S01]  /*4b9c0*/  LDL.LU.64 R10, [R1+0x7888] ;  /* 0x00788800010a7983 */ /* 0x002ea20000300a00 */
[----:B------:R-:W2:Y:S02]  /*4b9d0*/  LDL.LU.64 R8, [R1+0x7880] ;  /* 0x0078800001087983 */ /* 0x000ea40000300a00 */
[----:B------:R-:W3:Y:S02]  /*4b9e0*/  LDL.LU.64 R18, [R1+0x7878] ;  /* 0x0078780001127983 */ /* 0x000ee40000300a00 */
[C---:B---3--:R-:W-:Y:S11]  /*4b9f0*/  HMMA.1688.F32.TF32 R20, R4.reuse, R18, R20 ;  /* 0x000000120414723c */ /* 0x048ff60000081014 */
[----:B------:R-:W-:Y:S11]  /*4ba00*/  @!UPT UIADD3 URZ, URZ, URZ, URZ ;  /* 0x0000003f3f3ff290 */ /* 0x000ff6000fffe03f */
[----:B------:R-:W-:Y:S01]  /*4ba10*/  @!UPT UIADD3 URZ, URZ, URZ, URZ ;  /* 0x0000003f3f3ff290 */ /* 0x000fe2000fffe03f */
[----:B------:R-:W-:Y:S01]  /*4ba20*/  STL.64 [R1+0xa80], R20 ;  /* 0x000a801401007387 */ /* 0x000fe20000100a00 */
[----:B------:R1:W-:Y:S03]  /*4ba30*/  STL.64 [R1+0xa88], R22 ;  /* 0x000a881601007387 */ /* 0x0003e60000100a00 */
[----:B-1----:R-:W4:Y:S01]  /*4ba40*/  LDL.LU.64 R22, [R1+0x7870] ;  /* 0x0078700001167983 */ /* 0x002f220000300a00 */
[----:B------:R1:W-:Y:S03]  /*4ba50*/  STL.64 [R1+0x77c8], R18 ;  /* 0x0077c81201007387 */ /* 0x0003e60000100a00 */
[----:B-1----:R-:W3:Y:S01]  /*4ba60*/  LDL.LU.64 R18, [R1+0xb8] ;  /* 0x0000b80001127983 */ /* 0x002ee20000300a00 */
[C---:B----4-:R-:W-:Y:S03]  /*4ba70*/  HMMA.1688.F32.TF32 R24, R4.reuse, R22, R24 ;  /* 0x000000160418723c */ /* 0x050fe60000081018 */
[----:B---3--:R1:W-:Y:S04]  /*4ba80*/  STL.64 [R1+0x7848], R18 ;  /* 0x0078481201007387 */ /* 0x0083e80000100a00 */
[----:B-1----:R-:W3:Y:S11]  /*4ba90*/  LDL.LU.64 R18, [R1+0xc8] ;  /* 0x0000c80001127983 */ /* 0x002ef60000300a00 */
[----:B------:R-:W-:Y:S05]  /*4baa0*/  @!UPT UIADD3 URZ, URZ, URZ, URZ ;  /* 0x0000003f3f3ff290 */ /* 0x000fea000fffe03f */
[----:B------:R-:W-:Y:S02]  /*4bab0*/  STL.64 [R1+0xa70], R24 ;  /* 0x000a701801007387 */ /* 0x000fe40000100a00 */
[----:B------:R1:W-:Y:S02]  /*4bac0*/  STL.64 [R1+0xa78], R26 ;  /* 0x000a781a01007387 */ /* 0x0003e40000100a00 */
[----:B-1----:R-:W2:Y:S01]  /*4bad0*/  LDL.LU.64 R26, [R1+0x7868] ;  /* 0x00786800011a7983 */ /* 0x002ea20000300a00 */
[----:B------:R-:W4:Y:S02]  /*4bae0*/  LDL.LU.64 R24, [R1+0x7860] ;  /* 0x0078600001187983 */ /* 0x000f240000300a00 */
[----:B------:R1:W-:Y:S02]  /*4baf0*/  STL [R1+0x7764], R22 ;  /* 0x0077641601007387 */ /* 0x0003e40000100800 */
[----:B------:R5:W-:Y:S01]  /*4bb00*/  STL [R1+0x7760], R23 ;  /* 0x0077601701007387 */ /* 0x000be20000100800 */
[----:B------:R-:W3:Y:S01]  /*4bb10*/  LDL.LU R20, [R1+0x2b0] ;  /* 0x0002b00001147983 */ /* 0x000ee20000300800 */
[----:B------:R-:W3:Y:S03]  /*4bb20*/  LDL.LU R21, [R1+0x2b4] ;  /* 0x0002b40001157983 */ /* 0x000ee60000300800 */
[----:B-1----:R-:W3:Y:S01]  /*4bb30*/  LDL.LU R22, [R1+0x2b8] ;  /* 0x0002b80001167983 */ /* 0x002ee20000300800 */
[----:B-----5:R-:W5:Y:S01]  /*4bb40*/  LDL.LU R23, [R1+0x2bc] ;  /* 0x0002bc0001177983 */ /* 0x020f620000300800 */
[----:B--2---:R-:W-:Y:S02]  /*4bb50*/  HMMA.1688.F32.TF32 R4, R4, R26, R8 ;  /* 0x0000001a0404723c */ /* 0x004fe40000081008 */
[----:B------:R-:W2:Y:S01]  /*4bb60*/  LDL.LU.64 R10, [R1+0x7858] ;  /* 0x00785800010a7983 */ /* 0x000ea20000300a00 */
[----:B------:R-:W2:Y:S11]  /*4bb70*/  LDL.LU.64 R8, [R1+0x7850] ;  /* 0x0078500001087983 */ /* 0x000eb60000300a00 */
[----:B------:R-:W-:Y:S09]  /*4bb80*/  @!UPT UIADD3 URZ, URZ, URZ, URZ ;  /* 0x0000003f3f3ff290 */ /* 0x000ff2000fffe03f */
[----:B------:R-:W-:Y:S01]  /*4bb90*/  STL.64 [R1+0x2d0], R4 ;  /* 0x0002d00401007387 */ /* 0x000fe20000100a00 */
[----:B------:R1:W-:Y:S03]  /*4bba0*/  STL.64 [R1+0x2d8], R6 ;  /* 0x0002d80601007387 */ /* 0x0003e60000100a00 */
[----:B-1----:R-:W4:Y:S01]  /*4bbb0*/  LDL.LU.64 R6, [R1+0x98] ;  /* 0x0000980001067983 */ /* 0x002f220000300a00 */
[----:B---3--:R-:W-:Y:S01]  /*4bbc0*/  IMAD.MOV.U32 R3, RZ, RZ, R19 ;  /* 0x000000ffff037224 */ /* 0x008fe200078e0013 */
[----:B--2---:R-:W-:Y:S02]  /*4bbd0*/  HMMA.1688.F32.TF32 R12, R8, R18, R12 ;  /* 0x00000012080c723c */ /* 0x004fe4000008100c */
[----:B----4-:R1:W-:Y:S04]  /*4bbe0*/  STL.64 [R1+0x7840], R6 ;  /* 0x0078400601007387 */ /* 0x0103e80000100a00 */
[----:B-1----:R-:W2:Y:S01]  /*4bbf0*/  LDL.LU.64 R6, [R1+0xa8] ;  /* 0x0000a80001067983 */ /* 0x002ea20000300a00 */
[----:B------:R-:W-:Y:S02]  /*4bc00*/  STL.64 [R1+0x7740], R26 ;  /* 0x0077401a01007387 */ /* 0x000fe40000100a00 */
[----:B------:R1:W-:Y:S02]  /*4bc10*/  STL.64 [R1+0x7738], R24 ;  /* 0x0077381801007387 */ /* 0x0003e40000100a00 */
[----:B-1----:R-:W2:Y:S01]  /*4bc20*/  LDL.LU R24, [R1+0x2a0] ;  /* 0x0002a00001187983 */ /* 0x002ea20000300800 */
[----:B------:R-:W2:Y:S02]  /*4bc30*/  LDL.LU R25, [R1+0x2a4] ;  /* 0x0002a40001197983 */ /* 0x000ea40000300800 */
[----:B------:R-:W2:Y:S02]  /*4bc40*/  LDL.LU R26, [R1+0x2a8] ;  /* 0x0002a800011a7983 */ /* 0x000ea40000300800 */
[----:B------:R-:W2:Y:S07]  /*4bc50*/  LDL.LU R27, [R1+0x2ac] ;  /* 0x0002ac00011b7983 */ /* 0x000eae0000300800 */
[----:B------:R1:W-:Y:S01]  /*4bc60*/  STL.64 [R1+0xa60], R12 ;  /* 0x000a600c01007387 */ /* 0x0003e20000100a00 */
[----:B------:R-:W-:Y:S02]  /*4bc70*/  STL.64 [R1+0xa68], R14 ;  /* 0x000a680e01007387 */ /* 0x000fe40000100a00 */
[----:B-1----:R-:W-:-:S02]  /*4bc80*/  IMAD.MOV.U32 R12, RZ, RZ, R18 ;  /* 0x000000ffff0c7224 */ /* 0x002fc400078e0012 */
[----:B------:R-:W5:Y:S01]  /*4bc90*/  LDL.LU.64 R18, [R1+0x7848] ;  /* 0x0078480001127983 */ /* 0x000f620000300a00 */
[----:B------:R-:W-:Y:S02]  /*4bca0*/  STL [R1+0x7788], R3 ;  /* 0x0077880301007387 */ /* 0x000fe40000100800 */
[----:B------:R-:W-:Y:S01]  /*4bcb0*/  STL [R1+0x7768], R12 ;  /* 0x0077680c01007387 */ /* 0x000fe20000100800 */
[C---:B-----5:R-:W-:Y:S11]  /*4bcc0*/  HMMA.1688.F32.TF32 R20, R8.reuse, R18, R20 ;  /* 0x000000120814723c */ /* 0x060ff60000081014 */
[----:B------:R-:W-:Y:S11]  /*4bcd0*/  @!UPT UIADD3 URZ, URZ, URZ, URZ ;  /* 0x0000003f3f3ff290 */ /* 0x000ff6000fffe03f */
[----:B------:R-:W-:Y:S01]  /*4bce0*/  @!UPT UIADD3 URZ, URZ, URZ, URZ ;  /* 0x0000003f3f3ff290 */ /* 0x000fe2000fffe03f */
[----:B------:R1:W-:Y:S01]  /*4bcf0*/  STL.64 [R1+0xa50], R20 ;  /* 0x000a501401007387 */ /* 0x0003e20000100a00 */
[----:B------:R3:W-:Y:S03]  /*4bd00*/  STL.64 [R1+0xa58], R22 ;  /* 0x000a581601007387 */ /* 0x0007e60000100a00 */
[----:B-1----:R-:W4:Y:S01]  /*4bd10*/  LDL.LU R20, [R1+0x270] ;  /* 0x0002700001147983 */ /* 0x002f220000300800 */
[----:B------:R-:W4:Y:S02]  /*4bd20*/  LDL.LU R21, [R1+0x274] ;  /* 0x0002740001157983 */ /* 0x000f240000300800 */
[----:B---3--:R-:W3:Y:S02]  /*4bd30*/  LDL.LU R22, [R1+0x278] ;  /* 0x0002780001167983 */ /* 0x008ee40000300800 */
[----:B------:R-:W3:Y:S01]  /*4bd40*/  LDL.LU R23, [R1+0x27c] ;  /* 0x00027c0001177983 */ /* 0x000ee20000300800 */
[----:B--2---:R-:W-:Y:S01]  /*4bd50*/  HMMA.1688.F32.TF32 R24, R8, R6, R24 ;  /* 0x000000060818723c */ /* 0x004fe20000081018 */
[----:B---3--:R-:W-:Y:S01]  /*4bd60*/  STL.64 [R1+0x7828], R22 ;  /* 0x0078281601007387 */ /* 0x008fe20000100a00 */
[----:B----4-:R1:W-:Y:S03]  /*4bd70*/  STL.64 [R1+0x7820], R20 ;  /* 0x0078201401007387 */ /* 0x0103e60000100a00 */
[----:B-1----:R-:W2:Y:S01]  /*4bd80*/  LDL.LU R20, [R1+0x280] ;  /* 0x0002800001147983 */ /* 0x002ea20000300800 */
[----:B------:R-:W2:Y:S02]  /*4bd90*/  LDL.LU R21, [R1+0x284] ;  /* 0x0002840001157983 */ /* 0x000ea40000300800 */
[----:B------:R-:W3:Y:S02]  /*4bda0*/  LDL.LU R22, [R1+0x288] ;  /* 0x0002880001167983 */ /* 0x000ee40000300800 */
[----:B------:R-:W3:Y:S02]  /*4bdb0*/  LDL.LU R23, [R1+0x28c] ;  /* 0x00028c0001177983 */ /* 0x000ee40000300800 */
[----:B------:R-:W-:-:S02]  /*4bdc0*/  IMAD.MOV.U32 R14, RZ, RZ, R18 ;  /* 0x000000ffff0e7224 */ /* 0x000fc400078e0012 */
[----:B------:R-:W-:Y:S01]  /*4bdd0*/  IMAD.MOV.U32 R13, RZ, RZ, R19 ;  /* 0x000000ffff0d7224 */ /* 0x000fe200078e0013 */
[----:B------:R-:W-:Y:S01]  /*4bde0*/  MOV R15, R7 ;  /* 0x00000007000f7202 */ /* 0x000fe20000000f00 */
[----:B---3--:R-:W-:Y:S01]  /*4bdf0*/  STL.64 [R1+0x7838], R22 ;  /* 0x0078381601007387 */ /* 0x008fe20000100a00 */
[----:B--2---:R1:W-:Y:S03]  /*4be00*/  STL.64 [R1+0x7830], R20 ;  /* 0x0078301401007387 */ /* 0x0043e60000100a00 */
[----:B-1----:R-:W2:Y:S01]  /*4be10*/  LDL.LU R20, [R1+0x290] ;  /* 0x0002900001147983 */ /* 0x002ea20000300800 */
[----:B------:R-:W2:Y:S02]  /*4be20*/  LDL.LU R21, [R1+0x294] ;  /* 0x0002940001157983 */ /* 0x000ea40000300800 */
[----:B------:R-:W2:Y:S02]  /*4be30*/  LDL.LU R22, [R1+0x298] ;  /* 0x0002980001167983 */ /* 0x000ea40000300800 */
[----:B------:R-:W2:Y:S01]  /*4be40*/  LDL.LU R23, [R1+0x29c] ;  /* 0x00029c0001177983 */ /* 0x000ea20000300800 */
[----:B------:R-:W3:Y:S01]  /*4be50*/  LDL.LU.64 R18, [R1+0x78] ;  /* 0x0000780001127983 */ /* 0x000ee20000300a00 */
[----:B------:R-:W-:Y:S02]  /*4be60*/  STL [R1+0x778c], R14 ;  /* 0x00778c0e01007387 */ /* 0x000fe40000100800 */
[----:B------:R1:W-:Y:S02]  /*4be70*/  STL.64 [R1+0xa40], R24 ;  /* 0x000a401801007387 */ /* 0x0003e40000100a00 */
[----:B------:R-:W-:Y:S02]  /*4be80*/  STL.64 [R1+0xa48], R26 ;  /* 0x000a481a01007387 */ /* 0x000fe40000100a00 */
[----:B-1----:R-:W-:-:S02]  /*4be90*/  IMAD.MOV.U32 R24, RZ, RZ, R6 ;  /* 0x000000ffff187224 */ /* 0x002fc400078e0006 */
[----:B------:R-:W2:Y:S01]  /*4bea0*/  LDL.LU.64 R6, [R1+0x7840] ;  /* 0x0078400001067983 */ /* 0x000ea20000300a00 */
[----:B------:R1:W-:Y:S02]  /*4beb0*/  STL [R1+0x77e4], R15 ;  /* 0x0077e40f01007387 */ /* 0x0003e40000100800 */
[----:B------:R-:W-:Y:S01]  /*4bec0*/  STL [R1+0x77e0], R13 ;  /* 0x0077e00d01007387 */ /* 0x000fe20000100800 */
[----:B-1----:R-:W4:Y:S01]  /*4bed0*/  LDL.LU.64 R14, [R1+0x88] ;  /* 0x00008800010e7983 */ /* 0x002f220000300a00 */
[----:B--2---:R-:W-:Y:S11]  /*4bee0*/  HMMA.1688.F32.TF32 R20, R8, R6, R20 ;  /* 0x000000060814723c */ /* 0x004ff60000081014 */
[----:B------:R-:W-:Y:S11]  /*4bef0*/  @!UPT UIADD3 URZ, URZ, URZ, URZ ;  /* 0x0000003f3f3ff290 */ /* 0x000ff6000fffe03f */
[----:B------:R-:W-:Y:S01]  /*4bf00*/  @!UPT UIADD3 URZ, URZ, URZ, URZ ;  /* 0x0000003f3f3ff290 */ /* 0x000fe2000fffe03f */
[----:B------:R-:W-:Y:S01]  /*4bf10*/  STL.64 [R1+0xa30], R20 ;  /* 0x000a301401007387 */ /* 0x000fe20000100a00 */
[----:B------:R1:W-:Y:S03]  /*4bf20*/  STL.64 [R1+0xa38], R22 ;  /* 0x000a381601007387 */ /* 0x0003e60000100a00 */
[----:B-1----:R-:W4:Y:S01]  /*4bf30*/  LDL.LU.64 R22, [R1+0x7838] ;  /* 0x0078380001167983 */ /* 0x002f220000300a00 */
[----:B------:R-:W4:Y:S02]  /*4bf40*/  LDL.LU.64 R20, [R1+0x7830] ;  /* 0x0078300001147983 */ /* 0x000f240000300a00 */
[----:B------:R-:W2:Y:S02]  /*4bf50*/  LDL.LU R4, [R1+0xd0] ;  /* 0x0000d00001047983 */ /* 0x000ea40000300800 */
[----:B------:R-:W2:Y:S02]  /*4bf60*/  LDL.LU R5, [R1+0xd4] ;  /* 0x0000d40001057983 */ /* 0x000ea40000300800 */
[----:B------:R-:W-:-:S02]  /*4bf70*/  IMAD.MOV.U32 R26, RZ, RZ, R6 ;  /* 0x000000ffff1a7224 */ /* 0x000fc400078e0006 */
[----:B------:R-:W-:Y:S02]  /*4bf80*/  IMAD.MOV.U32 R25, RZ, RZ, R7 ;  /* 0x000000ffff197224 */ /* 0x000fe400078e0007 */
[----:B------:R-:W-:Y:S02]  /*4bf90*/  IMAD.MOV.U32 R6, RZ, RZ, R29 ;  /* 0x000000ffff067224 */ /* 0x000fe400078e001d */
[----:B------:R-:W-:-:S05]  /*4bfa0*/  IMAD.MOV.U32 R7, RZ, RZ, R28 ;  /* 0x000000ffff077224 */ /* 0x000fca00078e001c */
[----:B------:R-:W-:Y:S04]  /*4bfb0*/  STL.64 [R1+0x75d8], R6 ;  /* 0x0075d80601007387 */ /* 0x000fe80000100a00 */
[----:B--2---:R1:W-:Y:S04]  /*4bfc0*/  STL.64 [R1+0x75d0], R4 ;  /* 0x0075d00401007387 */ /* 0x0043e80000100a00 */
[----:B-1----:R-:W2:Y:S01]  /*4bfd0*/  LDL.LU R4, [R1+0xf0] ;  /* 0x0000f00001047983 */ /* 0x002ea20000300800 */
[----:B------:R-:W2:Y:S02]  /*4bfe0*/  LDL.LU R5, [R1+0xf4] ;  /* 0x0000f40001057983 */ /* 0x000ea40000300800 */
[----:B------:R-:W5:Y:S02]  /*4bff0*/  LDL.LU R6, [R1+0xf8] ;  /* 0x0000f80001067983 */ /* 0x000f640000300800 */
[----:B------:R-:W5:Y:S01]  /*4c000*/  LDL.LU R7, [R1+0xfc] ;  /* 0x0000fc0001077983 */ /* 0x000f620000300800 */
[----:B----4-:R-:W-:Y:S01]  /*4c010*/  HMMA.1688.F32.TF32 R20, R8, R14, R20 ;  /* 0x0000000e0814723c */ /* 0x010fe20000081014 */
[----:B-----5:R1:W-:Y:S01]  /*4c020*/  STL.64 [R1+0x75e8], R6 ;  /* 0x0075e80601007387 */ /* 0x0203e20000100a00 */
[----:B--2---:R2:W-:Y:S11]  /*4c030*/  STL.64 [R1+0x75e0], R4 ;  /* 0x0075e00401007387 */ /* 0x0045f60000100a00 */
[----:B------:R-:W-:Y:S10]  /*4c040*/  @!UPT UIADD3 URZ, URZ, URZ, URZ ;  /* 0x0000003f3f3ff290 */ /* 0x000ff4000fffe03f */
[----:B------:R-:W-:Y:S02]  /*4c050*/  STL.64 [R1+0xa20], R20 ;  /* 0x000a201401007387 */ /* 0x000fe40000100a00 */
[----:B------:R4:W-:Y:S02]  /*4c060*/  STL.64 [R1+0xa28], R22 ;  /* 0x000a281601007387 */ /* 0x0009e40000100a00 */
[----:B-1----:R-:W-:Y:S02]  /*4c070*/  IMAD.MOV.U32 R6, RZ, RZ, R2 ;  /* 0x000000ffff067224 */ /* 0x002fe400078e0002 */
[----:B------:R-:W-:Y:S02]  /*4c080*/  IMAD.MOV.U32 R7, RZ, RZ, R0 ;  /* 0x000000ffff077224 */ /* 0x000fe400078e0000 */
[----:B--2---:R-:W-:Y:S02]  /*4c090*/  IMAD.MOV.U32 R5, RZ, RZ, R14 ;  /* 0x000000ffff057224 */ /* 0x004fe400078e000e */
[----:B------:R-:W-:Y:S01]  /*4c0a0*/  IMAD.MOV.U32 R4, RZ, RZ, R15 ;  /* 0x000000ffff047224 */ /* 0x000fe200078e000f */
[----:B----4-:R-:W2:Y:S01]  /*4c0b0*/  LDL.LU.64 R22, [R1+0x7828] ;  /* 0x0078280001167983 */ /* 0x010ea20000300a00 */
[----:B------:R-:W2:Y:S02]  /*4c0c0*/  LDL.LU.64 R20, [R1+0x7820] ;  /* 0x0078200001147983 */ /* 0x000ea40000300a00 */
[----:B------:R1:W-:Y:S01]  /*4c0d0*/  STL.64 [R1+0x77a8], R6 ;  /* 0x0077a80601007387 */ /* 0x0003e20000100a00 */
[----:B------:R-:W-:Y:S04]  /*4c0e0*/  STL.64 [R1+0x77a0], R4 ;  /* 0x0077a00401007387 */ /* 0x000fe80000100a00 */
[----:B-1----:R-:W4:Y:S01]  /*4c0f0*/  LDL.LU.64 R6, [R1+0x18] ;  /* 0x0000180001067983 */ /* 0x002f220000300a00 */
[----:B---3--:R-:W-:-:S02]  /*4c100*/  IMAD.MOV.U32 R29, RZ, RZ, R18 ;  /* 0x000000ffff1d7224 */ /* 0x008fc400078e0012 */
[----:B------:R-:W-:Y:S01]  /*4c110*/  IMAD.MOV.U32 R27, RZ, RZ, R19 ;  /* 0x000000ffff1b7224 */ /* 0x000fe200078e0013 */
[----:B----4-:R2:W-:Y:S02]  /*4c120*/  STL.64 [R1+0x77c0], R6 ;  /* 0x0077c00601007387 */ /* 0x0105e40000100a00 */
[C---:B--2---:R-:W-:Y:S11]  /*4c130*/  HMMA.1688.F32.TF32 R4, R8.reuse, R18, R20 ;  /* 0x000000120804723c */ /* 0x044ff60000081014 */
[----:B------:R-:W-:Y:S11]  /*4c140*/  @!UPT UIADD3 URZ, URZ, URZ, URZ ;  /* 0x0000003f3f3ff290 */ /* 0x000ff6000fffe03f */
[----:B------:R-:W-:Y:S01]  /*4c150*/  @!UPT UIADD3 URZ, URZ, URZ, URZ ;  /* 0x0000003f3f3ff290 */ /* 0x000fe2000fffe03f */
[----:B------:R-:W-:Y:S01]  /*4c160*/  STL.64 [R1+0x2c0], R4 ;  /* 0x0002c00401007387 */ /* 0x000fe20000100a00 */
[----:B------:R-:W-:Y:S02]  /*4c170*/  STL.64 [R1+0x2c8], R6 ;  /* 0x0002c80601007387 */ /* 0x000fe40000100a00 */
        /* <DEDUP_REMOVED lines=9> */
[----:B------:R-:W2:Y:S01]  /*4c210*/  LDL.LU R21, [R1+0x264] ;  /* 0x0002640001157983 */ /* 0x000ea20000300800 */
[----:B------:R-:W2:Y:S01]  /*4c220*/  LDL.LU R22, [R1+0x268] ;  /* 0x0002680001167983 */ /* 0x000ea20000300800 */
[----:B------:R-:W2:Y:S03]  /*4c230*/  LDL.LU R23, [R1+0x26c] ;  /* 0x00026c0001177983 */ /* 0x000ea60000300800 */
[----:B-----5:R1:W-:Y:S01]  /*4c240*/  STL.64 [R1+0x77f0], R14 ;  /* 0x0077f00e01007387 */ /* 0x0203e20000100a00 */
[----:B----4-:R-:W-:Y:S03]  /*4c250*/  STL.64 [R1+0x77e8], R12 ;  /* 0x0077e80c01007387 */ /* 0x010fe60000100a00 */
[----:B-1----:R-:W4:Y:S04]  /*4c260*/  LDL.LU.64 R14, [R1+0x48] ;  /* 0x00004800010e7983 */ /* 0x002f280000300a00 */
[----:B----4-:R1:W-:Y:S04]  /*4c270*/  STL.64 [R1+0x7800], R14 ;  /* 0x0078000e01007387 */ /* 0x0103e80000100a00 */
[----:B-1----:R-:W4:Y:S04]  /*4c280*/  LDL.LU.64 R14, [R1+0x58] ;  /* 0x00005800010e7983 */ /* 0x002f280000300a00 */
[----:B----4-:R1:W-:Y:S04]  /*4c290*/  STL.64 [R1+0x7818], R14 ;  /* 0x0078180e01007387 */ /* 0x0103e80000100a00 */
[----:B-1----:R-:W4:Y:S01]  /*4c2a0*/  LDL.LU.64 R14, [R1+0x68] ;  /* 0x00006800010e7983 */ /* 0x002f220000300a00 */
[----:B---3--:R1:W-:Y:S02]  /*4c2b0*/  STL.64 [R1+0x77d8], R18 ;  /* 0x0077d81201007387 */ /* 0x0083e40000100a00 */
[----:B--2---:R2:W-:Y:S01]  /*4c2c0*/  STL.64 [R1+0x77d0], R16 ;  /* 0x0077d01001007387 */ /* 0x0045e20000100a00 */
[----:B-1----:R-:W3:Y:S04]  /*4c2d0*/  LDL.LU.64 R18, [R1+0x38] ;  /* 0x0000380001127983 */ /* 0x002ee80000300a00 */
[----:B---3--:R1:W-:Y:S01]  /*4c2e0*/  STL.64 [R1+0x77f8], R18 ;  /* 0x0077f81201007387 */ /* 0x0083e20000100a00 */
[----:B--2---:R-:W2:Y:S02]  /*4c2f0*/  LDL.LU R16, [R1+0x240] ;  /* 0x0002400001107983 */ /* 0x004ea40000300800 */
        /* <DEDUP_REMOVED lines=8> */
[----:B------:R-:W2:Y:S01]  /*4c380*/  LDL.LU R19, [R1+0x25c] ;  /* 0x00025c0001137983 */ /* 0x000ea20000300800 */
[----:B------:R-:W3:Y:S01]  /*4c390*/  LDL.LU.64 R6, [R1+0x28] ;  /* 0x0000280001067983 */ /* 0x000ee20000300a00 */
[----:B------:R-:W-:Y:S02]  /*4c3a0*/  STL.64 [R1+0x7778], R26 ;  /* 0x0077781a01007387 */ /* 0x000fe40000100a00 */
[----:B------:R1:W-:Y:S02]  /*4c3b0*/  STL.64 [R1+0x7770], R24 ;  /* 0x0077701801007387 */ /* 0x0003e40000100a00 */
        /* <DEDUP_REMOVED lines=11> */
[----:B------:R-:W-:Y:S01]  /*4c470*/  IMAD.MOV.U32 R28, RZ, RZ, R15 ;  /* 0x000000ffff1c7224 */ /* 0x000fe200078e000f */
[----:B----4-:R-:W-:Y:S01]  /*4c480*/  STL.64 [R1+0x77b8], R26 ;  /* 0x0077b81a01007387 */ /* 0x010fe20000100a00 */
[----:B--2---:R1:W-:Y:S03]  /*4c490*/  STL.64 [R1+0x77b0], R24 ;  /* 0x0077b01801007387 */ /* 0x0043e60000100a00 */
[----:B-1----:R-:W2:Y:S01]  /*4c4a0*/  LDL.LU R24, [R1+0x210] ;  /* 0x0002100001187983 */ /* 0x002ea20000300800 */
[----:B------:R-:W2:Y:S02]  /*4c4b0*/  LDL.LU R25, [R1+0x214] ;  /* 0x0002140001197983 */ /* 0x000ea40000300800 */
[----:B------:R-:W2:Y:S02]  /*4c4c0*/  LDL.LU R26, [R1+0x218] ;  /* 0x00021800011a7983 */ /* 0x000ea40000300800 */
[----:B------:R-:W2:Y:S01]  /*4c4d0*/  LDL.LU R27, [R1+0x21c] ;  /* 0x00021c00011b7983 */ /* 0x000ea20000300800 */
[----:B------:R1:W-:Y:S01]  /*4c4e0*/  STL.64 [R1+0x2b0], R20 ;  /* 0x0002b01401007387 */ /* 0x0003e20000100a00 */
[----:B------:R-:W-:Y:S02]  /*4c4f0*/  STL.64 [R1+0x2b8], R22 ;  /* 0x0002b81601007387 */ /* 0x000fe40000100a00 */
[----:B-1----:R-:W-:-:S02]  /*4c500*/  IMAD.MOV.U32 R20, RZ, RZ, R14 ;  /* 0x000000ffff147224 */ /* 0x002fc400078e000e */
        /* <DEDUP_REMOVED lines=26> */
[----:B------:R-:W5:Y:S02]  /*4c6b0*/  LDL.LU R13, [R1+0x77e0] ;  /* 0x0077e000010d7983 */ /* 0x000f640000300800 */
[----:B------:R-:W3:Y:S02]  /*4c6c0*/  LDL.LU.64 R18, [R1+0x77d8] ;  /* 0x0077d80001127983 */ /* 0x000ee40000300a00 */
[----:B------:R-:W3:Y:S02]  /*4c6d0*/  LDL.LU.64 R16, [R1+0x77d0] ;  /* 0x0077d00001107983 */ /* 0x000ee40000300a00 */
[C---:B---3--:R-:W-:Y:S11]  /*4c6e0*/  HMMA.1688.F32.TF32 R16, R8.reuse, R6, R16 ;  /* 0x000000060810723c */ /* 0x048ff60000081010 */
[----:B------:R-:W-:Y:S11]  /*4c6f0*/  @!UPT UIADD3 URZ, URZ, URZ, URZ ;  /* 0x0000003f3f3ff290 */ /* 0x000ff6000fffe03f */
[----:B------:R-:W-:Y:S01]  /*4c700*/  @!UPT UIADD3 URZ, URZ, URZ, URZ ;  /* 0x0000003f3f3ff290 */ /* 0x000fe2000fffe03f */
[----:B------:R1:W-:Y:S01]  /*4c710*/  STL.64 [R1+0x270], R16 ;  /* 0x0002701001007387 */ /* 0x0003e20000100a00 */
[----:B------:R3:W-:Y:S01]  /*4c720*/  STL.64 [R1+0x278], R18 ;  /* 0x0002781201007387 */ /* 0x0007e20000100a00 */
[----:B-1----:R-:W-:Y:S02]  /*4c730*/  MOV R17, R6 ;  /* 0x0000000600117202 */ /* 0x002fe40000000f00 */
        /* <DEDUP_REMOVED lines=12> */
[----:B------:R-:W3:Y:S01]  /*4c800*/  LDL.LU.64 R4, [R1+0x77a0] ;  /* 0x0077a00001047983 */ /* 0x000ee20000300a00 */
        /* <DEDUP_REMOVED lines=8> */
[----:B-1----:R-:W-:Y:S02]  /*4c890*/  IMAD.MOV.U32 R6, RZ, RZ, R14 ;  /* 0x000000ffff067224 */ /* 0x002fe400078e000e */
[----:B------:R-:W-:Y:S01]  /*4c8a0*/  IMAD.MOV.U32 R7, RZ, RZ, R3 ;  /* 0x000000ffff077224 */ /* 0x000fe200078e0003 */
[----:B------:R-:W2:Y:S01]  /*4c8b0*/  LDL.LU R14, [R1+0x778c] ;  /* 0x00778c00010e7983 */ /* 0x000ea20000300800 */
[----:B------:R-:W2:Y:S03]  /*4c8c0*/  LDL.LU R3, [R1+0x7788] ;  /* 0x0077880001037983 */ /* 0x000ea60000300800 */
[----:B------:R1:W-:Y:S02]  /*4c8d0*/  STL.64 [R1+0x7618], R6 ;  /* 0x0076180601007387 */ /* 0x0003e40000100a00 */
[----:B-1----:R-:W-:-:S02]  /*4c8e0*/  IMAD.MOV.U32 R6, RZ, RZ, R17 ;  /* 0x000000ffff067224 */ /* 0x002fc400078e0011 */
[----:B------:R-:W-:Y:S01]  /*4c8f0*/  IMAD.MOV.U32 R7, RZ, RZ, R16 ;  /* 0x000000ffff077224 */ /* 0x000fe200078e0010 */
[----:B------:R-:W2:Y:S01]  /*4c900*/  LDL.LU R17, [R1+0x7784] ;  /* 0x0077840001117983 */ /* 0x000ea20000300800 */
[----:B------:R-:W2:Y:S03]  /*4c910*/  LDL.LU R16, [R1+0x7780] ;  /* 0x0077800001107983 */ /* 0x000ea60000300800 */
[----:B------:R1:W-:Y:S02]  /*4c920*/  STL.64 [R1+0x7630], R6 ;  /* 0x0076300601007387 */ /* 0x0003e40000100a00 */
[----:B-1----:R-:W-:Y:S02]  /*4c930*/  IMAD.MOV.U32 R6, RZ, RZ, R12 ;  /* 0x000000ffff067224 */ /* 0x002fe400078e000c */
[----:B------:R-:W-:Y:S01]  /*4c940*/  IMAD.MOV.U32 R7, RZ, RZ, R22 ;  /* 0x000000ffff077224 */ /* 0x000fe200078e0016 */
[----:B---3--:R-:W-:Y:S11]  /*4c950*/  HMMA.1688.F32.TF32 R24, R8, R18, R24 ;  /* 0x000000120818723c */ /* 0x008ff60000081018 */
[----:B------:R-:W-:Y:S11]  /*4c960*/  @!UPT UIADD3 URZ, URZ, URZ, URZ ;  /* 0x0000003f3f3ff290 */ /* 0x000ff6000fffe03f */
[----:B------:R-:W-:Y:S01]  /*4c970*/  @!UPT UIADD3 URZ, URZ, URZ, URZ ;  /* 0x0000003f3f3ff290 */ /* 0x000fe2000fffe03f */
[----:B------:R-:W-:Y:S01]  /*4c980*/  STL.64 [R1+0x240], R24 ;  /* 0x0002401801007387 */ /* 0x000fe20000100a00 */
[----:B------:R1:W-:Y:S03]  /*4c990*/  STL.64 [R1+0x248], R26 ;  /* 0x0002481a01007387 */ /* 0x0003e60000100a00 */
[----:B-1----:R-:W3:Y:S01]  /*4c9a0*/  LDL.LU.64 R26, [R1+0x7778] ;  /* 0x00777800011a7983 */ /* 0x002ee20000300a00 */
[----:B------:R-:W3:Y:S02]  /*4c9b0*/  LDL.LU.64 R24, [R1+0x7770] ;  /* 0x0077700001187983 */ /* 0x000ee40000300a00 */
[----:B------:R-:W3:Y:S02]  /*4c9c0*/  LDL.LU R12, [R1+0x7768] ;  /* 0x00776800010c7983 */ /* 0x000ee40000300800 */
[----:B------:R-:W3:Y:S01]  /*4c9d0*/  LDL.LU R22, [R1+0x7764] ;  /* 0x0077640001167983 */ /* 0x000ee20000300800 */
[----:B------:R-:W-:Y:S01]  /*4c9e0*/  STL.64 [R1+0x7648], R6 ;  /* 0x0076480601007387 */ /* 0x000fe20000100a00 */
[----:B------:R-:W-:Y:S02]  /*4c9f0*/  STL.64 [R1+0x75f8], R18 ;  /* 0x0075f81201007387 */ /* 0x000fe40000100a00 */
[----:B--2---:R1:W-:Y:S02]  /*4ca00*/  STL.64 [R1+0x75f0], R16 ;  /* 0x0075f01001007387 */ /* 0x0043e40000100a00 */
        /* <DEDUP_REMOVED lines=28> */
[----:B------:R-:W4:Y:S01]  /*4cbd0*/  LDL.LU R20, [R1+0x7750] ;  /* 0x0077500001147983 */ /* 0x000f220000300800 */
[----:B------:R-:W4:Y:S03]  /*4cbe0*/  LDL.LU R28, [R1+0x774c] ;  /* 0x00774c00011c7983 */ /* 0x000f260000300800 */
[----:B------:R1:W-:Y:S02]  /*4cbf0*/  STL.64 [R1+0x7690], R6 ;  /* 0x0076900601007387 */ /* 0x0003e40000100a00 */
[----:B-1----:R-:W-:Y:S02]  /*4cc00*/  IMAD.MOV.U32 R6, RZ, RZ, R29 ;  /* 0x000000ffff067224 */ /* 0x002fe400078e001d */
[----:B---3--:R-:W-:Y:S01]  /*4cc10*/  IMAD.MOV.U32 R7, RZ, RZ, R27 ;  /* 0x000000ffff077224 */ /* 0x008fe200078e001b */
        /* <DEDUP_REMOVED lines=8> */
[----:B------:R-:W-:Y:S01]  /*4cca0*/  IMAD.MOV.U32 R6, RZ, RZ, R5 ;  /* 0x000000ffff067224 */ /* 0x000fe200078e0005 */
[----:B------:R-:W-:-:S05]  /*4ccb0*/  MOV R7, R4 ;  /* 0x0000000400077202 */ /* 0x000fca0000000f00 */
        /* <DEDUP_REMOVED lines=17> */
[----:B----4-:R-:W-:-:S05]  /*4cdd0*/  IMAD.MOV.U32 R7, RZ, RZ, R15 ;  /* 0x000000ffff077224 */ /* 0x010fca00078e000f */
[----:B------:R-:W-:Y:S04]  /*4cde0*/  STL.64 [R1+0x76f0], R6 ;  /* 0x0076f00601007387 */ /* 0x000fe80000100a00 */
[----:B--2---:R-:W-:Y:S01]  /*4cdf0*/  STL.64 [R1+0x7688], R18 ;  /* 0x0076881201007387 */ /* 0x004fe20000100a00 */
[----:B------:R1:W-:Y:S03]  /*4ce00*/  STL.64 [R1+0x7680], R16 ;  /* 0x0076801001007387 */ /* 0x0003e60000100a00 */
[----:B-1----:R-:W2:Y:S01]  /*4ce10*/  LDL.LU R16, [R1+0x160] ;  /* 0x0001600001107983 */ /* 0x002ea20000300800 */
[----:B------:R-:W2:Y:S02]  /*4ce20*/  LDL.LU R17, [R1+0x164] ;  /* 0x0001640001117983 */ /* 0x000ea40000300800 */
[----:B------:R-:W4:Y:S02]  /*4ce30*/  LDL.LU R18, [R1+0x168] ;  /* 0x0001680001127983 */ /* 0x000f240000300800 */
[----:B------:R-:W4:Y:S02]  /*4ce40*/  LDL.LU R19, [R1+0x16c] ;  /* 0x00016c0001137983 */ /* 0x000f240000300800 */
[----:B------:R-:W-:-:S02]  /*4ce50*/  IMAD.MOV.U32 R6, RZ, RZ, R14 ;  /* 0x000000ffff067224 */ /* 0x000fc400078e000e */
[----:B-----5:R-:W-:-:S05]  /*4ce60*/  IMAD.MOV.U32 R7, RZ, RZ, R13 ;  /* 0x000000ffff077224 */ /* 0x020fca00078e000d */
[----:B------:R-:W-:Y:S04]  /*4ce70*/  STL.64 [R1+0x7708], R6 ;  /* 0x0077080601007387 */ /* 0x000fe80000100a00 */
[----:B----4-:R-:W-:Y:S01]  /*4ce80*/  STL.64 [R1+0x76a0], R18 ;  /* 0x0076a01201007387 */ /* 0x010fe20000100a00 */
[----:B--2---:R1:W-:Y:S03]  /*4ce90*/  STL.64 [R1+0x7698], R16 ;  /* 0x0076981001007387 */ /* 0x0043e60000100a00 */
[----:B-1----:R-:W2:Y:S01]  /*4cea0*/  LDL.LU R16, [R1+0x170] ;  /* 0x0001700001107983 */ /* 0x002ea20000300800 */
[----:B------:R-:W2:Y:S02]  /*4ceb0*/  LDL.LU R17, [R1+0x174] ;  /* 0x0001740001117983 */ /* 0x000ea40000300800 */
[----:B------:R-:W4:Y:S02]  /*4cec0*/  LDL.LU R18, [R1+0x178] ;  /* 0x0001780001127983 */ /* 0x000f240000300800 */
[----:B------:R-:W4:Y:S02]  /*4ced0*/  LDL.LU R19, [R1+0x17c] ;  /* 0x00017c0001137983 */ /* 0x000f240000300800 */
[----:B------:R-:W-:-:S02]  /*4cee0*/  IMAD.MOV.U32 R6, RZ, RZ, R12 ;  /* 0x000000ffff067224 */ /* 0x000fc400078e000c */
[----:B------:R-:W5:Y:S01]  /*4cef0*/  LDL.LU R12, [R1+0x1d0] ;  /* 0x0001d000010c7983 */ /* 0x000f620000300800 */
[----:B------:R-:W5:Y:S02]  /*4cf00*/  LDL.LU R13, [R1+0x1d4] ;  /* 0x0001d400010d7983 */ /* 0x000f640000300800 */
[----:B------:R-:W5:Y:S02]  /*4cf10*/  LDL.LU R14, [R1+0x1d8] ;  /* 0x0001d800010e7983 */ /* 0x000f640000300800 */
[----:B------:R-:W5:Y:S01]  /*4cf20*/  LDL.LU R15, [R1+0x1dc] ;  /* 0x0001dc00010f7983 */ /* 0x000f620000300800 */
[----:B------:R-:W3:Y:S01]  /*4cf30*/  LDL.LU R24, [R1+0x1e0] ;  /* 0x0001e00001187983 */ /* 0x000ee20000300800 */
[----:B------:R-:W3:Y:S02]  /*4cf40*/  LDL.LU R25, [R1+0x1e4] ;  /* 0x0001e40001197983 */ /* 0x000ee40000300800 */
[----:B------:R-:W3:Y:S02]  /*4cf50*/  LDL.LU R26, [R1+0x1e8] ;  /* 0x0001e800011a7983 */ /* 0x000ee40000300800 */
[----:B------:R-:W3:Y:S01]  /*4cf60*/  LDL.LU R27, [R1+0x1ec] ;  /* 0x0001ec00011b7983 */ /* 0x000ee20000300800 */
        /* <DEDUP_REMOVED lines=17> */
[----:B------:R-:W4:Y:S01]  /*4d080*/  LDL.LU R19, [R1+0x1ac] ;  /* 0x0001ac0001137983 */ /* 0x000f220000300800 */
[C---:B---3--:R-:W-:Y:S01]  /*4d090*/  HMMA.1688.F32.TF32 R24, R8.reuse, R22, R24 ;  /* 0x000000160818723c */ /* 0x048fe20000081018 */
[----:B----4-:R-:W-:Y:S01]  /*4d0a0*/  STL.64 [R1+0x7700], R18 ;  /* 0x0077001201007387 */ /* 0x010fe20000100a00 */
        /* <DEDUP_REMOVED lines=13> */
[----:B-1----:R-:W5:Y:S01]  /*4d180*/  LDL.LU.64 R26, [R1+0x7740] ;  /* 0x00774000011a7983 */ /* 0x002f620000300a00 */
[----:B------:R-:W3:Y:S02]  /*4d190*/  LDL.LU.64 R24, [R1+0x7738] ;  /* 0x0077380001187983 */ /* 0x000ee40000300a00 */
[----:B------:R-:W-:Y:S01]  /*4d1a0*/  IMAD.MOV.U32 R7, RZ, RZ, R3 ;  /* 0x000000ffff077224 */ /* 0x000fe200078e0003 */
[----:B-----5:R-:W-:Y:S01]  /*4d1b0*/  HMMA.1688.F32.TF32 R8, R8, R26, R12 ;  /* 0x0000001a0808723c */ /* 0x020fe2000008100c */
[----:B------:R-:W2:Y:S01]  /*4d1c0*/  LDL.LU.64 R14, [R1+0x7730] ;  /* 0x00773000010e7983 */ /* 0x000ea20000300a00 */
[----:B------:R-:W2:Y:S11]  /*4d1d0*/  LDL.LU.64 R12, [R1+0x7728] ;  /* 0x00772800010c7983 */ /* 0x000eb60000300a00 */
[----:B------:R-:W-:Y:S10]  /*4d1e0*/  @!UPT UIADD3 URZ, URZ, URZ, URZ ;  /* 0x0000003f3f3ff290 */ /* 0x000ff4000fffe03f */
[----:B------:R1:W-:Y:S01]  /*4d1f0*/  STL.64 [R1+0x1d0], R8 ;  /* 0x0001d00801007387 */ /* 0x0003e20000100a00 */
[----:B------:R4:W-:Y:S03]  /*4d200*/  STL.64 [R1+0x1d8], R10 ;  /* 0x0001d80a01007387 */ /* 0x0009e60000100a00 */
[----:B-1----:R-:W5:Y:S01]  /*4d210*/  LDL.LU R8, [R1+0xe0] ;  /* 0x0000e00001087983 */ /* 0x002f620000300800 */
[----:B------:R-:W5:Y:S02]  /*4d220*/  LDL.LU R9, [R1+0xe4] ;  /* 0x0000e40001097983 */ /* 0x000f640000300800 */
[----:B----4-:R-:W-:Y:S02]  /*4d230*/  IMAD.MOV.U32 R10, RZ, RZ, R29 ;  /* 0x000000ffff0a7224 */ /* 0x010fe400078e001d */
[----:B------:R-:W4:Y:S01]  /*4d240*/  LDL.LU R29, [R1+0x7720] ;  /* 0x00772000011d7983 */ /* 0x000f220000300800 */
        /* <DEDUP_REMOVED lines=99> */
[----:B------:R-:W-:Y:S02]  /*4d880*/  IMAD.MOV.U32 R11, RZ, RZ, R28 ;  /* 0x000000ffff0b7224 */ /* 0x000fe400078e001c */
[----:B------:R-:W-:Y:S02]  /*4d890*/  STL.64 [R1+0x75c8], R16 ;  /* 0x0075c81001007387 */ /* 0x000fe40000100a00 */
[----:B----4-:R-:W1:Y:S03]  /*4d8a0*/  LDSM.16.M88.4 R16, [R29+0x80080] ;  /* 0x080080001d10783b */ /* 0x010e660000000200 */
[C---:B-----5:R-:W-:Y:S11]  /*4d8b0*/  HMMA.1688.F32.TF32 R8, R12.reuse, R22, R8 ;  /* 0x000000160c08723c */ /* 0x060ff60000081008 */
[----:B------:R-:W-:Y:S11]  /*4d8c0*/  @!UPT UIADD3 URZ, URZ, URZ, URZ ;  /* 0x0000003f3f3ff290 */ /* 0x000ff6000fffe03f */
[----:B------:R-:W-:Y:S02]  /*4d8d0*/  @!UPT UIADD3 URZ, URZ, URZ, URZ ;  /* 0x0000003f3f3ff290 */ /* 0x000fe4000fffe03f */
[----:B------:R-:W-:Y:S01]  /*4d8e0*/  IMAD.MOV.U32 R28, RZ, RZ, R11 ;  /* 0x000000ffff1c7224 */ /* 0x000fe200078e000b */
[----:B------:R-:W-:Y:S01]  /*4d8f0*/  STL.64 [R1+0xe0], R8 ;  /* 0x0000e00801007387 */ /* 0x000fe20000100a00 */
[----:B------:R-:W-:Y:S02]  /*4d900*/  STL [R1+0xe8], R10 ;  /* 0x0000e80a01007387 */ /* 0x000fe40000100800 */
[----:B------:R-:W-:Y:S04]  /*4d910*/  LDS R8, [R0+0x18000] ;  /* 0x0180000000087984 */ /* 0x000fe80000000800 */
[----:B------:R-:W-:Y:S01]  /*4d920*/  LDS R10, [R0+0x1a000] ;  /* 0x01a00000000a7984 */ /* 0x000fe20000000800 */
[----:B------:R-:W-:Y:S04]  /*4d930*/  STL [R1+0x6d74], R28 ;  /* 0x006d741c01007387 */ /* 0x000fe80000100800 */
[----:B------:R-:W-:Y:S04]  /*4d940*/  LDS R9, [R2+0x18000] ;  /* 0x0180000002097984 */ /* 0x000fe80000000800 */
[----:B------:R-:W-:Y:S01]  /*4d950*/  LDS R11, [R2+0x1a000] ;  /* 0x01a00000020b7984 */ /* 0x000fe20000000800 */
[----:B-1----:R-:W-:Y:S01]  /*4d960*/  IMAD.MOV.U32 R3, RZ, RZ, R16 ;  /* 0x000000ffff037224 */ /* 0x002fe200078e0010 */
[----:B--2---:R-:W-:Y:S02]  /*4d970*/  HMMA.1688.F32.TF32 R12, R12, R26, R4 ;  /* 0x0000001a0c0c723c */ /* 0x004fe40000081004 */
[----:B------:R-:W-:Y:S04]  /*4d980*/  LDS R6, [R0+0x1a100] ;  /* 0x01a1000000067984 */ /* 0x000fe80000000800 */
[----:B------:R-:W1:Y:S04]  /*4d990*/  LDS R7, [R2+0x1a100] ;  /* 0x01a1000002077984 */ /* 0x000e680000000800 */
[----:B------:R-:W-:Y:S04]  /*4d9a0*/  LDS R4, [R0+0x18100] ;  /* 0x0181000000047984 */ /* 0x000fe80000000800 */
[----:B------:R-:W2:Y:S09]  /*4d9b0*/  LDS R5, [R2+0x18100] ;  /* 0x0181000002057984 */ /* 0x000eb20000000800 */
[----:B------:R-:W-:Y:S01]  /*4d9c0*/  STL.64 [R1+0x6c18], R14 ;  /* 0x006c180e01007387 */ /* 0x000fe20000100a00 */
[----:B------:R-:W-:Y:S02]  /*4d9d0*/  STL.64 [R1+0x6c10], R12 ;  /* 0x006c100c01007387 */ /* 0x000fe40000100a00 */
[----:B------:R4:W-:Y:S02]  /*4d9e0*/  STL [R1+0x7458], R0 ;  /* 0x0074580001007387 */ /* 0x0009e40000100800 */
[----:B------:R-:W5:Y:S04]  /*4d9f0*/  LDSM.16.M88.4 R12, [R29+0x84080] ;  /* 0x084080001d0c783b */ /* 0x000f680000000200 */
[----:B----4-:R-:W-:Y:S01]  /*4da00*/  IMAD.MOV.U32 R0, RZ, RZ, R17 ;  /* 0x000000ffff007224 */ /* 0x010fe200078e0011 */
[----:B-1----:R-:W-:Y:S01]  /*4da10*/  STL.64 [R1+0x74b0], R6 ;  /* 0x0074b00601007387 */ /* 0x002fe20000100a00 */
[----:B--2---:R-:W-:Y:S02]  /*4da20*/  STL.64 [R1+0x74a8], R4 ;  /* 0x0074a80401007387 */ /* 0x004fe40000100a00 */
[----:B------:R-:W-:Y:S02]  /*4da30*/  STL [R1+0x745c], R2 ;  /* 0x00745c0201007387 */ /* 0x000fe40000100800 */
[----:B------:R-:W-:Y:S01]  /*4da40*/  STL.64 [R1+0xc0], R16 ;  /* 0x0000c01001007387 */ /* 0x000fe20000100a00 */
[----:B------:R-:W-:Y:S02]  /*4da50*/  STL.64 [R1+0xc8], R18 ;  /* 0x0000c81201007387 */ /* 0x000fe40000100a00 */
[----:B------:R-:W1:Y:S02]  /*4da60*/  LDSM.16.M88.4 R16, [R29+0x8c080] ;  /* 0x08c080001d10783b */ /* 0x000e640000000200 */
[----:B-----5:R-:W-:Y:S02]  /*4da70*/  STL.64 [R1+0xb0], R12 ;  /* 0x0000b00c01007387 */ /* 0x020fe40000100a00 */
[----:B------:R-:W-:Y:S02]  /*4da80*/  STL.64 [R1+0xb8], R14 ;  /* 0x0000b80e01007387 */ /* 0x000fe40000100a00 */
[----:B-1----:R-:W-:Y:S01]  /*4da90*/  STL.64 [R1+0x90], R16 ;  /* 0x0000901001007387 */ /* 0x002fe20000100a00 */
[----:B------:R-:W-:Y:S02]  /*4daa0*/  STL.64 [R1+0x98], R18 ;  /* 0x0000981201007387 */ /* 0x000fe40000100a00 */
[----:B------:R-:W1:Y:S04]  /*4dab0*/  LDSM.16.M88.4 R16, [R29+0x90080] ;  /* 0x090080001d10783b */ /* 0x000e680000000200 */
[----:B------:R-:W-:-:S02]  /*4dac0*/  IMAD.MOV.U32 R6, RZ, RZ, R12 ;  /* 0x000000ffff067224 */ /* 0x000fc400078e000c */
[----:B------:R-:W-:Y:S02]  /*4dad0*/  IMAD.MOV.U32 R5, RZ, RZ, R13 ;  /* 0x000000ffff057224 */ /* 0x000fe400078e000d */
[----:B------:R-:W-:Y:S04]  /*4dae0*/  LDSM.16.M88.4 R12, [R29+0x88080] ;  /* 0x088080001d0c783b */ /* 0x000fe80000000200 */
[----:B-1----:R-:W-:Y:S01]  /*4daf0*/  STL.64 [R1+0x80], R16 ;  /* 0x0000801001007387 */ /* 0x002fe20000100a00 */
[----:B------:R-:W-:Y:S02]  /*4db00*/  STL.64 [R1+0x88], R18 ;  /* 0x0000881201007387 */ /* 0x000fe40000100a00 */
[----:B------:R-:W1:Y:S02]  /*4db10*/  LDSM.16.M88.4 R16, [R29+0x94080] ;  /* 0x094080001d10783b */ /* 0x000e640000000200 */
[----:B-1----:R1:W-:Y:S02]  /*4db20*/  STL.64 [R1+0x70], R16 ;  /* 0x0000701001007387 */ /* 0x0023e40000100a00 */
[----:B------:R-:W-:Y:S02]  /*4db30*/  STL.64 [R1+0x78], R18 ;  /* 0x0000781201007387 */ /* 0x000fe40000100a00 */
[----:B-1----:R-:W2:Y:S01]  /*4db40*/  LDL.LU.64 R16, [R1+0x75c8] ;  /* 0x0075c80001107983 */ /* 0x002ea20000300a00 */
[----:B------:R-:W-:Y:S02]  /*4db50*/  STL.64 [R1+0xa8], R14 ;  /* 0x0000a80e01007387 */ /* 0x000fe40000100a00 */
[----:B------:R-:W-:Y:S02]  /*4db60*/  STL.64 [R1+0x7588], R12 ;  /* 0x0075880c01007387 */ /* 0x000fe40000100a00 */
[----:B------:R-:W1:Y:S04]  /*4db70*/  LDSM.16.M88.4 R12, [R29+0x98080] ;  /* 0x098080001d0c783b */ /* 0x000e680000000200 */
[----:B-1----:R-:W-:Y:S01]  /*4db80*/  STL.64 [R1+0x60], R12 ;  /* 0x0000600c01007387 */ /* 0x002fe20000100a00 */
[----:B------:R-:W-:Y:S02]  /*4db90*/  STL.64 [R1+0x68], R14 ;  /* 0x0000680e01007387 */ /* 0x000fe40000100a00 */
[----:B------:R-:W1:Y:S02]  /*4dba0*/  LDSM.16.M88.4 R12, [R29+0x9c080] ;  /* 0x09c080001d0c783b */ /* 0x000e640000000200 */
[----:B-1----:R-:W-:Y:S02]  /*4dbb0*/  STL.64 [R1+0x50], R12 ;  /* 0x0000500c01007387 */ /* 0x002fe40000100a00 */
        /* <DEDUP_REMOVED lines=13> */
[----:B------:R-:W1:Y:S04]  /*4dc90*/  LDSM.16.M88.4 R12, [R29+0xb0080] ;  /* 0x0b0080001d0c783b */ /* 0x000e680000000200 */
[----:B------:R-:W-:-:S02]  /*4dca0*/  IMAD.MOV.U32 R7, RZ, RZ, R21 ;  /* 0x000000ffff077224 */ /* 0x000fc400078e0015 */
[----:B-1----:R-:W-:Y:S01]  /*4dcb0*/  IMAD.MOV.U32 R4, RZ, RZ, R12 ;  /* 0x000000ffff047224 */ /* 0x002fe200078e000c */
[----:B------:R1:W-:Y:S01]  /*4dcc0*/  STL.64 [R1], R12 ;  /* 0x0000000c01007387 */ /* 0x0003e20000100a00 */
[----:B------:R-:W-:Y:S02]  /*4dcd0*/  IMAD.MOV.U32 R2, RZ, RZ, R13 ;  /* 0x000000ffff027224 */ /* 0x000fe400078e000d */
[----:B------:R-:W-:Y:S02]  /*4dce0*/  STL.64 [R1+0x8], R14 ;  /* 0x0000080e01007387 */ /* 0x000fe40000100a00 */
[----:B-1----:R-:W-:Y:S01]  /*4dcf0*/  IMAD.MOV.U32 R12, RZ, RZ, R6 ;  /* 0x000000ffff0c7224 */ /* 0x002fe200078e0006 */
[----:B------:R-:W-:Y:S01]  /*4dd00*/  MOV R13, R5 ;  /* 0x00000005000d7202 */ /* 0x000fe20000000f00 */
[----:B------:R-:W-:Y:S02]  /*4dd10*/  IMAD.MOV.U32 R6, RZ, RZ, R20 ;  /* 0x000000ffff067224 */ /* 0x000fe400078e0014 */
[----:B--2---:R-:W-:-:S02]  /*4dd20*/  IMAD.MOV.U32 R5, RZ, RZ, R17 ;  /* 0x000000ffff057224 */ /* 0x004fc400078e0011 */
[----:B------:R-:W-:Y:S01]  /*4dd30*/  STL.64 [R1+0x75a0], R12 ;  /* 0x0075a00c01007387 */ /* 0x000fe20000100a00 */
[----:B------:R1:W-:Y:S02]  /*4dd40*/  STL [R1+0x7548], R4 ;  /* 0x0075480401007387 */ /* 0x0003e40000100800 */
[----:B-1----:R-:W-:Y:S02]  /*4dd50*/  IMAD.MOV.U32 R4, RZ, RZ, R16 ;  /* 0x000000ffff047224 */ /* 0x002fe400078e0010 */
[----:B------:R-:W2:Y:S01]  /*4dd60*/  LDL.LU R16, [R1+0x75c4] ;  /* 0x0075c40001107983 */ /* 0x000ea20000300800 */
[----:B------:R-:W4:Y:S02]  /*4dd70*/  LDL.LU R17, [R1+0x75c0] ;  /* 0x0075c00001117983 */ /* 0x000f240000300800 */
[----:B------:R-:W5:Y:S02]  /*4dd80*/  LDL.LU R20, [R1+0x75bc] ;  /* 0x0075bc0001147983 */ /* 0x000f640000300800 */
[----:B------:R-:W2:Y:S01]  /*4dd90*/  LDL.LU R21, [R1+0x75b8] ;  /* 0x0075b80001157983 */ /* 0x000ea20000300800 */
[----:B------:R-:W-:Y:S01]  /*4dda0*/  STL.64 [R1+0x7598], R6 ;  /* 0x0075980601007387 */ /* 0x000fe20000100a00 */
[----:B------:R1:W-:Y:S03]  /*4ddb0*/  STL.64 [R1+0x7590], R4 ;  /* 0x0075900401007387 */ /* 0x0003e60000100a00 */
[----:B-1----:R-:W2:Y:S01]  /*4ddc0*/  LDL.LU R4, [R1+0x7d0] ;  /* 0x0007d00001047983 */ /* 0x002ea20000300800 */
[----:B------:R-:W2:Y:S02]  /*4ddd0*/  LDL.LU R5, [R1+0x7d4] ;  /* 0x0007d40001057983 */ /* 0x000ea40000300800 */
[----:B------:R-:W2:Y:S02]  /*4dde0*/  LDL.LU R6, [R1+0x7d8] ;  /* 0x0007d80001067983 */ /* 0x000ea40000300800 */
[----:B------:R-:W2:Y:S02]  /*4ddf0*/  LDL.LU R7, [R1+0x7dc] ;  /* 0x0007dc0001077983 */ /* 0x000ea40000300800 */
[----:B--2---:R4:W-:Y:S01]  /*4de00*/  STL.64 [R1+0x75b0], R6 ;  /* 0x0075b00601007387 */ /* 0x0049e20000100a00 */
[----:B------:R1:W-:Y:S02]  /*4de10*/  STL.64 [R1+0x75a8], R4 ;  /* 0x0075a80401007387 */ /* 0x0003e40000100a00 */
[----:B----4-:R-:W-:-:S02]  /*4de20*/  IMAD.MOV.U32 R6, RZ, RZ, R17 ;  /* 0x000000ffff067224 */ /* 0x010fc400078e0011 */
[----:B------:R-:W-:Y:S02]  /*4de30*/  IMAD.MOV.U32 R7, RZ, RZ, R16 ;  /* 0x000000ffff077224 */ /* 0x000fe400078e0010 */
[----:B------:R-:W2:Y:S01]  /*4de40*/  LDSM.16.M88.4 R16, [R29+0xb4080] ;  /* 0x0b4080001d10783b */ /* 0x000ea20000000200 */
[----:B-1----:R-:W-:Y:S02]  /*4de50*/  IMAD.MOV.U32 R4, RZ, RZ, R21 ;  /* 0x000000ffff047224 */ /* 0x002fe400078e0015 */
[----:B-----5:R-:W-:Y:S02]  /*4de60*/  IMAD.MOV.U32 R5, RZ, RZ, R20 ;  /* 0x000000ffff057224 */ /* 0x020fe400078e0014 */
[----:B------:R-:W1:Y:S04]  /*4de70*/  LDSM.16.M88.4 R20, [R29+0xb8080] ;  /* 0x0b8080001d14783b */ /* 0x000e680000000200 */
[----:B--2---:R-:W-:Y:S01]  /*4de80*/  STL [R1+0x6bec], R18 ;  /* 0x006bec1201007387 */ /* 0x004fe20000100800 */
[----:B------:R-:W-:Y:S02]  /*4de90*/  STL [R1+0x6be8], R19 ;  /* 0x006be81301007387 */ /* 0x000fe40000100800 */
[----:B------:R2:W-:Y:S02]  /*4dea0*/  STL.64 [R1+0x7580], R16 ;  /* 0x0075801001007387 */ /* 0x0005e40000100a00 */
[----:B--2---:R-:W2:Y:S01]  /*4deb0*/  LDL.64 R16, [R1+0x90] ;  /* 0x0000900001107983 */ /* 0x004ea20000100a00 */
[----:B-1----:R-:W-:Y:S02]  /*4dec0*/  STL [R1+0x6bc4], R22 ;  /* 0x006bc41601007387 */ /* 0x002fe40000100800 */
[----:B------:R-:W-:Y:S02]  /*4ded0*/  STL [R1+0x6bc0], R23 ;  /* 0x006bc01701007387 */ /* 0x000fe40000100800 */
[----:B------:R1:W-:Y:S02]  /*4dee0*/  STL.64 [R1+0x7560], R20 ;  /* 0x0075601401007387 */ /* 0x0003e40000100a00 */
[----:B-1----:R-:W4:Y:S04]  /*4def0*/  LDL.64 R20, [R1+0x70] ;  /* 0x0000700001147983 */ /* 0x002f280000100a00 */
[----:B----4-:R1:W-:Y:S04]  /*4df00*/  STL.64 [R1+0x7568], R20 ;  /* 0x0075681401007387 */ /* 0x0103e80000100a00 */
[----:B-1----:R-:W4:Y:S01]  /*4df10*/  LDL.LU R20, [R1+0x7a0] ;  /* 0x0007a00001147983 */ /* 0x002f220000300800 */
[----:B------:R-:W4:Y:S02]  /*4df20*/  LDL.LU R21, [R1+0x7a4] ;  /* 0x0007a40001157983 */ /* 0x000f240000300800 */
[----:B------:R-:W5:Y:S02]  /*4df30*/  LDL.LU R22, [R1+0x7a8] ;  /* 0x0007a80001167983 */ /* 0x000f640000300800 */
[----:B------:R-:W5:Y:S02]  /*4df40*/  LDL.LU R23, [R1+0x7ac] ;  /* 0x0007ac0001177983 */ /* 0x000f640000300800 */
[----:B------:R-:W-:-:S02]  /*4df50*/  IMAD.MOV.U32 R12, RZ, RZ, R3 ;  /* 0x000000ffff0c7224 */ /* 0x000fc400078e0003 */
[----:B------:R-:W-:-:S07]  /*4df60*/  IMAD.MOV.U32 R13, RZ, RZ, R0 ;  /* 0x000000ffff0d7224 */ /* 0x000fce00078e0000 */
[C---:B------:R-:W-:Y:S01]  /*4df70*/  HMMA.1688.F32.TF32 R12, R8.reuse, R12, R4 ;  /* 0x0000000c080c723c */ /* 0x040fe20000081004 */
[----:B-----5:R3:W-:Y:S02]  /*4df80*/  STL.64 [R1+0x7578], R22 ;  /* 0x0075781601007387 */ /* 0x0207e40000100a00 */
[----:B---3--:R-:W-:Y:S02]  /*4df90*/  IMAD.MOV.U32 R22, RZ, RZ, R25 ;  /* 0x000000ffff167224 */ /* 0x008fe400078e0019 */
[----:B------:R-:W-:Y:S02]  /*4dfa0*/  IMAD.MOV.U32 R23, RZ, RZ, R24 ;  /* 0x000000ffff177224 */ /* 0x000fe400078e0018 */
[----:B------:R-:W1:Y:S04]  /*4dfb0*/  LDSM.16.M88.4 R24, [R29+0xbc080] ;  /* 0x0bc080001d18783b */ /* 0x000e680000000200 */
[----:B----4-:R3:W-:Y:S04]  /*4dfc0*/  STL.64 [R1+0x7570], R20 ;  /* 0x0075701401007387 */ /* 0x0107e80000100a00 */
[----:B---3--:R-:W2:Y:S01]  /*4dfd0*/  LDL.LU R20, [R1+0x7b0] ;  /* 0x0007b00001147983 */ /* 0x008ea20000300800 */
[----:B------:R-:W2:Y:S03]  /*4dfe0*/  LDL.LU R21, [R1+0x7b4] ;  /* 0x0007b40001157983 */ /* 0x000ea60000300800 */
[----:B-1----:R-:W-:Y:S01]  /*4dff0*/  STL [R1+0x6abc], R26 ;  /* 0x006abc1a01007387 */ /* 0x002fe20000100800 */
[----:B------:R-:W-:Y:S02]  /*4e000*/  STL [R1+0x6ab8], R27 ;  /* 0x006ab81b01007387 */ /* 0x000fe40000100800 */
[----:B------:R-:W-:Y:S02]  /*4e010*/  STL [R1+0x5050], R29 ;  /* 0x0050501d01007387 */ /* 0x000fe40000100800 */
[----:B------:R-:W3:Y:S01]  /*4e020*/  LDL.LU.64 R6, [R1+0x75b0] ;  /* 0x0075b00001067983 */ /* 0x000ee20000300a00 */
[----:B------:R-:W3:Y:S01]  /*4e030*/  LDL.LU.64 R4, [R1+0x75a8] ;  /* 0x0075a80001047983 */ /* 0x000ee20000300a00 */
[----:B------:R1:W-:Y:S02]  /*4e040*/  STL.64 [R1+0x7e0], R12 ;  /* 0x0007e00c01007387 */ /* 0x0003e40000100a00 */
[----:B------:R3:W-:Y:S01]  /*4e050*/  STL.64 [R1+0x7e8], R14 ;  /* 0x0007e80e01007387 */ /* 0x0007e20000100a00 */
[----:B-1----:R-:W3:Y:S02]  /*4e060*/  LDL.LU.64 R12, [R1+0x75a0] ;  /* 0x0075a000010c7983 */ /* 0x002ee40000300a00 */
[C---:B---3--:R-:W-:Y:S02]  /*4e070*/  HMMA.1688.F32.TF32 R12, R8.reuse, R12, R4 ;  /* 0x0000000c080c723c */ /* 0x048fe40000081004 */
[----:B------:R-:W3:Y:S01]  /*4e080*/  LDL.LU.64 R6, [R1+0x7598] ;  /* 0x0075980001067983 */ /* 0x000ee20000300a00 */
[----:B------:R-:W3:Y:S11]  /*4e090*/  LDL.LU.64 R4, [R1+0x7590] ;  /* 0x0075900001047983 */ /* 0x000ef60000300a00 */
[----:B------:R-:W-:Y:S09]  /*4e0a0*/  @!UPT UIADD3 URZ, URZ, URZ, URZ ;  /* 0x0000003f3f3ff290 */ /* 0x000ff2000fffe03f */
[----:B------:R1:W-:Y:S01]  /*4e0b0*/  STL.64 [R1+0x7d0], R12 ;  /* 0x0007d00c01007387 */ /* 0x0003e20000100a00 */
[----:B------:R-:W-:Y:S03]  /*4e0c0*/  STL.64 [R1+0x7d8], R14 ;  /* 0x0007d80e01007387 */ /* 0x000fe60000100a00 */
[----:B-1----:R-:W3:Y:S02]  /*4e0d0*/  LDL.LU.64 R12, [R1+0x7588] ;  /* 0x00758800010c7983 */ /* 0x002ee40000300a00 */
[C---:B---3--:R-:W-:Y:S11]  /*4e0e0*/  HMMA.1688.F32.TF32 R4, R8.reuse, R12, R4 ;  /* 0x0000000c0804723c */ /* 0x048ff60000081004 */
        /* <DEDUP_REMOVED lines=9> */
[----:B------:R-:W-:-:S02]  /*4e180*/  IMAD.MOV.U32 R14, RZ, RZ, R16 ;  /* 0x000000ffff0e7224 */ /* 0x000fc400078e0010 */
[----:B------:R-:W-:Y:S11]  /*4e190*/  IMAD.MOV.U32 R3, RZ, RZ, R17 ;  /* 0x000000ffff037224 */ /* 0x000ff600078e0011 */
[----:B------:R-:W-:Y:S10]  /*4e1a0*/  @!UPT UIADD3 URZ, URZ, URZ, URZ ;  /* 0x0000003f3f3ff290 */ /* 0x000ff4000fffe03f */
[----:B------:R-:W-:Y:S02]  /*4e1b0*/  IMAD.MOV.U32 R18, RZ, RZ, R22 ;  /* 0x000000ffff127224 */ /* 0x000fe400078e0016 */
[----:B------:R-:W-:Y:S01]  /*4e1c0*/  IMAD.MOV.U32 R19, RZ, RZ, R23 ;  /* 0x000000ffff137224 */ /* 0x000fe200078e0017 */
[----:B---3--:R-:W-:Y:S01]  /*4e1d0*/  STL.64 [R1+0x7558], R6 ;  /* 0x0075580601007387 */ /* 0x008fe20000100a00 */
[----:B----4-:R1:W-:Y:S03]  /*4e1e0*/  STL.64 [R1+0x7550], R4 ;  /* 0x0075500401007387 */ /* 0x0103e60000100a00 */
[----:B-1----:R-:W2:Y:S01]  /*4e1f0*/  LDL.LU R4, [R1+0xd30] ;  /* 0x000d300001047983 */ /* 0x002ea20000300800 */
[----:B------:R-:W2:Y:S02]  /*4e200*/  LDL.LU R5, [R1+0xd34] ;  /* 0x000d340001057983 */ /* 0x000ea40000300800 */
[----:B------:R-:W2:Y:S02]  /*4e210*/  LDL.LU R6, [R1+0xd38] ;  /* 0x000d380001067983 */ /* 0x000ea40000300800 */
[----:B------:R-:W2:Y:S01]  /*4e220*/  LDL.LU R7, [R1+0xd3c] ;  /* 0x000d3c0001077983 */ /* 0x000ea20000300800 */
[----:B------:R-:W-:Y:S01]  /*4e230*/  STL [R1+0x7464], R12 ;  /* 0x0074640c01007387 */ /* 0x000fe20000100800 */
[----:B------:R-:W-:Y:S02]  /*4e240*/  STL [R1+0x7460], R13 ;  /* 0x0074600d01007387 */ /* 0x000fe40000100800 */
[----:B------:R-:W3:Y:S02]  /*4e250*/  LDL.LU.64 R16, [R1+0x7580] ;  /* 0x0075800001107983 */ /* 0x000ee40000300a00 */
[----:B------:R1:W-:Y:S01]  /*4e260*/  STL.64 [R1+0x7b0], R20 ;  /* 0x0007b01401007387 */ /* 0x0003e20000100a00 */
[----:B------:R-:W4:Y:S04]  /*4e270*/  LDL.LU.64 R22, [R1+0x7578] ;  /* 0x0075780001167983 */ /* 0x000f280000300a00 */
[----:B-1----:R-:W4:Y:S01]  /*4e280*/  LDL.LU.64 R20, [R1+0x7570] ;  /* 0x0075700001147983 */ /* 0x002f220000300a00 */
[----:B------:R-:W-:Y:S02]  /*4e290*/  STL [R1+0x746c], R3 ;  /* 0x00746c0301007387 */ /* 0x000fe40000100800 */
[----:B------:R-:W-:Y:S02]  /*4e2a0*/  STL [R1+0x7468], R14 ;  /* 0x0074680e01007387 */ /* 0x000fe40000100800 */
[----:B------:R-:W4:Y:S01]  /*4e2b0*/  LDL.64 R12, [R1+0x80] ;  /* 0x00008000010c7983 */ /* 0x000f220000100a00 */
[----:B------:R-:W-:Y:S01]  /*4e2c0*/  STL [R1+0x6da4], R19 ;  /* 0x006da41301007387 */ /* 0x000fe20000100800 */
[----:B------:R-:W-:Y:S01]  /*4e2d0*/  STL [R1+0x6da0], R18 ;  /* 0x006da01201007387 */ /* 0x000fe20000100800 */
[----:B----4-:R-:W-:Y:S11]  /*4e2e0*/  HMMA.1688.F32.TF32 R20, R8, R12, R20 ;  /* 0x0000000c0814723c */ /* 0x010ff60000081014 */
[----:B------:R-:W-:Y:S11]  /*4e2f0*/  @!UPT UIADD3 URZ, URZ, URZ, URZ ;  /* 0x0000003f3f3ff290 */ /* 0x000ff6000fffe03f */
[----:B------:R-:W-:Y:S01]  /*4e300*/  @!UPT UIADD3 URZ, URZ, URZ, URZ ;  /* 0x0000003f3f3ff290 */ /* 0x000fe2000fffe03f */
[----:B------:R1:W-:Y:S01]  /*4e310*/  STL.64 [R1+0x7a0], R20 ;  /* 0x0007a01401007387 */ /* 0x0003e20000100a00 */
[----:B------:R4:W-:Y:S03]  /*4e320*/  STL.64 [R1+0x7a8], R22 ;  /* 0x0007a81601007387 */ /* 0x0009e60000100a00 */
[----:B-1----:R-:W2:Y:S01]  /*4e330*/  LDL.LU.64 R20, [R1+0x7568] ;  /* 0x0075680001147983 */ /* 0x002ea20000300a00 */
[----:B------:R-:W-:Y:S02]  /*4e340*/  IMAD.MOV.U32 R15, RZ, RZ, R13 ;  /* 0x000000ffff0f7224 */ /* 0x000fe400078e000d */
[----:B------:R-:W-:-:S03]  /*4e350*/  IMAD.MOV.U32 R18, RZ, RZ, R12 ;  /* 0x000000ffff127224 */ /* 0x000fc600078e000c */
[----:B------:R-:W-:Y:S01]  /*4e360*/  STL [R1+0x7474], R15 ;  /* 0x0074740f01007387 */ /* 0x000fe20000100800 */
[----:B------:R-:W5:Y:S02]  /*4e370*/  LDL.64 R12, [R1+0x50] ;  /* 0x00005000010c7983 */ /* 0x000f640000100a00 */
[----:B------:R-:W-:Y:S01]  /*4e380*/  STL [R1+0x7470], R18 ;  /* 0x0074701201007387 */ /* 0x000fe20000100800 */
[C---:B--2---:R-:W-:Y:S01]  /*4e390*/  HMMA.1688.F32.TF32 R4, R8.reuse, R20, R4 ;  /* 0x000000140804723c */ /* 0x044fe20000081004 */
[----:B------:R-:W-:Y:S01]  /*4e3a0*/  MOV R26, R20 ;  /* 0x00000014001a7202 */ /* 0x000fe20000000f00 */
[----:B------:R-:W-:Y:S02]  /*4e3b0*/  IMAD.MOV.U32 R19, RZ, RZ, R21 ;  /* 0x000000ffff137224 */ /* 0x000fe400078e0015 */
[----:B------:R-:W2:Y:S11]  /*4e3c0*/  LDL.LU.64 R20, [R1+0x7560] ;  /* 0x0075600001147983 */ /* 0x000eb60000300a00 */
[----:B------:R-:W-:Y:S08]  /*4e3d0*/  @!UPT UIADD3 URZ, URZ, URZ, URZ ;  /* 0x0000003f3f3ff290 */ /* 0x000ff0000fffe03f */
[----:B------:R1:W-:Y:S01]  /*4e3e0*/  STL.64 [R1+0x790], R4 ;  /* 0x0007900401007387 */ /* 0x0003e20000100a00 */
[----:B----4-:R-:W-:Y:S02]  /*4e3f0*/  IMAD.MOV.U32 R22, RZ, RZ, R6 ;  /* 0x000000ffff167224 */ /* 0x010fe400078e0006 */
[----:B------:R-:W-:Y:S02]  /*4e400*/  IMAD.MOV.U32 R23, RZ, RZ, R7 ;  /* 0x000000ffff177224 */ /* 0x000fe400078e0007 */
[----:B------:R-:W4:Y:S04]  /*4e410*/  LDL.LU.64 R6, [R1+0x7558] ;  /* 0x0075580001067983 */ /* 0x000f280000300a00 */
[----:B-1----:R-:W4:Y:S01]  /*4e420*/  LDL.LU.64 R4, [R1+0x7550] ;  /* 0x0075500001047983 */ /* 0x002f220000300a00 */
[----:B------:R-:W-:Y:S02]  /*4e430*/  STL [R1+0x7520], R19 ;  /* 0x0075201301007387 */ /* 0x000fe40000100800 */
[----:B---3--:R1:W-:Y:S02]  /*4e440*/  STL.64 [R1+0x7518], R16 ;  /* 0x0075181001007387 */ /* 0x0083e40000100a00 */
[----:B-1----:R-:W5:Y:S01]  /*4e450*/  LDL.LU R16, [R1+0xd10] ;  /* 0x000d100001107983 */ /* 0x002f620000300800 */
[----:B------:R-:W5:Y:S02]  /*4e460*/  LDL.LU R17, [R1+0xd14] ;  /* 0x000d140001117983 */ /* 0x000f640000300800 */
[----:B------:R-:W5:Y:S02]  /*4e470*/  LDL.LU R18, [R1+0xd18] ;  /* 0x000d180001127983 */ /* 0x000f640000300800 */
[----:B------:R-:W5:Y:S01]  /*4e480*/  LDL.LU R19, [R1+0xd1c] ;  /* 0x000d1c0001137983 */ /* 0x000f620000300800 */
[----:B------:R-:W-:Y:S01]  /*4e490*/  STL [R1+0x7478], R26 ;  /* 0x0074781a01007387 */ /* 0x000fe20000100800 */
[----:B------:R-:W-:Y:S02]  /*4e4a0*/  STL [R1+0x6d7c], R23 ;  /* 0x006d7c1701007387 */ /* 0x000fe40000100800 */
[----:B------:R-:W-:Y:S01]  /*4e4b0*/  STL [R1+0x6d78], R22 ;  /* 0x006d781601007387 */ /* 0x000fe20000100800 */
[----:B--2---:R1:W-:Y:S04]  /*4e4c0*/  STL.64 [R1+0x74c8], R20 ;  /* 0x0074c81401007387 */ /* 0x0043e80000100a00 */
[----:B-1----:R-:W4:Y:S01]  /*4e4d0*/  LDL.64 R20, [R1+0x60] ;  /* 0x0000600001147983 */ /* 0x002f220000100a00 */
[C---:B-----5:R-:W-:Y:S08]  /*4e4e0*/  HMMA.1688.F32.TF32 R16, R8.reuse, R12, R16 ;  /* 0x0000000c0810723c */ /* 0x060ff00000081010 */
[----:B----4-:R-:W-:Y:S01]  /*4e4f0*/  HMMA.1688.F32.TF32 R4, R8, R20, R4 ;  /* 0x000000140804723c */ /* 0x010fe20000081004 */
[----:B------:R-:W-:-:S02]  /*4e500*/  IMAD.MOV.U32 R27, RZ, RZ, R21 ;  /* 0x000000ffff1b7224 */ /* 0x000fc400078e0015 */
[----:B------:R-:W-:Y:S11]  /*4e510*/  IMAD.MOV.U32 R28, RZ, RZ, R20 ;  /* 0x000000ffff1c7224 */ /* 0x000ff600078e0014 */
[----:B------:R-:W-:Y:S09]  /*4e520*/  @!UPT UIADD3 URZ, URZ, URZ, URZ ;  /* 0x0000003f3f3ff290 */ /* 0x000ff2000fffe03f */
[----:B------:R1:W-:Y:S01]  /*4e530*/  STL.64 [R1+0x780], R4 ;  /* 0x0007800401007387 */ /* 0x0003e20000100a00 */
[----:B------:R-:W-:Y:S03]  /*4e540*/  STL.64 [R1+0x788], R6 ;  /* 0x0007880601007387 */ /* 0x000fe60000100a00 */
[----:B-1----:R-:W2:Y:S01]  /*4e550*/  LDL.LU R4, [R1+0x7548] ;  /* 0x0075480001047983 */ /* 0x002ea20000300800 */
[----:B------:R-:W-:Y:S02]  /*4e560*/  STL [R1+0x7500], R27 ;  /* 0x0075001b01007387 */ /* 0x000fe40000100800 */
[----:B------:R1:W-:Y:S02]  /*4e570*/  STL.64 [R1+0x74f8], R24 ;  /* 0x0074f81801007387 */ /* 0x0003e40000100a00 */
[----:B------:R3:W-:Y:S01]  /*4e580*/  STL.64 [R1+0x770], R16 ;  /* 0x0007701001007387 */ /* 0x0007e20000100a00 */
[----:B------:R4:W-:Y:S01]  /*4e590*/  STL.64 [R1+0x778], R18 ;  /* 0x0007781201007387 */ /* 0x0009e20000100a00 */
[----:B------:R-:W5:Y:S02]  /*4e5a0*/  LDL.LU R20, [R1+0xcb0] ;  /* 0x000cb00001147983 */ /* 0x000f640000300800 */
[----:B------:R-:W5:Y:S02]  /*4e5b0*/  LDL.LU R21, [R1+0xcb4] ;  /* 0x000cb40001157983 */ /* 0x000f640000300800 */
[----:B------:R-:W2:Y:S01]  /*4e5c0*/  LDL.LU R22, [R1+0xcb8] ;  /* 0x000cb80001167983 */ /* 0x000ea20000300800 */
[----:B------:R-:W2:Y:S04]  /*4e5d0*/  LDL.LU R23, [R1+0xcbc] ;  /* 0x000cbc0001177983 */ /* 0x000ea80000300800 */
[----:B-1----:R-:W2:Y:S01]  /*4e5e0*/  LDL.LU R24, [R1+0xcd0] ;  /* 0x000cd00001187983 */ /* 0x002ea20000300800 */
[----:B------:R-:W2:Y:S02]  /*4e5f0*/  LDL.LU R25, [R1+0xcd4] ;  /* 0x000cd40001197983 */ /* 0x000ea40000300800 */
[----:B------:R-:W2:Y:S02]  /*4e600*/  LDL.LU R26, [R1+0xcd8] ;  /* 0x000cd800011a7983 */ /* 0x000ea40000300800 */
[----:B------:R-:W2:Y:S01]  /*4e610*/  LDL.LU R27, [R1+0xcdc] ;  /* 0x000cdc00011b7983 */ /* 0x000ea20000300800 */
[----:B---3--:R-:W3:Y:S01]  /*4e620*/  LDL.LU R16, [R1+0xce0] ;  /* 0x000ce00001107983 */ /* 0x008ee20000300800 */
[----:B------:R-:W3:Y:S02]  /*4e630*/  LDL.LU R17, [R1+0xce4] ;  /* 0x000ce40001117983 */ /* 0x000ee40000300800 */
[----:B----4-:R-:W4:Y:S02]  /*4e640*/  LDL.LU R18, [R1+0xce8] ;  /* 0x000ce80001127983 */ /* 0x010f240000300800 */
[----:B------:R-:W4:Y:S02]  /*4e650*/  LDL.LU R19, [R1+0xcec] ;  /* 0x000cec0001137983 */ /* 0x000f240000300800 */
[----:B------:R-:W-:-:S02]  /*4e660*/  IMAD.MOV.U32 R0, RZ, RZ, R12 ;  /* 0x000000ffff007224 */ /* 0x000fc400078e000c */
[----:B------:R-:W-:Y:S01]  /*4e670*/  IMAD.MOV.U32 R29, RZ, RZ, R13 ;  /* 0x000000ffff1d7224 */ /* 0x000fe200078e000d */
[----:B------:R-:W2:Y:S01]  /*4e680*/  LDL.LU R12, [R1+0xd00] ;  /* 0x000d0000010c7983 */ /* 0x000ea20000300800 */
[----:B------:R-:W2:Y:S02]  /*4e690*/  LDL.LU R13, [R1+0xd04] ;  /* 0x000d0400010d7983 */ /* 0x000ea40000300800 */
[----:B------:R-:W2:Y:S02]  /*4e6a0*/  LDL.LU R14, [R1+0xd08] ;  /* 0x000d0800010e7983 */ /* 0x000ea40000300800 */
[----:B------:R-:W2:Y:S01]  /*4e6b0*/  LDL.LU R15, [R1+0xd0c] ;  /* 0x000d0c00010f7983 */ /* 0x000ea20000300800 */
[----:B----4-:R-:W-:Y:S01]  /*4e6c0*/  STL.64 [R1+0x7530], R18 ;  /* 0x0075301201007387 */ /* 0x010fe20000100a00 */
[----:B---3--:R1:W-:Y:S03]  /*4e6d0*/  STL.64 [R1+0x7528], R16 ;  /* 0x0075281001007387 */ /* 0x0083e60000100a00 */
[----:B-1----:R-:W3:Y:S04]  /*4e6e0*/  LDL.64 R16, [R1+0x30] ;  /* 0x0000300001107983 */ /* 0x002ee80000100a00 */
[----:B---3--:R1:W-:Y:S04]  /*4e6f0*/  STL.64 [R1+0x7540], R16 ;  /* 0x0075401001007387 */ /* 0x0083e80000100a00 */
[----:B-1----:R-:W3:Y:S01]  /*4e700*/  LDL.64 R16, [R1+0x40] ;  /* 0x0000400001107983 */ /* 0x002ee20000100a00 */
[----:B--2---:R-:W-:Y:S02]  /*4e710*/  STL.64 [R1+0x7510], R26 ;  /* 0x0075101a01007387 */ /* 0x004fe40000100a00 */
[----:B------:R1:W-:Y:S02]  /*4e720*/  STL.64 [R1+0x7508], R24 ;  /* 0x0075081801007387 */ /* 0x0003e40000100a00 */
[----:B-1----:R-:W2:Y:S04]  /*4e730*/  LDL.64 R24, [R1+0x20] ;  /* 0x0000200001187983 */ /* 0x002ea80000100a00 */
[----:B--2---:R1:W-:Y:S04]  /*4e740*/  STL.64 [R1+0x7538], R24 ;  /* 0x0075381801007387 */ /* 0x0043e80000100a00 */
[----:B-1----:R-:W2:Y:S01]  /*4e750*/  LDL.LU R24, [R1+0xcf0] ;  /* 0x000cf00001187983 */ /* 0x002ea20000300800 */
[----:B------:R-:W2:Y:S02]  /*4e760*/  LDL.LU R25, [R1+0xcf4] ;  /* 0x000cf40001197983 */ /* 0x000ea40000300800 */
[----:B------:R-:W2:Y:S02]  /*4e770*/  LDL.LU R26, [R1+0xcf8] ;  /* 0x000cf800011a7983 */ /* 0x000ea40000300800 */
[----:B------:R-:W2:Y:S01]  /*4e780*/  LDL.LU R27, [R1+0xcfc] ;  /* 0x000cfc00011b7983 */ /* 0x000ea20000300800 */
[----:B------:R-:W-:Y:S01]  /*4e790*/  STL.64 [R1+0x74d8], R22 ;  /* 0x0074d81601007387 */ /* 0x000fe20000100a00 */
[----:B-----5:R1:W-:Y:S02]  /*4e7a0*/  STL.64 [R1+0x74d0], R20 ;  /* 0x0074d01401007387 */ /* 0x0203e40000100a00 */
[----:B-1----:R-:W-:-:S02]  /*4e7b0*/  IMAD.MOV.U32 R20, RZ, RZ, R4 ;  /* 0x000000ffff147224 */ /* 0x002fc400078e0004 */
[----:B------:R-:W-:-:S05]  /*4e7c0*/  IMAD.MOV.U32 R21, RZ, RZ, R2 ;  /* 0x000000ffff157224 */ /* 0x000fca00078e0002 */
[----:B------:R1:W-:Y:S04]  /*4e7d0*/  STL.64 [R1+0x74f0], R20 ;  /* 0x0074f01401007387 */ /* 0x0003e80000100a00 */
[----:B-1----:R-:W4:Y:S01]  /*4e7e0*/  LDL.64 R20, [R1+0x10] ;  /* 0x0000100001147983 */ /* 0x002f220000100a00 */
[----:B------:R-:W5:Y:S02]  /*4e7f0*/  LDL.LU R4, [R1+0xa10] ;  /* 0x000a100001047983 */ /* 0x000f640000300800 */
[----:B------:R-:W5:Y:S02]  /*4e800*/  LDL.LU R5, [R1+0xa14] ;  /* 0x000a140001057983 */ /* 0x000f640000300800 */
[----:B------:R-:W2:Y:S01]  /*4e810*/  LDL.LU R6, [R1+0xa18] ;  /* 0x000a180001067983 */ /* 0x000ea20000300800 */
[----:B------:R-:W2:Y:S01]  /*4e820*/  LDL.LU R7, [R1+0xa1c] ;  /* 0x000a1c0001077983 */ /* 0x000ea20000300800 */
[----:B---3--:R-:W-:Y:S03]  /*4e830*/  HMMA.1688.F32.TF32 R12, R8, R16, R12 ;  /* 0x00000010080c723c */ /* 0x008fe6000008100c */
[----:B--2---:R-:W-:Y:S01]  /*4e840*/  STL.64 [R1+0x74c0], R6 ;  /* 0x0074c00601007387 */ /* 0x004fe20000100a00 */
[----:B-----5:R1:W-:Y:S03]  /*4e850*/  STL.64 [R1+0x74b8], R4 ;  /* 0x0074b80401007387 */ /* 0x0203e60000100a00 */
        /* <DEDUP_REMOVED lines=12> */
[----:B------:R3:W-:Y:S02]  /*4e920*/  STL.64 [R1+0x768], R14 ;  /* 0x0007680e01007387 */ /* 0x0007e40000100a00 */
[----:B-1----:R-:W-:-:S02]  /*4e930*/  IMAD.MOV.U32 R13, RZ, RZ, R16 ;  /* 0x000000ffff0d7224 */ /* 0x002fc400078e0010 */
[----:B------:R-:W5:Y:S02]  /*4e940*/  LDL.LU.64 R16, [R1+0x7540] ;  /* 0x0075400001107983 */ /* 0x000f640000300a00 */
[C---:B-----5:R-:W-:Y:S01]  /*4e950*/  HMMA.1688.F32.TF32 R24, R8.reuse, R16, R24 ;  /* 0x000000100818723c */ /* 0x060fe20000081018 */
[----:B---3--:R-:W-:Y:S02]  /*4e960*/  IMAD.MOV.U32 R14, RZ, RZ, R16 ;  /* 0x000000ffff0e7224 */ /* 0x008fe400078e0010 */
[----:B------:R-:W-:Y:S11]  /*4e970*/  IMAD.MOV.U32 R12, RZ, RZ, R17 ;  /* 0x000000ffff0c7224 */ /* 0x000ff600078e0011 */
[----:B------:R-:W-:Y:S09]  /*4e980*/  @!UPT UIADD3 URZ, URZ, URZ, URZ ;  /* 0x0000003f3f3ff290 */ /* 0x000ff2000fffe03f */
[----:B------:R1:W-:Y:S01]  /*4e990*/  STL.64 [R1+0x750], R24 ;  /* 0x0007501801007387 */ /* 0x0003e20000100a00 */
[----:B------:R-:W-:Y:S03]  /*4e9a0*/  STL.64 [R1+0x758], R26 ;  /* 0x0007581a01007387 */ /* 0x000fe60000100a00 */
[----:B-1----:R-:W3:Y:S01]  /*4e9b0*/  LDL.LU.64 R24, [R1+0x7538] ;  /* 0x0075380001187983 */ /* 0x002ee20000300a00 */
[----:B------:R-:W3:Y:S02]  /*4e9c0*/  LDL.LU.64 R18, [R1+0x7530] ;  /* 0x0075300001127983 */ /* 0x000ee40000300a00 */
[----:B------:R-:W3:Y:S02]  /*4e9d0*/  LDL.LU.64 R16, [R1+0x7528] ;  /* 0x0075280001107983 */ /* 0x000ee40000300a00 */
[C---:B---3--:R-:W-:Y:S01]  /*4e9e0*/  HMMA.1688.F32.TF32 R16, R8.reuse, R24, R16 ;  /* 0x000000180810723c */ /* 0x048fe20000081010 */
[----:B------:R-:W-:Y:S11]  /*4e9f0*/  IMAD.MOV.U32 R3, RZ, RZ, R25 ;  /* 0x000000ffff037224 */ /* 0x000ff600078e0019 */
[----:B------:R-:W-:Y:S11]  /*4ea00*/  @!UPT UIADD3 URZ, URZ, URZ, URZ ;  /* 0x0000003f3f3ff290 */ /* 0x000ff6000fffe03f */
[----:B------:R-:W-:Y:S01]  /*4ea10*/  STL.64 [R1+0x740], R16 ;  /* 0x0007401001007387 */ /* 0x000fe20000100a00 */
[----:B------:R1:W-:Y:S03]  /*4ea20*/  STL.64 [R1+0x748], R18 ;  /* 0x0007481201007387 */ /* 0x0003e60000100a00 */
[----:B-1----:R-:W3:Y:S01]  /*4ea30*/  LDL.LU R19, [R1+0x7520] ;  /* 0x0075200001137983 */ /* 0x002ee20000300800 */
[----:B------:R-:W5:Y:S02]  /*4ea40*/  LDL.LU.64 R16, [R1+0x7518] ;  /* 0x0075180001107983 */ /* 0x000f640000300a00 */
[----:B------:R-:W-:Y:S02]  /*4ea50*/  IMAD.MOV.U32 R18, RZ, RZ, R24 ;  /* 0x000000ffff127224 */ /* 0x000fe400078e0018 */
[----:B------:R-:W2:Y:S01]  /*4ea60*/  LDL.LU.64 R26, [R1+0x7510] ;  /* 0x00751000011a7983 */ /* 0x000ea20000300a00 */
[----:B------:R-:W2:Y:S01]  /*4ea70*/  LDL.LU.64 R24, [R1+0x7508] ;  /* 0x0075080001187983 */ /* 0x000ea20000300a00 */
[----:B----4-:R-:W-:Y:S01]  /*4ea80*/  IMAD.MOV.U32 R15, RZ, RZ, R21 ;  /* 0x000000ffff0f7224 */ /* 0x010fe200078e0015 */
[C---:B--2---:R-:W-:Y:S11]  /*4ea90*/  HMMA.1688.F32.TF32 R24, R8.reuse, R20, R24 ;  /* 0x000000140818723c */ /* 0x044ff60000081018 */
[----:B------:R-:W-:Y:S11]  /*4eaa0*/  @!UPT UIADD3 URZ, URZ, URZ, URZ ;  /* 0x0000003f3f3ff290 */ /* 0x000ff6000fffe03f */
[----:B------:R-:W-:Y:S01]  /*4eab0*/  @!UPT UIADD3 URZ, URZ, URZ, URZ ;  /* 0x0000003f3f3ff290 */ /* 0x000fe2000fffe03f */
[----:B------:R-:W-:Y:S01]  /*4eac0*/  STL.64 [R1+0x730], R24 ;  /* 0x0007301801007387 */ /* 0x000fe20000100a00 */
[----:B------:R1:W-:Y:S03]  /*4ead0*/  STL.64 [R1+0x738], R26 ;  /* 0x0007381a01007387 */ /* 0x0003e60000100a00 */
[----:B-1----:R-:W2:Y:S01]  /*4eae0*/  LDL.LU R27, [R1+0x7500] ;  /* 0x00750000011b7983 */ /* 0x002ea20000300800 */
[----:B------:R-:W4:Y:S02]  /*4eaf0*/  LDL.LU.64 R24, [R1+0x74f8] ;  /* 0x0074f80001187983 */ /* 0x000f240000300a00 */
[----:B------:R-:W-:Y:S02]  /*4eb00*/  IMAD.MOV.U32 R26, RZ, RZ, R20 ;  /* 0x000000ffff1a7224 */ /* 0x000fe400078e0014 */
[----:B------:R-:W2:Y:S01]  /*4eb10*/  LDL.LU.64 R20, [R1+0x74f0] ;  /* 0x0074f00001147983 */ /* 0x000ea20000300a00 */
[----:B------:R-:W-:Y:S02]  /*4eb20*/  STL.64 [R1+0x7488], R14 ;  /* 0x0074880e01007387 */ /* 0x000fe40000100a00 */
[----:B------:R1:W-:Y:S02]  /*4eb30*/  STL.64 [R1+0x7480], R12 ;  /* 0x0074800c01007387 */ /* 0x0003e40000100a00 */
[----:B-1----:R-:W3:Y:S01]  /*4eb40*/  LDL.LU R12, [R1+0x9f0] ;  /* 0x0009f000010c7983 */ /* 0x002ee20000300800 */
[----:B------:R-:W3:Y:S02]  /*4eb50*/  LDL.LU R13, [R1+0x9f4] ;  /* 0x0009f400010d7983 */ /* 0x000ee40000300800 */
[----:B------:R-:W3:Y:S02]  /*4eb60*/  LDL.LU R14, [R1+0x9f8] ;  /* 0x0009f800010e7983 */ /* 0x000ee40000300800 */
[----:B------:R-:W3:Y:S01]  /*4eb70*/  LDL.LU R15, [R1+0x9fc] ;  /* 0x0009fc00010f7983 */ /* 0x000ee20000300800 */
[C---:B--2---:R-:W-:Y:S01]  /*4eb80*/  HMMA.1688.F32.TF32 R20, R8.reuse, R20, R4 ;  /* 0x000000140814723c */ /* 0x044fe20000081004 */
[----:B---3--:R-:W-:Y:S01]  /*4eb90*/  STL.64 [R1+0x7498], R14 ;  /* 0x0074980e01007387 */ /* 0x008fe20000100a00 */
[----:B------:R1:W-:Y:S03]  /*4eba0*/  STL.64 [R1+0x7490], R12 ;  /* 0x0074900c01007387 */ /* 0x0003e60000100a00 */
[----:B-1----:R-:W2:Y:S04]  /*4ebb0*/  LDL R12, [R1+0xc0] ;  /* 0x0000c000010c7983 */ /* 0x002ea80000100800 */
[----:B------:R-:W2:Y:S01]  /*4ebc0*/  LDL R13, [R1+0xc4] ;  /* 0x0000c400010d7983 */ /* 0x000ea20000100800 */
[----:B------:R-:W3:Y:S02]  /*4ebd0*/  LDL.LU.64 R6, [R1+0x74e8] ;  /* 0x0074e80001067983 */ /* 0x000ee40000300a00 */
[----:B------:R-:W3:Y:S11]  /*4ebe0*/  LDL.LU.64 R4, [R1+0x74e0] ;  /* 0x0074e00001047983 */ /* 0x000ef60000300a00 */
[----:B------:R-:W-:Y:S01]  /*4ebf0*/  STL.64 [R1+0x720], R20 ;  /* 0x0007201401007387 */ /* 0x000fe20000100a00 */
[----:B------:R1:W-:Y:S04]  /*4ec00*/  STL.64 [R1+0x728], R22 ;  /* 0x0007281601007387 */ /* 0x0003e80000100a00 */
[----:B-1----:R-:W5:Y:S01]  /*4ec10*/  LDL.LU.64 R22, [R1+0x74d8] ;  /* 0x0074d80001167983 */ /* 0x002f620000300a00 */
[----:B------:R-:W5:Y:S02]  /*4ec20*/  LDL.LU.64 R20, [R1+0x74d0] ;  /* 0x0074d00001147983 */ /* 0x000f640000300a00 */
[C---:B-----5:R-:W-:Y:S11]  /*4ec30*/  HMMA.1688.F32.TF32 R20, R8.reuse, R16, R20 ;  /* 0x000000100814723c */ /* 0x060ff60000081014 */
[----:B------:R-:W-:Y:S11]  /*4ec40*/  @!UPT UIADD3 URZ, URZ, URZ, URZ ;  /* 0x0000003f3f3ff290 */ /* 0x000ff6000fffe03f */
[----:B------:R-:W-:Y:S01]  /*4ec50*/  @!UPT UIADD3 URZ, URZ, URZ, URZ ;  /* 0x0000003f3f3ff290 */ /* 0x000fe2000fffe03f */
[----:B------:R1:W-:Y:S01]  /*4ec60*/  STL.64 [R1+0x710], R20 ;  /* 0x0007101401007387 */ /* 0x0003e20000100a00 */
[----:B------:R-:W-:Y:S03]  /*4ec70*/  STL.64 [R1+0x718], R22 ;  /* 0x0007181601007387 */ /* 0x000fe60000100a00 */
[----:B-1----:R-:W3:Y:S01]  /*4ec80*/  LDL.LU.64 R20, [R1+0x74c8] ;  /* 0x0074c80001147983 */ /* 0x002ee20000300a00 */
[----:B------:R1:W-:Y:S02]  /*4ec90*/  STL.64 [R1+0x7390], R16 ;  /* 0x0073901001007387 */ /* 0x0003e40000100a00 */
[----:B------:R5:W-:Y:S01]  /*4eca0*/  STL.64 [R1+0x74a0], R18 ;  /* 0x0074a01201007387 */ /* 0x000be20000100a00 */
[----:B-1----:R-:W2:Y:S01]  /*4ecb0*/  LDL.LU R16, [R1+0xa00] ;  /* 0x000a000001107983 */ /* 0x002ea20000300800 */
[----:B------:R-:W2:Y:S02]  /*4ecc0*/  LDL.LU R17, [R1+0xa04] ;  /* 0x000a040001117983 */ /* 0x000ea40000300800 */
[----:B-----5:R-:W2:Y:S02]  /*4ecd0*/  LDL.LU R18, [R1+0xa08] ;  /* 0x000a080001127983 */ /* 0x020ea40000300800 */
[----:B------:R-:W2:Y:S01]  /*4ece0*/  LDL.LU R19, [R1+0xa0c] ;  /* 0x000a0c0001137983 */ /* 0x000ea20000300800 */
[C---:B---3--:R-:W-:Y:S11]  /*4ecf0*/  HMMA.1688.F32.TF32 R4, R8.reuse, R20, R4 ;  /* 0x000000140804723c */ /* 0x048ff60000081004 */
[----:B------:R-:W-:Y:S11]  /*4ed00*/  @!UPT UIADD3 URZ, URZ, URZ, URZ ;  /* 0x0000003f3f3ff290 */ /* 0x000ff6000fffe03f */
[----:B------:R-:W-:Y:S01]  /*4ed10*/  @!UPT UIADD3 URZ, URZ, URZ, URZ ;  /* 0x0000003f3f3ff290 */ /* 0x000fe2000fffe03f */
[----:B------:R-:W-:Y:S01]  /*4ed20*/  STL.64 [R1+0x700], R4 ;  /* 0x0007000401007387 */ /* 0x000fe20000100a00 */
[----:B------:R1:W-:Y:S03]  /*4ed30*/  STL.64 [R1+0x708], R6 ;  /* 0x0007080601007387 */ /* 0x0003e60000100a00 */
[----:B-1----:R-:W4:Y:S01]  /*4ed40*/  LDL.LU.64 R6, [R1+0x74c0] ;  /* 0x0074c00001067983 */ /* 0x002f220000300a00 */
[----:B------:R-:W4:Y:S02]  /*4ed50*/  LDL.LU.64 R4, [R1+0x74b8] ;  /* 0x0074b80001047983 */ /* 0x000f240000300a00 */
[----:B----4-:R-:W-:Y:S01]  /*4ed60*/  HMMA.1688.F32.TF32 R8, R8, R24, R4 ;  /* 0x000000180808723c */ /* 0x010fe20000081004 */
[----:B------:R-:W2:Y:S01]  /*4ed70*/  LDL.LU.64 R6, [R1+0x74b0] ;  /* 0x0074b00001067983 */ /* 0x000ea20000300a00 */
[----:B------:R-:W2:Y:S11]  /*4ed80*/  LDL.LU.64 R4, [R1+0x74a8] ;  /* 0x0074a80001047983 */ /* 0x000eb60000300a00 */
[----:B------:R-:W-:Y:S10]  /*4ed90*/  @!UPT UIADD3 URZ, URZ, URZ, URZ ;  /* 0x0000003f3f3ff290 */ /* 0x000ff4000fffe03f */
[----:B------:R1:W-:Y:S01]  /*4eda0*/  STL.64 [R1+0x220], R8 ;  /* 0x0002200801007387 */ /* 0x0003e20000100a00 */
[----:B------:R-:W-:Y:S03]  /*4edb0*/  STL.64 [R1+0x228], R10 ;  /* 0x0002280a01007387 */ /* 0x000fe60000100a00 */
[----:B-1----:R-:W3:Y:S01]  /*4edc0*/  LDL.64 R8, [R1+0xb0] ;  /* 0x0000b00001087983 */ /* 0x002ee20000100a00 */
[C---:B--2---:R-:W-:Y:S03]  /*4edd0*/  HMMA.1688.F32.TF32 R12, R4.reuse, R12, R16 ;  /* 0x0000000c040c723c */ /* 0x044fe60000081010 */
[----:B------:R-:W2:Y:S11]  /*4ede0*/  LDL.LU.64 R18, [R1+0x74a0] ;  /* 0x0074a00001127983 */ /* 0x000eb60000300a00 */
[----:B------:R-:W-:Y:S09]  /*4edf0*/  @!UPT UIADD3 URZ, URZ, URZ, URZ ;  /* 0x0000003f3f3ff290 */ /* 0x000ff2000fffe03f */
[----:B------:R-:W-:Y:S01]  /*4ee00*/  STL.64 [R1+0x6f0], R12 ;  /* 0x0006f00c01007387 */ /* 0x000fe20000100a00 */
[----:B------:R1:W-:Y:S03]  /*4ee10*/  STL.64 [R1+0x6f8], R14 ;  /* 0x0006f80e01007387 */ /* 0x0003e60000100a00 */
[----:B-1----:R-:W3:Y:S01]  /*4ee20*/  LDL.LU.64 R14, [R1+0x7498] ;  /* 0x00749800010e7983 */ /* 0x002ee20000300a00 */
[----:B------:R-:W3:Y:S02]  /*4ee30*/  LDL.LU.64 R12, [R1+0x7490] ;  /* 0x00749000010c7983 */ /* 0x000ee40000300a00 */
[----:B---3--:R-:W-:Y:S11]  /*4ee40*/  HMMA.1688.F32.TF32 R12, R4, R8, R12 ;  /* 0x00000008040c723c */ /* 0x008ff6000008100c */
[----:B------:R-:W-:Y:S11]  /*4ee50*/  @!UPT UIADD3 URZ, URZ, URZ, URZ ;  /* 0x0000003f3f3ff290 */ /* 0x000ff6000fffe03f */
[----:B------:R-:W-:Y:S01]  /*4ee60*/  @!UPT UIADD3 URZ, URZ, URZ, URZ ;  /* 0x0000003f3f3ff290 */ /* 0x000fe2000fffe03f */
[----:B------:R-:W-:Y:S01]  /*4ee70*/  STL.64 [R1+0x6e0], R12 ;  /* 0x0006e00c01007387 */ /* 0x000fe20000100a00 */
[----:B------:R1:W-:Y:S03]  /*4ee80*/  STL.64 [R1+0x6e8], R14 ;  /* 0x0006e80e01007387 */ /* 0x0003e60000100a00 */
[----:B-1----:R-:W3:Y:S01]  /*4ee90*/  LDL.LU.64 R14, [R1+0x7488] ;  /* 0x00748800010e7983 */ /* 0x002ee20000300a00 */
[----:B------:R-:W-:Y:S01]  /*4eea0*/  IMAD.MOV.U32 R23, RZ, RZ, R8 ;  /* 0x000000ffff177224 */ /* 0x000fe200078e0008 */
[----:B------:R-:W-:Y:S01]  /*4eeb0*/  MOV R22, R9 ;  /* 0x0000000900167202 */ /* 0x000fe20000000f00 */
[----:B------:R-:W4:Y:S02]  /*4eec0*/  LDL.LU.64 R12, [R1+0x7480] ;  /* 0x00748000010c7983 */ /* 0x000f240000300a00 */
[----:B------:R-:W-:Y:S02]  /*4eed0*/  IMAD.MOV.U32 R8, RZ, RZ, R26 ;  /* 0x000000ffff087224 */ /* 0x000fe400078e001a */
[----:B------:R-:W-:Y:S01]  /*4eee0*/  STL.64 [R1+0x73a0], R22 ;  /* 0x0073a01601007387 */ /* 0x000fe20000100a00 */
[----:B------:R2:W-:Y:S02]  /*4eef0*/  STL.64 [R1+0x7398], R20 ;  /* 0x0073981401007387 */ /* 0x0005e40000100a00 */
[----:B------:R-:W5:Y:S02]  /*4ef00*/  LDL.LU R26, [R1+0x7478] ;  /* 0x00747800011a7983 */ /* 0x000f640000300800 */
[----:B--2---:R-:W-:-:S02]  /*4ef10*/  IMAD.MOV.U32 R20, RZ, RZ, R18 ;  /* 0x000000ffff147224 */ /* 0x004fc400078e0012 */
[----:B------:R-:W-:Y:S02]  /*4ef20*/  IMAD.MOV.U32 R21, RZ, RZ, R3 ;  /* 0x000000ffff157224 */ /* 0x000fe400078e0003 */
[----:B---3--:R-:W-:Y:S02]  /*4ef30*/  IMAD.MOV.U32 R9, RZ, RZ, R15 ;  /* 0x000000ffff097224 */ /* 0x008fe400078e000f */
[----:B------:R-:W2:Y:S03]  /*4ef40*/  LDL.LU R15, [R1+0x7474] ;  /* 0x00747400010f7983 */ /* 0x000ea60000300800 */
[----:B------:R1:W-:Y:S02]  /*4ef50*/  STL.64 [R1+0x73a8], R8 ;  /* 0x0073a80801007387 */ /* 0x0003e40000100a00 */
[----:B------:R-:W3:Y:S02]  /*4ef60*/  LDL.LU R18, [R1+0x7470] ;  /* 0x0074700001127983 */ /* 0x000ee40000300800 */
[----:B------:R-:W2:Y:S01]  /*4ef70*/  LDL.LU R3, [R1+0x746c] ;  /* 0x00746c0001037983 */ /* 0x000ea20000300800 */
[----:B------:R4:W-:Y:S04]  /*4ef80*/  STL.64 [R1+0x73b0], R20 ;  /* 0x0073b01401007387 */ /* 0x0009e80000100a00 */
[----:B-1----:R-:W2:Y:S01]  /*4ef90*/  LDL.LU R8, [R1+0x960] ;  /* 0x0009600001087983 */ /* 0x002ea20000300800 */
[----:B------:R-:W2:Y:S02]  /*4efa0*/  LDL.LU R9, [R1+0x964] ;  /* 0x0009640001097983 */ /* 0x000ea40000300800 */
[----:B------:R-:W2:Y:S02]  /*4efb0*/  LDL.LU R10, [R1+0x968] ;  /* 0x00096800010a7983 */ /* 0x000ea40000300800 */
[----:B------:R-:W2:Y:S02]  /*4efc0*/  LDL.LU R11, [R1+0x96c] ;  /* 0x00096c00010b7983 */ /* 0x000ea40000300800 */
[----:B----4-:R-:W-:-:S02]  /*4efd0*/  IMAD.MOV.U32 R20, RZ, RZ, R14 ;  /* 0x000000ffff147224 */ /* 0x010fc400078e000e */
[----:B------:R-:W-:Y:S01]  /*4efe0*/  IMAD.MOV.U32 R21, RZ, RZ, R12 ;  /* 0x000000ffff157224 */ /* 0x000fe200078e000c */
[----:B--2---:R-:W-:Y:S01]  /*4eff0*/  STL.64 [R1+0x73c0], R10 ;  /* 0x0073c00a01007387 */ /* 0x004fe20000100a00 */
[----:B------:R-:W-:Y:S02]  /*4f000*/  STL.64 [R1+0x73b8], R8 ;  /* 0x0073b80801007387 */ /* 0x000fe40000100a00 */
[----:B------:R-:W2:Y:S02]  /*4f010*/  LDL.LU R14, [R1+0x7468] ;  /* 0x00746800010e7983 */ /* 0x000ea40000300800 */
[----:B------:R-:W4:Y:S01]  /*4f020*/  LDL.LU R12, [R1+0x7464] ;  /* 0x00746400010c7983 */ /* 0x000f220000300800 */
[----:B------:R1:W-:Y:S02]  /*4f030*/  STL.64 [R1+0x73c8], R20 ;  /* 0x0073c81401007387 */ /* 0x0003e40000100a00 */
[----:B-1----:R-:W-:Y:S02]  /*4f040*/  IMAD.MOV.U32 R20, RZ, RZ, R13 ;  /* 0x000000ffff147224 */ /* 0x002fe400078e000d */
[----:B------:R-:W-:Y:S01]  /*4f050*/  IMAD.MOV.U32 R21, RZ, RZ, R2 ;  /* 0x000000ffff157224 */ /* 0x000fe200078e0002 */
[----:B------:R-:W4:Y:S01]  /*4f060*/  LDL.LU R13, [R1+0x7460] ;  /* 0x00746000010d7983 */ /* 0x000f220000300800 */
[----:B------:R-:W2:Y:S03]  /*4f070*/  LDL.LU R2, [R1+0x745c] ;  /* 0x00745c0001027983 */ /* 0x000ea60000300800 */
[----:B------:R1:W-:Y:S01]  /*4f080*/  STL.64 [R1+0x73e0], R20 ;  /* 0x0073e01401007387 */ /* 0x0003e20000100a00 */
[----:B------:R-:W2:Y:S02]  /*4f090*/  LDL.LU R8, [R1+0x970] ;  /* 0x0009700001087983 */ /* 0x000ea40000300800 */
[----:B------:R-:W2:Y:S02]  /*4f0a0*/  LDL.LU R9, [R1+0x974] ;  /* 0x0009740001097983 */ /* 0x000ea40000300800 */
[----:B------:R-:W2:Y:S01]  /*4f0b0*/  LDL.LU R10, [R1+0x978] ;  /* 0x00097800010a7983 */ /* 0x000ea20000300800 */
[----:B------:R-:W2:Y:S01]  /*4f0c0*/  LDL.LU R11, [R1+0x97c] ;  /* 0x00097c00010b7983 */ /* 0x000ea20000300800 */
[----:B-1----:R-:W-:-:S02]  /*4f0d0*/  IMAD.MOV.U32 R20, RZ, RZ, R0 ;  /* 0x000000ffff147224 */ /* 0x002fc400078e0000 */
[----:B------:R-:W-:Y:S01]  /*4f0e0*/  IMAD.MOV.U32 R21, RZ, RZ, R29 ;  /* 0x000000ffff157224 */ /* 0x000fe200078e001d */
[----:B------:R-:W3:Y:S04]  /*4f0f0*/  LDL.LU R0, [R1+0x7458] ;  /* 0x0074580001007983 */ /* 0x000ee80000300800 */
[----:B------:R1:W-:Y:S02]  /*4f100*/  STL.64 [R1+0x73f8], R20 ;  /* 0x0073f81401007387 */ /* 0x0003e40000100a00 */
[----:B-1----:R-:W-:Y:S02]  /*4f110*/  IMAD.MOV.U32 R20, RZ, RZ, R28 ;  /* 0x000000ffff147224 */ /* 0x002fe400078e001c */
        /* <DEDUP_REMOVED lines=8> */
[----:B-----5:R-:W-:-:S02]  /*4f1a0*/  IMAD.MOV.U32 R20, RZ, RZ, R26 ;  /* 0x000000ffff147224 */ /* 0x020fc400078e001a */
[----:B------:R-:W-:-:S05]  /*4f1b0*/  IMAD.MOV.U32 R21, RZ, RZ, R19 ;  /* 0x000000ffff157224 */ /* 0x000fca00078e0013 */
[----:B------:R3:W-:Y:S02]  /*4f1c0*/  STL.64 [R1+0x7428], R20 ;  /* 0x0074281401007387 */ /* 0x0007e40000100a00 */
[----:B---3--:R-:W-:Y:S02]  /*4f1d0*/  IMAD.MOV.U32 R20, RZ, RZ, R18 ;  /* 0x000000ffff147224 */ /* 0x008fe400078e0012 */
[----:B------:R-:W-:-:S05]  /*4f1e0*/  IMAD.MOV.U32 R21, RZ, RZ, R15 ;  /* 0x000000ffff157224 */ /* 0x000fca00078e000f */
[----:B------:R-:W-:Y:S04]  /*4f1f0*/  STL.64 [R1+0x7440], R20 ;  /* 0x0074401401007387 */ /* 0x000fe80000100a00 */
[----:B--2---:R-:W-:Y:S01]  /*4f200*/  STL.64 [R1+0x73f0], R10 ;  /* 0x0073f00a01007387 */ /* 0x004fe20000100a00 */
[----:B------:R1:W-:Y:S03]  /*4f210*/  STL.64 [R1+0x73e8], R8 ;  /* 0x0073e80801007387 */ /* 0x0003e60000100a00 */
[----:B-1----:R-:W2:Y:S01]  /*4f220*/  LDL.LU R8, [R1+0x990] ;  /* 0x0009900001087983 */ /* 0x002ea20000300800 */
[----:B------:R-:W2:Y:S02]  /*4f230*/  LDL.LU R9, [R1+0x994] ;  /* 0x0009940001097983 */ /* 0x000ea40000300800 */
[----:B------:R-:W3:Y:S02]  /*4f240*/  LDL.LU R10, [R1+0x998] ;  /* 0x00099800010a7983 */ /* 0x000ee40000300800 */
[----:B------:R-:W3:Y:S01]  /*4f250*/  LDL.LU R11, [R1+0x99c] ;  /* 0x00099c00010b7983 */ /* 0x000ee20000300800 */
[----:B------:R-:W5:Y:S01]  /*4f260*/  LDL.LU R20, [R1+0x9d0] ;  /* 0x0009d00001147983 */ /* 0x000f620000300800 */
[----:B------:R-:W5:Y:S02]  /*4f270*/  LDL.LU R21, [R1+0x9d4] ;  /* 0x0009d40001157983 */ /* 0x000f640000300800 */
[----:B------:R-:W2:Y:S02]  /*4f280*/  LDL.LU R22, [R1+0x9d8] ;  /* 0x0009d80001167983 */ /* 0x000ea40000300800 */
[----:B------:R-:W2:Y:S02]  /*4f290*/  LDL.LU R23, [R1+0x9dc] ;  /* 0x0009dc0001177983 */ /* 0x000ea40000300800 */
[----:B--2---:R-:W-:Y:S01]  /*4f2a0*/  STL.64 [R1+0x7450], R22 ;  /* 0x0074501601007387 */ /* 0x004fe20000100a00 */
[----:B-----5:R1:W-:Y:S03]  /*4f2b0*/  STL.64 [R1+0x7448], R20 ;  /* 0x0074481401007387 */ /* 0x0203e60000100a00 */
[----:B-1----:R-:W4:Y:S01]  /*4f2c0*/  LDL.LU R20, [R1+0x9e0] ;  /* 0x0009e00001147983 */ /* 0x002f220000300800 */
[----:B------:R-:W4:Y:S02]  /*4f2d0*/  LDL.LU R21, [R1+0x9e4] ;  /* 0x0009e40001157983 */ /* 0x000f240000300800 */
[----:B------:R-:W4:Y:S02]  /*4f2e0*/  LDL.LU R22, [R1+0x9e8] ;  /* 0x0009e80001167983 */ /* 0x000f240000300800 */
[----:B------:R-:W4:Y:S01]  /*4f2f0*/  LDL.LU R23, [R1+0x9ec] ;  /* 0x0009ec0001177983 */ /* 0x000f220000300800 */
        /* <DEDUP_REMOVED lines=12> */
[----:B----4-:R-:W-:Y:S11]  /*4f3c0*/  HMMA.1688.F32.TF32 R20, R4, R12, R20 ;  /* 0x0000000c0414723c */ /* 0x010ff60000081014 */
[----:B------:R-:W-:Y:S11]  /*4f3d0*/  @!UPT UIADD3 URZ, URZ, URZ, URZ ;  /* 0x0000003f3f3ff290 */ /* 0x000ff6000fffe03f */
[----:B------:R-:W-:Y:S02]  /*4f3e0*/  @!UPT UIADD3 URZ, URZ, URZ, URZ ;  /* 0x0000003f3f3ff290 */ /* 0x000fe4000fffe03f */
[----:B------:R-:W-:Y:S02]  /*4f3f0*/  IMAD.MOV.U32 R26, RZ, RZ, R22 ;  /* 0x000000ffff1a7224 */ /* 0x000fe400078e0016 */
[----:B------:R-:W-:Y:S01]  /*4f400*/  IMAD.MOV.U32 R27, RZ, RZ, R23 ;  /* 0x000000ffff1b7224 */ /* 0x000fe200078e0017 */
        /* <DEDUP_REMOVED lines=10> */
[----:B------:R1:W-:Y:S01]  /*4f4b0*/  STL.64 [R1+0x6d0], R20 ;  /* 0x0006d01401007387 */ /* 0x0003e20000100a00 */
[----:B------:R-:W4:Y:S03]  /*4f4c0*/  LDL.LU.64 R22, [R1+0x7450] ;  /* 0x0074500001167983 */ /* 0x000f260000300a00 */
[----:B-1----:R-:W4:Y:S01]  /*4f4d0*/  LDL.LU.64 R20, [R1+0x7448] ;  /* 0x0074480001147983 */ /* 0x002f220000300a00 */
[----:B------:R1:W-:Y:S02]  /*4f4e0*/  STL.64 [R1+0x7370], R12 ;  /* 0x0073700c01007387 */ /* 0x0003e40000100a00 */
[----:B------:R-:W-:Y:S02]  /*4f4f0*/  STL [R1+0x6ac4], R27 ;  /* 0x006ac41b01007387 */ /* 0x000fe40000100800 */
[----:B------:R-:W-:Y:S01]  /*4f500*/  STL [R1+0x6ac0], R26 ;  /* 0x006ac01a01007387 */ /* 0x000fe20000100800 */
[----:B-1----:R-:W-:Y:S01]  /*4f510*/  MOV R12, R14 ;  /* 0x0000000e000c7202 */ /* 0x002fe20000000f00 */
[----:B------:R-:W-:-:S07]  /*4f520*/  IMAD.MOV.U32 R13, RZ, RZ, R3 ;  /* 0x000000ffff0d7224 */ /* 0x000fce00078e0003 */
[C---:B----4-:R-:W-:Y:S01]  /*4f530*/  HMMA.1688.F32.TF32 R12, R4.reuse, R12, R20 ;  /* 0x0000000c040c723c */ /* 0x050fe20000081014 */
[----:B------:R-:W2:Y:S11]  /*4f540*/  LDL.LU.64 R20, [R1+0x7440] ;  /* 0x0074400001147983 */ /* 0x000eb60000300a00 */
[----:B------:R-:W-:Y:S11]  /*4f550*/  @!UPT UIADD3 URZ, URZ, URZ, URZ ;  /* 0x0000003f3f3ff290 */ /* 0x000ff6000fffe03f */
[----:B------:R1:W-:Y:S01]  /*4f560*/  STL.64 [R1+0x6c0], R12 ;  /* 0x0006c00c01007387 */ /* 0x0003e20000100a00 */
[----:B------:R4:W-:Y:S03]  /*4f570*/  STL.64 [R1+0x6c8], R14 ;  /* 0x0006c80e01007387 */ /* 0x0009e60000100a00 */
[----:B-1----:R-:W5:Y:S01]  /*4f580*/  LDL.LU R12, [R1+0xc80] ;  /* 0x000c8000010c7983 */ /* 0x002f620000300800 */
[----:B------:R-:W5:Y:S02]  /*4f590*/  LDL.LU R13, [R1+0xc84] ;  /* 0x000c8400010d7983 */ /* 0x000f640000300800 */
[----:B----4-:R-:W5:Y:S02]  /*4f5a0*/  LDL.LU R14, [R1+0xc88] ;  /* 0x000c8800010e7983 */ /* 0x010f640000300800 */
[----:B------:R-:W5:Y:S01]  /*4f5b0*/  LDL.LU R15, [R1+0xc8c] ;  /* 0x000c8c00010f7983 */ /* 0x000f620000300800 */
[----:B--2---:R-:W-:Y:S01]  /*4f5c0*/  HMMA.1688.F32.TF32 R20, R4, R20, R8 ;  /* 0x000000140414723c */ /* 0x004fe20000081008 */
[----:B------:R-:W2:Y:S01]  /*4f5d0*/  LDL.LU.64 R10, [R1+0x7438] ;  /* 0x00743800010a7983 */ /* 0x000ea20000300a00 */
[----:B------:R-:W2:Y:S11]  /*4f5e0*/  LDL.LU.64 R8, [R1+0x7430] ;  /* 0x0074300001087983 */ /* 0x000eb60000300a00 */
[----:B------:R-:W-:Y:S10]  /*4f5f0*/  @!UPT UIADD3 URZ, URZ, URZ, URZ ;  /* 0x0000003f3f3ff290 */ /* 0x000ff4000fffe03f */
        /* <DEDUP_REMOVED lines=14> */
[----:B------:R-:W2:Y:S01]  /*4f6e0*/  LDL.LU.64 R10, [R1+0x7408] ;  /* 0x00740800010a7983 */ /* 0x000ea20000300a00 */
[----:B------:R-:W2:Y:S11]  /*4f6f0*/  LDL.LU.64 R8, [R1+0x7400] ;  /* 0x0074000001087983 */ /* 0x000eb60000300a00 */
[----:B------:R-:W-:Y:S09]  /*4f700*/  @!UPT UIADD3 URZ, URZ, URZ, URZ ;  /* 0x0000003f3f3ff290 */ /* 0x000ff2000fffe03f */
        /* <DEDUP_REMOVED lines=17> */
[----:B------:R1:W-:Y:S01]  /*4f820*/  STL.64 [R1+0x670], R20 ;  /* 0x0006701401007387 */ /* 0x0003e20000100a00 */
[----:B------:R-:W-:Y:S03]  /*4f830*/  STL [R1+0x678], R22 ;  /* 0x0006781601007387 */ /* 0x000fe60000100800 */
[----:B-1----:R-:W2:Y:S01]  /*4f840*/  LDL.LU.64 R20, [R1+0x73c8] ;  /* 0x0073c80001147983 */ /* 0x002ea20000300a00 */
[----:B------:R-:W-:-:S05]  /*4f850*/  IMAD.MOV.U32 R27, RZ, RZ, R23 ;  /* 0x000000ffff1b7224 */ /* 0x000fca00078e0017 */
[----:B------:R-:W-:Y:S01]  /*4f860*/  STL [R1+0x6adc], R27 ;  /* 0x006adc1b01007387 */ /* 0x000fe20000100800 */
[----:B------:R1:W-:Y:S03]  /*4f870*/  STL.64 [R1+0x7388], R24 ;  /* 0x0073881801007387 */ /* 0x0003e60000100a00 */
[----:B-1----:R-:W4:Y:S01]  /*4f880*/  LDL.64 R24, [R1] ;  /* 0x0000000001187983 */ /* 0x002f220000100a00 */
[C---:B--2---:R-:W-:Y:S03]  /*4f890*/  HMMA.1688.F32.TF32 R20, R4.reuse, R20, R8 ;  /* 0x000000140414723c */ /* 0x044fe60000081008 */
[----:B------:R-:W2:Y:S01]  /*4f8a0*/  LDL.LU.64 R10, [R1+0x73c0] ;  /* 0x0073c000010a7983 */ /* 0x000ea20000300a00 */
[----:B------:R-:W2:Y:S11]  /*4f8b0*/  LDL.LU.64 R8, [R1+0x73b8] ;  /* 0x0073b80001087983 */ /* 0x000eb60000300a00 */
[----:B------:R-:W-:Y:S08]  /*4f8c0*/  @!UPT UIADD3 URZ, URZ, URZ, URZ ;  /* 0x0000003f3f3ff290 */ /* 0x000ff0000fffe03f */
[----:B------:R1:W-:Y:S01]  /*4f8d0*/  STL.64 [R1+0x660], R20 ;  /* 0x0006601401007387 */ /* 0x0003e20000100a00 */
[----:B------:R2:W-:Y:S03]  /*4f8e0*/  STL.64 [R1+0x668], R22 ;  /* 0x0006681601007387 */ /* 0x0005e60000100a00 */
[----:B-1----:R-:W2:Y:S02]  /*4f8f0*/  LDL.LU.64 R20, [R1+0x73b0] ;  /* 0x0073b00001147983 */ /* 0x002ea40000300a00 */
[C---:B--2---:R-:W-:Y:S02]  /*4f900*/  HMMA.1688.F32.TF32 R20, R4.reuse, R20, R8 ;  /* 0x000000140414723c */ /* 0x044fe40000081008 */
[----:B------:R-:W3:Y:S11]  /*4f910*/  LDL.LU.64 R8, [R1+0x73a8] ;  /* 0x0073a80001087983 */ /* 0x000ef60000300a00 */
[----:B------:R-:W-:Y:S10]  /*4f920*/  @!UPT UIADD3 URZ, URZ, URZ, URZ ;  /* 0x0000003f3f3ff290 */ /* 0x000ff4000fffe03f */
[----:B------:R-:W-:Y:S01]  /*4f930*/  STL.64 [R1+0x650], R20 ;  /* 0x0006501401007387 */ /* 0x000fe20000100a00 */
[----:B------:R1:W-:Y:S03]  /*4f940*/  STL.64 [R1+0x658], R22 ;  /* 0x0006581601007387 */ /* 0x0003e60000100a00 */
[----:B-1----:R-:W2:Y:S01]  /*4f950*/  LDL.LU.64 R22, [R1+0x73a0] ;  /* 0x0073a00001167983 */ /* 0x002ea20000300a00 */
[----:B------:R-:W2:Y:S01]  /*4f960*/  LDL.LU.64 R20, [R1+0x7398] ;  /* 0x0073980001147983 */ /* 0x000ea20000300a00 */
[----:B---3--:R-:W-:Y:S02]  /*4f970*/  HMMA.1688.F32.TF32 R8, R4, R8, R16 ;  /* 0x000000080408723c */ /* 0x008fe40000081010 */
[----:B------:R-:W3:Y:S11]  /*4f980*/  LDL.LU.64 R16, [R1+0x7390] ;  /* 0x0073900001107983 */ /* 0x000ef60000300a00 */
[----:B------:R-:W-:Y:S10]  /*4f990*/  @!UPT UIADD3 URZ, URZ, URZ, URZ ;  /* 0x0000003f3f3ff290 */ /* 0x000ff4000fffe03f */
[----:B------:R-:W-:Y:S01]  /*4f9a0*/  STL.64 [R1+0x640], R8 ;  /* 0x0006400801007387 */ /* 0x000fe20000100a00 */
[----:B------:R-:W-:Y:S02]  /*4f9b0*/  STL.64 [R1+0x648], R10 ;  /* 0x0006480a01007387 */ /* 0x000fe40000100a00 */
[----:B------:R-:W-:Y:S04]  /*4f9c0*/  LDS R10, [R0+0x1a200] ;  /* 0x01a20000000a7984 */ /* 0x000fe80000000800 */
[----:B------:R-:W1:Y:S01]  /*4f9d0*/  LDS R11, [R2+0x1a200] ;  /* 0x01a20000020b7984 */ /* 0x000e620000000800 */
[----:B------:R-:W-:Y:S04]  /*4f9e0*/  LDS R8, [R0+0x18200] ;  /* 0x0182000000087984 */ /* 0x000fe80000000800 */
[----:B------:R-:W2:Y:S04]  /*4f9f0*/  LDS R9, [R2+0x18200] ;  /* 0x0182000002097984 */ /* 0x000ea80000000800 */
[----:B-1----:R-:W-:Y:S01]  /*4fa00*/  STL.64 [R1+0x7380], R10 ;  /* 0x0073800a01007387 */ /* 0x002fe20000100a00 */
[----:B--2---:R1:W-:Y:S03]  /*4fa10*/  STL.64 [R1+0x7378], R8 ;  /* 0x0073780801007387 */ /* 0x0043e60000100a00 */
[----:B-1----:R-:W2:Y:S01]  /*4fa20*/  LDL.LU R8, [R1+0xc90] ;  /* 0x000c900001087983 */ /* 0x002ea20000300800 */
[----:B------:R-:W2:Y:S02]  /*4fa30*/  LDL.LU R9, [R1+0xc94] ;  /* 0x000c940001097983 */ /* 0x000ea40000300800 */
[----:B------:R-:W2:Y:S02]  /*4fa40*/  LDL.LU R10, [R1+0xc98] ;  /* 0x000c9800010a7983 */ /* 0x000ea40000300800 */
[----:B------:R-:W2:Y:S02]  /*4fa50*/  LDL.LU R11, [R1+0xc9c] ;  /* 0x000c9c00010b7983 */ /* 0x000ea40000300800 */
[----:B----4-:R-:W-:-:S02]  /*4fa60*/  IMAD.MOV.U32 R28, RZ, RZ, R24 ;  /* 0x000000ffff1c7224 */ /* 0x010fc400078e0018 */
[----:B------:R-:W-:Y:S01]  /*4fa70*/  IMAD.MOV.U32 R3, RZ, RZ, R25 ;  /* 0x000000ffff037224 */ /* 0x000fe200078e0019 */
[C---:B--2---:R-:W-:Y:S11]  /*4fa80*/  HMMA.1688.F32.TF32 R8, R4.reuse, R24, R8 ;  /* 0x000000180408723c */ /* 0x044ff60000081008 */
[----:B------:R-:W-:Y:S11]  /*4fa90*/  @!UPT UIADD3 URZ, URZ, URZ, URZ ;  /* 0x0000003f3f3ff290 */ /* 0x000ff6000fffe03f */
[----:B------:R-:W-:Y:S01]  /*4faa0*/  @!UPT UIADD3 URZ, URZ, URZ, URZ ;  /* 0x0000003f3f3ff290 */ /* 0x000fe2000fffe03f */
[----:B------:R-:W-:Y:S01]  /*4fab0*/  STL.64 [R1+0x630], R8 ;  /* 0x0006300801007387 */ /* 0x000fe20000100a00 */
[----:B------:R5:W-:Y:S02]  /*4fac0*/  STL.64 [R1+0x638], R10 ;  /* 0x0006380a01007387 */ /* 0x000be40000100a00 */
[----:B------:R-:W2:Y:S02]  /*4fad0*/  LDL.LU R24, [R1+0xc70] ;  /* 0x000c700001187983 */ /* 0x000ea40000300800 */
[----:B------:R-:W2:Y:S01]  /*4fae0*/  LDL.LU R25, [R1+0xc74] ;  /* 0x000c740001197983 */ /* 0x000ea20000300800 */
[----:B------:R-:W2:Y:S01]  /*4faf0*/  LDL.LU R26, [R1+0xc78] ;  /* 0x000c7800011a7983 */ /* 0x000ea20000300800 */
[----:B------:R-:W2:Y:S02]  /*4fb00*/  LDL.LU R27, [R1+0xc7c] ;  /* 0x000c7c00011b7983 */ /* 0x000ea40000300800 */
[----:B---3--:R1:W-:Y:S01]  /*4fb10*/  STL.64 [R1+0x72c8], R16 ;  /* 0x0072c81001007387 */ /* 0x0083e20000100a00 */
[C---:B-----5:R-:W-:Y:S01]  /*4fb20*/  HMMA.1688.F32.TF32 R8, R4.reuse, R16, R12 ;  /* 0x000000100408723c */ /* 0x060fe2000008100c */
[----:B-1----:R-:W3:Y:S11]  /*4fb30*/  LDL.64 R16, [R1+0x70] ;  /* 0x0000700001107983 */ /* 0x002ef60000100a00 */
[----:B------:R-:W-:Y:S11]  /*4fb40*/  @!UPT UIADD3 URZ, URZ, URZ, URZ ;  /* 0x0000003f3f3ff290 */ /* 0x000ff6000fffe03f */
[----:B------:R-:W-:Y:S01]  /*4fb50*/  STL.64 [R1+0x620], R8 ;  /* 0x0006200801007387 */ /* 0x000fe20000100a00 */
[----:B------:R-:W-:Y:S03]  /*4fb60*/  STL.64 [R1+0x628], R10 ;  /* 0x0006280a01007387 */ /* 0x000fe60000100a00 */
[----:B---3--:R1:W-:Y:S04]  /*4fb70*/  STL.64 [R1+0x7320], R16 ;  /* 0x0073201001007387 */ /* 0x0083e80000100a00 */
[----:B-1----:R-:W3:Y:S01]  /*4fb80*/  LDL.LU R16, [R1+0xc20] ;  /* 0x000c200001107983 */ /* 0x002ee20000300800 */
[----:B------:R-:W3:Y:S02]  /*4fb90*/  LDL.LU R17, [R1+0xc24] ;  /* 0x000c240001117983 */ /* 0x000ee40000300800 */
[----:B------:R-:W4:Y:S02]  /*4fba0*/  LDL.LU R18, [R1+0xc28] ;  /* 0x000c280001127983 */ /* 0x000f240000300800 */
[----:B------:R-:W4:Y:S01]  /*4fbb0*/  LDL.LU R19, [R1+0xc2c] ;  /* 0x000c2c0001137983 */ /* 0x000f220000300800 */
[----:B------:R-:W5:Y:S01]  /*4fbc0*/  LDL.LU R8, [R1+0x940] ;  /* 0x0009400001087983 */ /* 0x000f620000300800 */
[----:B------:R-:W5:Y:S02]  /*4fbd0*/  LDL.LU R9, [R1+0x944] ;  /* 0x0009440001097983 */ /* 0x000f640000300800 */
[----:B------:R-:W5:Y:S02]  /*4fbe0*/  LDL.LU R10, [R1+0x948] ;  /* 0x00094800010a7983 */ /* 0x000f640000300800 */
[----:B------:R-:W5:Y:S01]  /*4fbf0*/  LDL.LU R11, [R1+0x94c] ;  /* 0x00094c00010b7983 */ /* 0x000f620000300800 */
[----:B----4-:R-:W-:Y:S01]  /*4fc00*/  STL.64 [R1+0x7330], R18 ;  /* 0x0073301201007387 */ /* 0x010fe20000100a00 */
[----:B---3--:R1:W-:Y:S03]  /*4fc10*/  STL.64 [R1+0x7328], R16 ;  /* 0x0073281001007387 */ /* 0x0083e60000100a00 */
[----:B-1----:R-:W3:Y:S01]  /*4fc20*/  LDL.64 R16, [R1+0x90] ;  /* 0x0000900001107983 */ /* 0x002ee20000100a00 */
[----:B--2---:R-:W-:Y:S03]  /*4fc30*/  HMMA.1688.F32.TF32 R24, R4, R20, R24 ;  /* 0x000000140418723c */ /* 0x004fe60000081018 */
[----:B---3--:R1:W-:Y:S04]  /*4fc40*/  STL.64 [R1+0x7340], R16 ;  /* 0x0073401001007387 */ /* 0x0083e80000100a00 */
        /* <DEDUP_REMOVED lines=8> */
[----:B---3--:R-:W-:Y:S01]  /*4fcd0*/  STL.64 [R1+0x7350], R18 ;  /* 0x0073501201007387 */ /* 0x008fe20000100a00 */
[----:B--2---:R1:W-:Y:S02]  /*4fce0*/  STL.64 [R1+0x7348], R16 ;  /* 0x0073481001007387 */ /* 0x0043e40000100a00 */
[----:B-1----:R-:W-:-:S02]  /*4fcf0*/  IMAD.MOV.U32 R16, RZ, RZ, R23 ;  /* 0x000000ffff107224 */ /* 0x002fc400078e0017 */
[----:B------:R-:W-:-:S05]  /*4fd00*/  IMAD.MOV.U32 R17, RZ, RZ, R22 ;  /* 0x000000ffff117224 */ /* 0x000fca00078e0016 */
[----:B------:R1:W-:Y:S04]  /*4fd10*/  STL.64 [R1+0x7368], R16 ;  /* 0x0073681001007387 */ /* 0x0003e80000100a00 */
[----:B-1----:R-:W4:Y:S01]  /*4fd20*/  LDL.64 R16, [R1+0xc0] ;  /* 0x0000c00001107983 */ /* 0x002f220000100a00 */
[----:B------:R1:W-:Y:S02]  /*4fd30*/  STL.64 [R1+0x610], R24 ;  /* 0x0006101801007387 */ /* 0x0003e40000100a00 */
[----:B------:R-:W-:Y:S01]  /*4fd40*/  STL.64 [R1+0x618], R26 ;  /* 0x0006181a01007387 */ /* 0x000fe20000100a00 */
[----:B-1----:R-:W5:Y:S01]  /*4fd50*/  LDL.LU.64 R24, [R1+0x7388] ;  /* 0x0073880001187983 */ /* 0x002f620000300a00 */
[----:B------:R1:W-:Y:S03]  /*4fd60*/  STL.64 [R1+0x7338], R20 ;  /* 0x0073381401007387 */ /* 0x0003e60000100a00 */
        /* <DEDUP_REMOVED lines=9> */
[----:B------:R-:W2:Y:S02]  /*4fe00*/  LDL.LU R22, [R1+0xc58] ;  /* 0x000c580001167983 */ /* 0x000ea40000300800 */
[----:B------:R-:W2:Y:S01]  /*4fe10*/  LDL.LU R23, [R1+0xc5c] ;  /* 0x000c5c0001177983 */ /* 0x000ea20000300800 */
[----:B------:R-:W4:Y:S01]  /*4fe20*/  LDL.LU.64 R10, [R1+0x7380] ;  /* 0x00738000010a7983 */ /* 0x000f220000300a00 */
[----:B------:R-:W4:Y:S11]  /*4fe30*/  LDL.LU.64 R8, [R1+0x7378] ;  /* 0x0073780001087983 */ /* 0x000f360000300a00 */
[----:B------:R-:W-:Y:S02]  /*4fe40*/  STL.64 [R1+0x210], R4 ;  /* 0x0002100401007387 */ /* 0x000fe40000100a00 */
[----:B------:R-:W-:Y:S01]  /*4fe50*/  STL.64 [R1+0x218], R6 ;  /* 0x0002180601007387 */ /* 0x000fe20000100a00 */
[----:B------:R-:W1:Y:S04]  /*4fe60*/  LDS R4, [R0+0x18300] ;  /* 0x0183000000047984 */ /* 0x000e680000000800 */
[----:B------:R-:W3:Y:S04]  /*4fe70*/  LDS R6, [R0+0x1a300] ;  /* 0x01a3000000067984 */ /* 0x000ee80000000800 */
[----:B------:R-:W5:Y:S04]  /*4fe80*/  LDS R5, [R2+0x18300] ;  /* 0x0183000002057984 */ /* 0x000f680000000800 */
[----:B------:R-:W5:Y:S04]  /*4fe90*/  LDS R7, [R2+0x1a300] ;  /* 0x01a3000002077984 */ /* 0x000f680000000800 */
[----:B-1----:R1:W-:Y:S01]  /*4fea0*/  STL [R1+0x7234], R4 ;  /* 0x0072340401007387 */ /* 0x0023e20000100800 */
[----:B---3--:R-:W-:Y:S02]  /*4feb0*/  STL [R1+0x723c], R6 ;  /* 0x00723c0601007387 */ /* 0x008fe40000100800 */
[----:B------:R-:W-:Y:S02]  /*4fec0*/  STL [R1+0x7238], R0 ;  /* 0x0072380001007387 */ /* 0x000fe40000100800 */
[----:B-----5:R3:W-:Y:S01]  /*4fed0*/  STL [R1+0x7240], R5 ;  /* 0x0072400501007387 */ /* 0x0207e20000100800 */
[----:B------:R5:W-:Y:S04]  /*4fee0*/  STL [R1+0x7248], R7 ;  /* 0x0072480701007387 */ /* 0x000be80000100800 */
[----:B-1----:R-:W2:Y:S01]  /*4fef0*/  LDL.LU R4, [R1+0xc10] ;  /* 0x000c100001047983 */ /* 0x002ea20000300800 */
[----:B---3--:R-:W3:Y:S02]  /*4ff00*/  LDL.LU R5, [R1+0xc14] ;  /* 0x000c140001057983 */ /* 0x008ee40000300800 */
[----:B------:R-:W3:Y:S01]  /*4ff10*/  LDL.LU R6, [R1+0xc18] ;  /* 0x000c180001067983 */ /* 0x000ee20000300800 */
[----:B-----5:R-:W3:Y:S01]  /*4ff20*/  LDL.LU R7, [R1+0xc1c] ;  /* 0x000c1c0001077983 */ /* 0x020ee20000300800 */
[----:B------:R-:W-:Y:S01]  /*4ff30*/  STL [R1+0x7244], R2 ;  /* 0x0072440201007387 */ /* 0x000fe20000100800 */
[C---:B----4-:R-:W-:Y:S11]  /*4ff40*/  HMMA.1688.F32.TF32 R12, R8.reuse, R16, R12 ;  /* 0x00000010080c723c */ /* 0x050ff6000008100c */
[----:B------:R-:W-:Y:S11]  /*4ff50*/  @!UPT UIADD3 URZ, URZ, URZ, URZ ;  /* 0x0000003f3f3ff290 */ /* 0x000ff6000fffe03f */
[----:B------:R-:W-:Y:S01]  /*4ff60*/  @!UPT UIADD3 URZ, URZ, URZ, URZ ;  /* 0x0000003f3f3ff290 */ /* 0x000fe2000fffe03f */
[----:B------:R1:W-:Y:S01]  /*4ff70*/  STL.64 [R1+0x600], R12 ;  /* 0x0006000c01007387 */ /* 0x0003e20000100a00 */
[----:B------:R4:W-:Y:S03]  /*4ff80*/  STL.64 [R1+0x608], R14 ;  /* 0x0006080e01007387 */ /* 0x0009e60000100a00 */
[----:B-1----:R-:W5:Y:S01]  /*4ff90*/  LDL.LU.64 R12, [R1+0x7370] ;  /* 0x00737000010c7983 */ /* 0x002f620000300a00 */
[----:B----4-:R-:W-:Y:S02]  /*4ffa0*/  IMAD.MOV.U32 R15, RZ, RZ, R16 ;  /* 0x000000ffff0f7224 */ /* 0x010fe400078e0010 */
[----:B------:R-:W-:Y:S02]  /*4ffb0*/  IMAD.MOV.U32 R14, RZ, RZ, R17 ;  /* 0x000000ffff0e7224 */ /* 0x000fe400078e0011 */
[----:B------:R-:W2:Y:S01]  /*4ffc0*/  LDL.LU.64 R16, [R1+0x7368] ;  /* 0x0073680001107983 */ /* 0x000ea20000300a00 */
[----:B------:R-:W-:Y:S01]  /*4ffd0*/  STL [R1+0x724c], R15 ;  /* 0x00724c0f01007387 */ /* 0x000fe20000100800 */
[C---:B--2---:R-:W-:Y:S02]  /*4ffe0*/  HMMA.1688.F32.TF32 R16, R8.reuse, R16, R20 ;  /* 0x000000100810723c */ /* 0x044fe40000081014 */
[----:B------:R-:W2:Y:S01]  /*4fff0*/  LDL.LU.64 R22, [R1+0x7360] ;  /* 0x0073600001167983 */ /* 0x000ea20000300a00 */
[----:B------:R-:W2:Y:S11]  /*50000*/  LDL.LU.64 R20, [R1+0x7358] ;  /* 0x0073580001147983 */ /* 0x000eb60000300a00 */
        /* <DEDUP_REMOVED lines=9> */
[----:B------:R-:W-:Y:S03]  /*500a0*/  STL.64 [R1+0x5e8], R18 ;  /* 0x0005e81201007387 */ /* 0x000fe60000100a00 */
[----:B-1----:R-:W2:Y:S01]  /*500b0*/  LDL.LU.64 R16, [R1+0x7340] ;  /* 0x0073400001107983 */ /* 0x002ea20000300a00 */
[----:B------:R1:W-:Y:S01]  /*500c0*/  STL.64 [R1+0x7200], R12 ;  /* 0x0072000c01007387 */ /* 0x0003e20000100a00 */
[C---:B--2---:R-:W-:Y:S01]  /*500d0*/  HMMA.1688.F32.TF32 R20, R8.reuse, R16, R20 ;  /* 0x000000100814723c */ /* 0x044fe20000081014 */
[----:B-1----:R-:W-:Y:S02]  /*500e0*/  IMAD.MOV.U32 R13, RZ, RZ, R16 ;  /* 0x000000ffff0d7224 */ /* 0x002fe400078e0010 */
[----:B------:R-:W-:Y:S11]  /*500f0*/  IMAD.MOV.U32 R12, RZ, RZ, R17 ;  /* 0x000000ffff0c7224 */ /* 0x000ff600078e0011 */
[----:B------:R-:W-:Y:S09]  /*50100*/  @!UPT UIADD3 URZ, URZ, URZ, URZ ;  /* 0x0000003f3f3ff290 */ /* 0x000ff2000fffe03f */
[----:B------:R1:W-:Y:S01]  /*50110*/  STL.64 [R1+0x5d0], R20 ;  /* 0x0005d01401007387 */ /* 0x0003e20000100a00 */
[----:B------:R-:W-:Y:S03]  /*50120*/  STL.64 [R1+0x5d8], R22 ;  /* 0x0005d81601007387 */ /* 0x000fe60000100a00 */
[----:B-1----:R-:W2:Y:S01]  /*50130*/  LDL.LU.64 R20, [R1+0x7338] ;  /* 0x0073380001147983 */ /* 0x002ea20000300a00 */
[----:B------:R-:W4:Y:S02]  /*50140*/  LDL.LU.64 R18, [R1+0x7330] ;  /* 0x0073300001127983 */ /* 0x000f240000300a00 */
[----:B------:R-:W4:Y:S02]  /*50150*/  LDL.LU.64 R16, [R1+0x7328] ;  /* 0x0073280001107983 */ /* 0x000f240000300a00 */
[----:B------:R-:W-:Y:S01]  /*50160*/  STL [R1+0x72b0], R14 ;  /* 0x0072b00e01007387 */ /* 0x000fe20000100800 */
[----:B------:R1:W-:Y:S04]  /*50170*/  STL.64 [R1+0x72a8], R12 ;  /* 0x0072a80c01007387 */ /* 0x0003e80000100a00 */
[----:B-1----:R-:W4:Y:S02]  /*50180*/  LDL.64 R12, [R1+0x80] ;  /* 0x00008000010c7983 */ /* 0x002f240000100a00 */
[----:B----4-:R-:W-:Y:S11]  /*50190*/  HMMA.1688.F32.TF32 R16, R8, R12, R16 ;  /* 0x0000000c0810723c */ /* 0x010ff60000081010 */
[----:B------:R-:W-:Y:S11]  /*501a0*/  @!UPT UIADD3 URZ, URZ, URZ, URZ ;  /* 0x0000003f3f3ff290 */ /* 0x000ff6000fffe03f */
[----:B------:R-:W-:Y:S01]  /*501b0*/  @!UPT UIADD3 URZ, URZ, URZ, URZ ;  /* 0x0000003f3f3ff290 */ /* 0x000fe2000fffe03f */
[----:B------:R1:W-:Y:S01]  /*501c0*/  STL.64 [R1+0x5c0], R16 ;  /* 0x0005c01001007387 */ /* 0x0003e20000100a00 */
[----:B------:R-:W-:Y:S03]  /*501d0*/  STL.64 [R1+0x5c8], R18 ;  /* 0x0005c81201007387 */ /* 0x000fe60000100a00 */
[----:B-1----:R-:W3:Y:S01]  /*501e0*/  LDL.LU.64 R16, [R1+0x7320] ;  /* 0x0073200001107983 */ /* 0x002ee20000300a00 */
[----:B------:R-:W-:Y:S02]  /*501f0*/  IMAD.MOV.U32 R23, RZ, RZ, R12 ;  /* 0x000000ffff177224 */ /* 0x000fe400078e000c */
[----:B------:R-:W-:-:S05]  /*50200*/  IMAD.MOV.U32 R22, RZ, RZ, R13 ;  /* 0x000000ffff167224 */ /* 0x000fca00078e000d */
[----:B------:R-:W-:Y:S01]  /*50210*/  STL.64 [R1+0x7278], R22 ;  /* 0x0072781601007387 */ /* 0x000fe20000100a00 */
[----:B--2---:R1:W-:Y:S01]  /*50220*/  STL.64 [R1+0x7270], R20 ;  /* 0x0072701401007387 */ /* 0x0043e20000100a00 */
[----:B---3--:R-:W-:Y:S01]  /*50230*/  HMMA.1688.F32.TF32 R4, R8, R16, R4 ;  /* 0x000000100804723c */ /* 0x008fe20000081004 */
[----:B------:R-:W-:Y:S02]  /*50240*/  IMAD.MOV.U32 R27, RZ, RZ, R16 ;  /* 0x000000ffff1b7224 */ /* 0x000fe400078e0010 */
[----:B------:R-:W-:Y:S11]  /*50250*/  IMAD.MOV.U32 R26, RZ, RZ, R17 ;  /* 0x000000ffff1a7224 */ /* 0x000ff600078e0011 */
[----:B------:R-:W-:Y:S09]  /*50260*/  @!UPT UIADD3 URZ, URZ, URZ, URZ ;  /* 0x0000003f3f3ff290 */ /* 0x000ff2000fffe03f */
[----:B------:R2:W-:Y:S01]  /*50270*/  STL.64 [R1+0x5b0], R4 ;  /* 0x0005b00401007387 */ /* 0x0005e20000100a00 */
[----:B------:R3:W-:Y:S02]  /*50280*/  STL.64 [R1+0x5b8], R6 ;  /* 0x0005b80601007387 */ /* 0x0007e40000100a00 */
[----:B-1----:R-:W4:Y:S02]  /*50290*/  LDL.LU R20, [R1+0xb90] ;  /* 0x000b900001147983 */ /* 0x002f240000300800 */
[----:B------:R-:W4:Y:S01]  /*502a0*/  LDL.LU R21, [R1+0xb94] ;  /* 0x000b940001157983 */ /* 0x000f220000300800 */
[----:B------:R-:W5:Y:S01]  /*502b0*/  LDL.LU R22, [R1+0xb98] ;  /* 0x000b980001167983 */ /* 0x000f620000300800 */
[----:B------:R-:W5:Y:S02]  /*502c0*/  LDL.LU R23, [R1+0xb9c] ;  /* 0x000b9c0001177983 */ /* 0x000f640000300800 */
[----:B------:R-:W4:Y:S02]  /*502d0*/  LDL.LU R12, [R1+0xbb0] ;  /* 0x000bb000010c7983 */ /* 0x000f240000300800 */
[----:B------:R-:W4:Y:S01]  /*502e0*/  LDL.LU R13, [R1+0xbb4] ;  /* 0x000bb400010d7983 */ /* 0x000f220000300800 */
[----:B------:R-:W4:Y:S01]  /*502f0*/  LDL.LU R14, [R1+0xbb8] ;  /* 0x000bb800010e7983 */ /* 0x000f220000300800 */
[----:B------:R-:W4:Y:S02]  /*50300*/  LDL.LU R15, [R1+0xbbc] ;  /* 0x000bbc00010f7983 */ /* 0x000f240000300800 */
[----:B------:R-:W4:Y:S02]  /*50310*/  LDL.LU R16, [R1+0xbc0] ;  /* 0x000bc00001107983 */ /* 0x000f240000300800 */
[----:B------:R-:W4:Y:S01]  /*50320*/  LDL.LU R17, [R1+0xbc4] ;  /* 0x000bc40001117983 */ /* 0x000f220000300800 */
[----:B------:R-:W4:Y:S01]  /*50330*/  LDL.LU R18, [R1+0xbc8] ;  /* 0x000bc80001127983 */ /* 0x000f220000300800 */
[----:B------:R-:W4:Y:S02]  /*50340*/  LDL.LU R19, [R1+0xbcc] ;  /* 0x000bcc0001137983 */ /* 0x000f240000300800 */
[----:B--2---:R-:W2:Y:S02]  /*50350*/  LDL.LU R4, [R1+0xbf0] ;  /* 0x000bf00001047983 */ /* 0x004ea40000300800 */
[----:B------:R-:W2:Y:S01]  /*50360*/  LDL.LU R5, [R1+0xbf4] ;  /* 0x000bf40001057983 */ /* 0x000ea20000300800 */
[----:B---3--:R-:W3:Y:S01]  /*50370*/  LDL.LU R6, [R1+0xbf8] ;  /* 0x000bf80001067983 */ /* 0x008ee20000300800 */
[----:B------:R-:W3:Y:S03]  /*50380*/  LDL.LU R7, [R1+0xbfc] ;  /* 0x000bfc0001077983 */ /* 0x000ee60000300800 */
[----:B---3--:R-:W-:Y:S01]  /*50390*/  STL.64 [R1+0x7310], R6 ;  /* 0x0073100601007387 */ /* 0x008fe20000100a00 */
[----:B--2---:R1:W-:Y:S03]  /*503a0*/  STL.64 [R1+0x7308], R4 ;  /* 0x0073080401007387 */ /* 0x0043e60000100a00 */
[----:B-1----:R-:W2:Y:S01]  /*503b0*/  LDL.64 R4, [R1+0x60] ;  /* 0x0000600001047983 */ /* 0x002ea20000100a00 */
[----:B----4-:R-:W-:Y:S02]  /*503c0*/  STL.64 [R1+0x72d8], R18 ;  /* 0x0072d81201007387 */ /* 0x010fe40000100a00 */
[----:B------:R1:W-:Y:S02]  /*503d0*/  STL.64 [R1+0x72d0], R16 ;  /* 0x0072d01001007387 */ /* 0x0003e40000100a00 */
[----:B-1----:R-:W3:Y:S04]  /*503e0*/  LDL.64 R16, [R1+0x30] ;  /* 0x0000300001107983 */ /* 0x002ee80000100a00 */
[----:B---3--:R1:W-:Y:S04]  /*503f0*/  STL.64 [R1+0x72e8], R16 ;  /* 0x0072e81001007387 */ /* 0x0083e80000100a00 */
[----:B-1----:R-:W3:Y:S04]  /*50400*/  LDL.64 R16, [R1+0x40] ;  /* 0x0000400001107983 */ /* 0x002ee80000100a00 */
[----:B---3--:R1:W-:Y:S04]  /*50410*/  STL.64 [R1+0x7300], R16 ;  /* 0x0073001001007387 */ /* 0x0083e80000100a00 */
[----:B-1----:R-:W3:Y:S04]  /*50420*/  LDL.64 R16, [R1+0x50] ;  /* 0x0000500001107983 */ /* 0x002ee80000100a00 */
[----:B---3--:R1:W-:Y:S04]  /*50430*/  STL.64 [R1+0x7318], R16 ;  /* 0x0073181001007387 */ /* 0x0083e80000100a00 */
[----:B-1----:R-:W2:Y:S01]  /*50440*/  LDL.LU R16, [R1+0xc00] ;  /* 0x000c000001107983 */ /* 0x002ea20000300800 */
[----:B------:R-:W2:Y:S02]  /*50450*/  LDL.LU R17, [R1+0xc04] ;  /* 0x000c040001117983 */ /* 0x000ea40000300800 */
[----:B------:R-:W2:Y:S02]  /*50460*/  LDL.LU R18, [R1+0xc08] ;  /* 0x000c080001127983 */ /* 0x000ea40000300800 */
[----:B------:R-:W2:Y:S01]  /*50470*/  LDL.LU R19, [R1+0xc0c] ;  /* 0x000c0c0001137983 */ /* 0x000ea20000300800 */
[----:B------:R-:W-:Y:S01]  /*50480*/  STL.64 [R1+0x72c0], R14 ;  /* 0x0072c00e01007387 */ /* 0x000fe20000100a00 */
[----:B------:R1:W-:Y:S03]  /*50490*/  STL.64 [R1+0x72b8], R12 ;  /* 0x0072b80c01007387 */ /* 0x0003e60000100a00 */
        /* <DEDUP_REMOVED lines=11> */
[----:B------:R-:W3:Y:S01]  /*50550*/  LDL.LU R15, [R1+0xbec] ;  /* 0x000bec00010f7983 */ /* 0x000ee20000300800 */
[----:B-----5:R-:W-:Y:S01]  /*50560*/  STL.64 [R1+0x7288], R22 ;  /* 0x0072881601007387 */ /* 0x020fe20000100a00 */
[----:B------:R1:W-:Y:S02]  /*50570*/  STL.64 [R1+0x7280], R20 ;  /* 0x0072801401007387 */ /* 0x0003e40000100a00 */
[----:B-1----:R-:W-:Y:S01]  /*50580*/  MOV R20, R28 ;  /* 0x0000001c00147202 */ /* 0x002fe20000000f00 */
[----:B------:R-:W-:-:S05]  /*50590*/  IMAD.MOV.U32 R21, RZ, RZ, R3 ;  /* 0x000000ffff157224 */ /* 0x000fca00078e0003 */
[----:B------:R1:W-:Y:S04]  /*505a0*/  STL.64 [R1+0x72a0], R20 ;  /* 0x0072a01401007387 */ /* 0x0003e80000100a00 */
[----:B-1----:R-:W4:Y:S01]  /*505b0*/  LDL.64 R20, [R1+0x10] ;  /* 0x0000100001147983 */ /* 0x002f220000100a00 */
[----:B------:R-:W-:Y:S02]  /*505c0*/  STL.64 [R1+0x7268], R26 ;  /* 0x0072681a01007387 */ /* 0x000fe40000100a00 */
[----:B------:R1:W-:Y:S02]  /*505d0*/  STL.64 [R1+0x7260], R24 ;  /* 0x0072601801007387 */ /* 0x0003e40000100a00 */
[----:B-1----:R-:W5:Y:S01]  /*505e0*/  LDL.LU R24, [R1+0xb80] ;  /* 0x000b800001187983 */ /* 0x002f620000300800 */
[----:B------:R-:W5:Y:S02]  /*505f0*/  LDL.LU R25, [R1+0xb84] ;  /* 0x000b840001197983 */ /* 0x000f640000300800 */
[----:B------:R-:W3:Y:S02]  /*50600*/  LDL.LU R26, [R1+0xb88] ;  /* 0x000b8800011a7983 */ /* 0x000ee40000300800 */
[----:B------:R-:W3:Y:S01]  /*50610*/  LDL.LU R27, [R1+0xb8c] ;  /* 0x000b8c00011b7983 */ /* 0x000ee20000300800 */
[----:B--2---:R-:W-:Y:S01]  /*50620*/  HMMA.1688.F32.TF32 R16, R8, R4, R16 ;  /* 0x000000040810723c */ /* 0x004fe20000081010 */
[----:B------:R-:W-:-:S02]  /*50630*/  IMAD.MOV.U32 R29, RZ, RZ, R4 ;  /* 0x000000ffff1d7224 */ /* 0x000fc400078e0004 */
[----:B------:R-:W-:Y:S01]  /*50640*/  IMAD.MOV.U32 R28, RZ, RZ, R5 ;  /* 0x000000ffff1c7224 */ /* 0x000fe200078e0005 */
[----:B---3--:R-:W-:Y:S01]  /*50650*/  STL.64 [R1+0x7298], R26 ;  /* 0x0072981a01007387 */ /* 0x008fe20000100a00 */
[----:B-----5:R1:W-:Y:S03]  /*50660*/  STL.64 [R1+0x7290], R24 ;  /* 0x0072901801007387 */ /* 0x0203e60000100a00 */
[----:B-1----:R-:W2:Y:S01]  /*50670*/  LDL.LU R24, [R1+0xba0] ;  /* 0x000ba00001187983 */ /* 0x002ea20000300800 */
[----:B------:R-:W2:Y:S02]  /*50680*/  LDL.LU R25, [R1+0xba4] ;  /* 0x000ba40001197983 */ /* 0x000ea40000300800 */
[----:B------:R-:W2:Y:S02]  /*50690*/  LDL.LU R26, [R1+0xba8] ;  /* 0x000ba800011a7983 */ /* 0x000ea40000300800 */
[----:B------:R-:W2:Y:S10]  /*506a0*/  LDL.LU R27, [R1+0xbac] ;  /* 0x000bac00011b7983 */ /* 0x000eb40000300800 */
        /* <DEDUP_REMOVED lines=8> */
[----:B------:R1:W-:Y:S01]  /*50730*/  STL.64 [R1+0x590], R4 ;  /* 0x0005900401007387 */ /* 0x0003e20000100a00 */
[----:B------:R3:W-:Y:S02]  /*50740*/  STL.64 [R1+0x598], R6 ;  /* 0x0005980601007387 */ /* 0x0007e40000100a00 */
[----:B-1----:R-:W-:Y:S02]  /*50750*/  IMAD.MOV.U32 R4, RZ, RZ, R16 ;  /* 0x000000ffff047224 */ /* 0x002fe400078e0010 */
[----:B------:R-:W5:Y:S02]  /*50760*/  LDL.LU.64 R16, [R1+0x7300] ;  /* 0x0073000001107983 */ /* 0x000f640000300a00 */
[C---:B-----5:R-:W-:Y:S01]  /*50770*/  HMMA.1688.F32.TF32 R12, R8.reuse, R16, R12 ;  /* 0x00000010080c723c */ /* 0x060fe2000008100c */
        /* <DEDUP_REMOVED lines=22> */
[----:B-1----:R-:W5:Y:S01]  /*508e0*/  LDL.LU.64 R16, [R1+0x72c8] ;  /* 0x0072c80001107983 */ /* 0x002f620000300a00 */
[----:B---3--:R-:W-:Y:S02]  /*508f0*/  IMAD.MOV.U32 R19, RZ, RZ, R12 ;  /* 0x000000ffff137224 */ /* 0x008fe400078e000c */
[----:B------:R-:W-:Y:S02]  /*50900*/  IMAD.MOV.U32 R18, RZ, RZ, R13 ;  /* 0x000000ffff127224 */ /* 0x000fe400078e000d */
[----:B------:R-:W3:Y:S01]  /*50910*/  LDL.LU.64 R14, [R1+0x72c0] ;  /* 0x0072c000010e7983 */ /* 0x000ee20000300a00 */
[----:B------:R-:W3:Y:S01]  /*50920*/  LDL.LU.64 R12, [R1+0x72b8] ;  /* 0x0072b800010c7983 */ /* 0x000ee20000300a00 */
[----:B----4-:R-:W-:Y:S01]  /*50930*/  IMAD.MOV.U32 R7, RZ, RZ, R21 ;  /* 0x000000ffff077224 */ /* 0x010fe200078e0015 */
[C---:B---3--:R-:W-:Y:S11]  /*50940*/  HMMA.1688.F32.TF32 R12, R8.reuse, R20, R12 ;  /* 0x00000014080c723c */ /* 0x048ff6000008100c */
[----:B------:R-:W-:Y:S11]  /*50950*/  @!UPT UIADD3 URZ, URZ, URZ, URZ ;  /* 0x0000003f3f3ff290 */ /* 0x000ff6000fffe03f */
[----:B------:R-:W-:Y:S01]  /*50960*/  @!UPT UIADD3 URZ, URZ, URZ, URZ ;  /* 0x0000003f3f3ff290 */ /* 0x000fe2000fffe03f */
[----:B------:R-:W-:Y:S01]  /*50970*/  STL.64 [R1+0x550], R12 ;  /* 0x0005500c01007387 */ /* 0x000fe20000100a00 */
[----:B------:R1:W-:Y:S03]  /*50980*/  STL.64 [R1+0x558], R14 ;  /* 0x0005580e01007387 */ /* 0x0003e60000100a00 */
[----:B-1----:R-:W3:Y:S01]  /*50990*/  LDL.LU R14, [R1+0x72b0] ;  /* 0x0072b000010e7983 */ /* 0x002ee20000300800 */
[----:B------:R-:W4:Y:S02]  /*509a0*/  LDL.LU.64 R12, [R1+0x72a8] ;  /* 0x0072a800010c7983 */ /* 0x000f240000300a00 */
[----:B------:R-:W-:Y:S02]  /*509b0*/  IMAD.MOV.U32 R15, RZ, RZ, R20 ;  /* 0x000000ffff0f7224 */ /* 0x000fe400078e0014 */
[----:B------:R-:W2:Y:S02]  /*509c0*/  LDL.LU.64 R20, [R1+0x72a0] ;  /* 0x0072a00001147983 */ /* 0x000ea40000300a00 */
[C---:B--2---:R-:W-:Y:S02]  /*509d0*/  HMMA.1688.F32.TF32 R20, R8.reuse, R20, R24 ;  /* 0x000000140814723c */ /* 0x044fe40000081018 */
[----:B---3--:R-:W-:Y:S01]  /*509e0*/  STL.64 [R1+0x7258], R14 ;  /* 0x0072580e01007387 */ /* 0x008fe20000100a00 */
[----:B----4-:R1:W-:Y:S03]  /*509f0*/  STL.64 [R1+0x7250], R12 ;  /* 0x0072500c01007387 */ /* 0x0103e60000100a00 */
[----:B-1----:R-:W2:Y:S01]  /*50a00*/  LDL.LU R12, [R1+0x930] ;  /* 0x00093000010c7983 */ /* 0x002ea20000300800 */
[----:B------:R-:W2:Y:S02]  /*50a10*/  LDL.LU R13, [R1+0x934] ;  /* 0x00093400010d7983 */ /* 0x000ea40000300800 */
[----:B------:R-:W2:Y:S02]  /*50a20*/  LDL.LU R14, [R1+0x938] ;  /* 0x00093800010e7983 */ /* 0x000ea40000300800 */
[----:B------:R-:W2:Y:S01]  /*50a30*/  LDL.LU R15, [R1+0x93c] ;  /* 0x00093c00010f7983 */ /* 0x000ea20000300800 */
[----:B------:R-:W3:Y:S01]  /*50a40*/  LDL.LU.64 R26, [R1+0x7298] ;  /* 0x00729800011a7983 */ /* 0x000ee20000300a00 */
[----:B------:R-:W3:Y:S10]  /*50a50*/  LDL.LU.64 R24, [R1+0x7290] ;  /* 0x0072900001187983 */ /* 0x000ef40000300a00 */
[----:B------:R-:W-:Y:S01]  /*50a60*/  STL.64 [R1+0x540], R20 ;  /* 0x0005401401007387 */ /* 0x000fe20000100a00 */
[----:B------:R1:W-:Y:S03]  /*50a70*/  STL.64 [R1+0x548], R22 ;  /* 0x0005481601007387 */ /* 0x0003e60000100a00 */
[----:B-1----:R-:W5:Y:S01]  /*50a80*/  LDL.LU.64 R22, [R1+0x7288] ;  /* 0x0072880001167983 */ /* 0x002f620000300a00 */
[----:B------:R-:W5:Y:S02]  /*50a90*/  LDL.LU.64 R20, [R1+0x7280] ;  /* 0x0072800001147983 */ /* 0x000f640000300a00 */
[C---:B-----5:R-:W-:Y:S11]  /*50aa0*/  HMMA.1688.F32.TF32 R20, R8.reuse, R16, R20 ;  /* 0x000000100814723c */ /* 0x060ff60000081014 */
[----:B------:R-:W-:Y:S11]  /*50ab0*/  @!UPT UIADD3 URZ, URZ, URZ, URZ ;  /* 0x0000003f3f3ff290 */ /* 0x000ff6000fffe03f */
[----:B------:R-:W-:Y:S01]  /*50ac0*/  @!UPT UIADD3 URZ, URZ, URZ, URZ ;  /* 0x0000003f3f3ff290 */ /* 0x000fe2000fffe03f */
[----:B------:R-:W-:Y:S01]  /*50ad0*/  STL.64 [R1+0x530], R20 ;  /* 0x0005301401007387 */ /* 0x000fe20000100a00 */
[----:B------:R1:W-:Y:S03]  /*50ae0*/  STL.64 [R1+0x538], R22 ;  /* 0x0005381601007387 */ /* 0x0003e60000100a00 */
[----:B-1----:R-:W4:Y:S01]  /*50af0*/  LDL.LU.64 R22, [R1+0x7278] ;  /* 0x0072780001167983 */ /* 0x002f220000300a00 */
[----:B------:R-:W3:Y:S02]  /*50b00*/  LDL.LU.64 R20, [R1+0x7270] ;  /* 0x0072700001147983 */ /* 0x000ee40000300a00 */
[----:B------:R-:W-:Y:S01]  /*50b10*/  STL.64 [R1+0x7118], R16 ;  /* 0x0071181001007387 */ /* 0x000fe20000100a00 */
[C---:B---3--:R-:W-:Y:S11]  /*50b20*/  HMMA.1688.F32.TF32 R24, R8.reuse, R20, R24 ;  /* 0x000000140818723c */ /* 0x048ff60000081018 */
[----:B------:R-:W-:Y:S11]  /*50b30*/  @!UPT UIADD3 URZ, URZ, URZ, URZ ;  /* 0x0000003f3f3ff290 */ /* 0x000ff6000fffe03f */
[----:B------:R-:W-:Y:S01]  /*50b40*/  @!UPT UIADD3 URZ, URZ, URZ, URZ ;  /* 0x0000003f3f3ff290 */ /* 0x000fe2000fffe03f */
[----:B------:R-:W-:Y:S01]  /*50b50*/  STL.64 [R1+0x520], R24 ;  /* 0x0005201801007387 */ /* 0x000fe20000100a00 */
[----:B------:R1:W-:Y:S03]  /*50b60*/  STL.64 [R1+0x528], R26 ;  /* 0x0005281a01007387 */ /* 0x0003e60000100a00 */
[----:B-1----:R-:W3:Y:S01]  /*50b70*/  LDL.LU.64 R26, [R1+0x7268] ;  /* 0x00726800011a7983 */ /* 0x002ee20000300a00 */
[----:B------:R-:W2:Y:S02]  /*50b80*/  LDL.LU.64 R24, [R1+0x7260] ;  /* 0x0072600001187983 */ /* 0x000ea40000300a00 */
[----:B------:R-:W-:Y:S02]  /*50b90*/  STL.64 [R1+0x7208], R20 ;  /* 0x0072081401007387 */ /* 0x000fe40000100a00 */
[----:B------:R-:W5:Y:S01]  /*50ba0*/  LDL.64 R16, [R1] ;  /* 0x0000000001107983 */ /* 0x000f620000100a00 */
[----:B--2---:R-:W-:Y:S01]  /*50bb0*/  HMMA.1688.F32.TF32 R8, R8, R24, R12 ;  /* 0x000000180808723c */ /* 0x004fe2000008100c */
[----:B-----5:R-:W-:Y:S01]  /*50bc0*/  STL.64 [R1+0x7130], R16 ;  /* 0x0071301001007387 */ /* 0x020fe20000100a00 */
[----:B------:R-:W2:Y:S02]  /*50bd0*/  LDL.LU.64 R14, [R1+0x7258] ;  /* 0x00725800010e7983 */ /* 0x000ea40000300a00 */
[----:B------:R-:W5:Y:S11]  /*50be0*/  LDL.LU.64 R12, [R1+0x7250] ;  /* 0x00725000010c7983 */ /* 0x000f760000300a00 */
[----:B------:R-:W-:Y:S08]  /*50bf0*/  @!UPT UIADD3 URZ, URZ, URZ, URZ ;  /* 0x0000003f3f3ff290 */ /* 0x000ff0000fffe03f */
[----:B------:R1:W-:Y:S01]  /*50c00*/  STL.64 [R1+0x200], R8 ;  /* 0x0002000801007387 */ /* 0x0003e20000100a00 */
[----:B------:R-:W-:Y:S02]  /*50c10*/  STL.64 [R1+0x208], R10 ;  /* 0x0002080a01007387 */ /* 0x000fe40000100a00 */
[----:B-1----:R-:W-:Y:S02]  /*50c20*/  IMAD.MOV.U32 R9, RZ, RZ, R7 ;  /* 0x000000ffff097224 */ /* 0x002fe400078e0007 */
[----:B--2---:R-:W-:Y:S02]  /*50c30*/  IMAD.MOV.U32 R8, RZ, RZ, R15 ;  /* 0x000000ffff087224 */ /* 0x004fe400078e000f */
[----:B------:R-:W2:Y:S01]  /*50c40*/  LDL.LU R15, [R1+0x724c] ;  /* 0x00724c00010f7983 */ /* 0x000ea20000300800 */
[----:B------:R-:W2:Y:S02]  /*50c50*/  LDL.LU R7, [R1+0x7248] ;  /* 0x0072480001077983 */ /* 0x000ea40000300800 */
[----:B------:R1:W-:Y:S02]  /*50c60*/  STL.64 [R1+0x7138], R8 ;  /* 0x0071380801007387 */ /* 0x0003e40000100a00 */
[----:B-1----:R-:W-:-:S02]  /*50c70*/  IMAD.MOV.U32 R8, RZ, RZ, R19 ;  /* 0x000000ffff087224 */ /* 0x002fc400078e0013 */
[----:B------:R-:W-:-:S05]  /*50c80*/  IMAD.MOV.U32 R9, RZ, RZ, R18 ;  /* 0x000000ffff097224 */ /* 0x000fca00078e0012 */
[----:B------:R1:W-:Y:S01]  /*50c90*/  STL.64 [R1+0x7150], R8 ;  /* 0x0071500801007387 */ /* 0x0003e20000100a00 */
[----:B------:R-:W2:Y:S02]  /*50ca0*/  LDL.LU R16, [R1+0x870] ;  /* 0x0008700001107983 */ /* 0x000ea40000300800 */
[----:B------:R-:W2:Y:S02]  /*50cb0*/  LDL.LU R17, [R1+0x874] ;  /* 0x0008740001117983 */ /* 0x000ea40000300800 */
[----:B------:R-:W2:Y:S01]  /*50cc0*/  LDL.LU R18, [R1+0x878] ;  /* 0x0008780001127983 */ /* 0x000ea20000300800 */
[----:B------:R-:W2:Y:S01]  /*50cd0*/  LDL.LU R19, [R1+0x87c] ;  /* 0x00087c0001137983 */ /* 0x000ea20000300800 */
[----:B-1----:R-:W-:Y:S01]  /*50ce0*/  IMAD.MOV.U32 R8, RZ, RZ, R2 ;  /* 0x000000ffff087224 */ /* 0x002fe200078e0002 */
[----:B------:R-:W-:Y:S02]  /*50cf0*/  MOV R9, R5 ;  /* 0x0000000500097202 */ /* 0x000fe40000000f00 */
        /* <DEDUP_REMOVED lines=42> */
[----:B------:R4:W-:Y:S02]  /*50fa0*/  STL.64 [R1+0x71c8], R8 ;  /* 0x0071c80801007387 */ /* 0x0009e40000100a00 */
[----:B----4-:R-:W-:Y:S02]  /*50fb0*/  IMAD.MOV.U32 R8, RZ, RZ, R23 ;  /* 0x000000ffff087224 */ /* 0x010fe400078e0017 */
[----:B------:R-:W-:-:S05]  /*50fc0*/  IMAD.MOV.U32 R9, RZ, RZ, R22 ;  /* 0x000000ffff097224 */ /* 0x000fca00078e0016 */
[----:B------:R-:W-:Y:S04]  /*50fd0*/  STL.64 [R1+0x71e0], R8 ;  /* 0x0071e00801007387 */ /* 0x000fe80000100a00 */
[----:B--2---:R-:W-:Y:S01]  /*50fe0*/  STL.64 [R1+0x71a8], R18 ;  /* 0x0071a81201007387 */ /* 0x004fe20000100a00 */
[----:B------:R1:W-:Y:S03]  /*50ff0*/  STL.64 [R1+0x71a0], R16 ;  /* 0x0071a01001007387 */ /* 0x0003e60000100a00 */
[----:B-1----:R-:W2:Y:S01]  /*51000*/  LDL.LU R16, [R1+0x8c0] ;  /* 0x0008c00001107983 */ /* 0x002ea20000300800 */
[----:B------:R-:W2:Y:S02]  /*51010*/  LDL.LU R17, [R1+0x8c4] ;  /* 0x0008c40001117983 */ /* 0x000ea40000300800 */
[----:B------:R-:W3:Y:S02]  /*51020*/  LDL.LU R18, [R1+0x8c8] ;  /* 0x0008c80001127983 */ /* 0x000ee40000300800 */
[----:B------:R-:W3:Y:S02]  /*51030*/  LDL.LU R19, [R1+0x8cc] ;  /* 0x0008cc0001137983 */ /* 0x000ee40000300800 */
[----:B-----5:R-:W-:-:S02]  /*51040*/  IMAD.MOV.U32 R8, RZ, RZ, R13 ;  /* 0x000000ffff087224 */ /* 0x020fc400078e000d */
        /* <DEDUP_REMOVED lines=11> */
[----:B------:R-:W5:Y:S02]  /*51100*/  LDL.LU R11, [R1+0x90c] ;  /* 0x00090c00010b7983 */ /* 0x000f640000300800 */
[----:B-----5:R-:W-:Y:S01]  /*51110*/  STL.64 [R1+0x7218], R10 ;  /* 0x0072180a01007387 */ /* 0x020fe20000100a00 */
[----:B----4-:R-:W-:Y:S02]  /*51120*/  STL.64 [R1+0x7210], R8 ;  /* 0x0072100801007387 */ /* 0x010fe40000100a00 */
[----:B------:R-:W4:Y:S02]  /*51130*/  LDL.LU R20, [R1+0x910] ;  /* 0x0009100001147983 */ /* 0x000f240000300800 */
[----:B------:R-:W4:Y:S01]  /*51140*/  LDL.LU R21, [R1+0x914] ;  /* 0x0009140001157983 */ /* 0x000f220000300800 */
[----:B------:R-:W5:Y:S01]  /*51150*/  LDL.LU R22, [R1+0x918] ;  /* 0x0009180001167983 */ /* 0x000f620000300800 */
[----:B------:R-:W5:Y:S03]  /*51160*/  LDL.LU R23, [R1+0x91c] ;  /* 0x00091c0001177983 */ /* 0x000f660000300800 */
[----:B-----5:R-:W-:Y:S01]  /*51170*/  STL.64 [R1+0x7228], R22 ;  /* 0x0072281601007387 */ /* 0x020fe20000100a00 */
[----:B----4-:R1:W-:Y:S03]  /*51180*/  STL.64 [R1+0x7220], R20 ;  /* 0x0072201401007387 */ /* 0x0103e60000100a00 */
[----:B-1----:R-:W4:Y:S01]  /*51190*/  LDL.LU R20, [R1+0x920] ;  /* 0x0009200001147983 */ /* 0x002f220000300800 */
[----:B------:R-:W4:Y:S02]  /*511a0*/  LDL.LU R21, [R1+0x924] ;  /* 0x0009240001157983 */ /* 0x000f240000300800 */
[----:B------:R-:W4:Y:S02]  /*511b0*/  LDL.LU R22, [R1+0x928] ;  /* 0x0009280001167983 */ /* 0x000f240000300800 */
[----:B------:R-:W4:Y:S01]  /*511c0*/  LDL.LU R23, [R1+0x92c] ;  /* 0x00092c0001177983 */ /* 0x000f220000300800 */
[----:B------:R-:W5:Y:S01]  /*511d0*/  LDL.64 R12, [R1+0xb0] ;  /* 0x0000b000010c7983 */ /* 0x000f620000100a00 */
[----:B---3--:R-:W-:Y:S02]  /*511e0*/  STL.64 [R1+0x71d8], R18 ;  /* 0x0071d81201007387 */ /* 0x008fe40000100a00 */
[----:B--2---:R1:W-:Y:S02]  /*511f0*/  STL.64 [R1+0x71d0], R16 ;  /* 0x0071d01001007387 */ /* 0x0043e40000100a00 */
        /* <DEDUP_REMOVED lines=10> */
[----:B------:R1:W-:Y:S04]  /*512a0*/  STL.64 [R1+0x7100], R24 ;  /* 0x0071001801007387 */ /* 0x0003e80000100a00 */
        /* <DEDUP_REMOVED lines=10> */
[----:B------:R-:W-:-:S02]  /*51350*/  IMAD.MOV.U32 R8, RZ, RZ, R15 ;  /* 0x000000ffff087224 */ /* 0x000fc400078e000f */
[----:B------:R-:W-:-:S07]  /*51360*/  IMAD.MOV.U32 R9, RZ, RZ, R14 ;  /* 0x000000ffff097224 */ /* 0x000fce00078e000e */
[C---:B----4-:R-:W-:Y:S01]  /*51370*/  HMMA.1688.F32.TF32 R8, R4.reuse, R8, R20 ;  /* 0x000000080408723c */ /* 0x050fe20000081014 */
        /* <DEDUP_REMOVED lines=10> */
[----:B-----5:R-:W-:Y:S01]  /*51420*/  IMAD.MOV.U32 R15, RZ, RZ, R13 ;  /* 0x000000ffff0f7224 */ /* 0x020fe200078e000d */
[----:B-1----:R-:W4:Y:S01]  /*51430*/  LDL.LU.64 R10, [R1+0x7218] ;  /* 0x00721800010a7983 */ /* 0x002f220000300a00 */
[----:B------:R-:W4:Y:S01]  /*51440*/  LDL.LU.64 R8, [R1+0x7210] ;  /* 0x0072100001087983 */ /* 0x000f220000300a00 */
[C---:B---3--:R-:W-:Y:S11]  /*51450*/  HMMA.1688.F32.TF32 R20, R4.reuse, R12, R20 ;  /* 0x0000000c0414723c */ /* 0x048ff60000081014 */
[----:B------:R-:W-:Y:S11]  /*51460*/  @!UPT UIADD3 URZ, URZ, URZ, URZ ;  /* 0x0000003f3f3ff290 */ /* 0x000ff6000fffe03f */
[----:B------:R-:W-:Y:S01]  /*51470*/  @!UPT UIADD3 URZ, URZ, URZ, URZ ;  /* 0x0000003f3f3ff290 */ /* 0x000fe2000fffe03f */
[----:B------:R1:W-:Y:S01]  /*51480*/  STL.64 [R1+0x500], R20 ;  /* 0x0005001401007387 */ /* 0x0003e20000100a00 */
[----:B------:R3:W-:Y:S03]  /*51490*/  STL.64 [R1+0x508], R22 ;  /* 0x0005081601007387 */ /* 0x0007e60000100a00 */
[----:B-1----:R-:W5:Y:S01]  /*514a0*/  LDL.LU.64 R20, [R1+0x7208] ;  /* 0x0072080001147983 */ /* 0x002f620000300a00 */
[----:B---3--:R-:W-:Y:S02]  /*514b0*/  IMAD.MOV.U32 R23, RZ, RZ, R12 ;  /* 0x000000ffff177224 */ /* 0x008fe400078e000c */
[----:B------:R-:W4:Y:S02]  /*514c0*/  LDL.LU.64 R12, [R1+0x7200] ;  /* 0x00720000010c7983 */ /* 0x000f240000300a00 */
[C---:B----4-:R-:W-:Y:S11]  /*514d0*/  HMMA.1688.F32.TF32 R8, R4.reuse, R12, R8 ;  /* 0x0000000c0408723c */ /* 0x050ff60000081008 */
[----:B------:R-:W-:Y:S11]  /*514e0*/  @!UPT UIADD3 URZ, URZ, URZ, URZ ;  /* 0x0000003f3f3ff290 */ /* 0x000ff6000fffe03f */
[----:B------:R-:W-:Y:S01]  /*514f0*/  @!UPT UIADD3 URZ, URZ, URZ, URZ ;  /* 0x0000003f3f3ff290 */ /* 0x000fe2000fffe03f */
        /* <DEDUP_REMOVED lines=67> */
[----:B------:R-:W-:Y:S01]  /*51930*/  LDS R11, [R2+0x1a400] ;  /* 0x01a40000020b7984 */ /* 0x000fe20000000800 */
        /* <DEDUP_REMOVED lines=10> */
[----:B------:R-:W-:Y:S01]  /*519e0*/  STL.64 [R1+0x70d0], R12 ;  /* 0x0070d00c01007387 */ /* 0x000fe20000100a00 */
[C---:B--2---:R-:W-:Y:S11]  /*519f0*/  HMMA.1688.F32.TF32 R24, R4.reuse, R16, R24 ;  /* 0x000000100418723c */ /* 0x044ff60000081018 */
[----:B------:R-:W-:Y:S11]  /*51a00*/  @!UPT UIADD3 URZ, URZ, URZ, URZ ;  /* 0x0000003f3f3ff290 */ /* 0x000ff6000fffe03f */
[----:B------:R-:W-:Y:S01]  /*51a10*/  @!UPT UIADD3 URZ, URZ, URZ, URZ ;  /* 0x0000003f3f3ff290 */ /* 0x000fe2000fffe03f */
[----:B------:R-:W-:Y:S01]  /*51a20*/  STL.64 [R1+0x440], R24 ;  /* 0x0004401801007387 */ /* 0x000fe20000100a00 */
[----:B------:R1:W-:Y:S03]  /*51a30*/  STL.64 [R1+0x448], R26 ;  /* 0x0004481a01007387 */ /* 0x0003e60000100a00 */
[----:B-1----:R-:W5:Y:S01]  /*51a40*/  LDL.LU.64 R26, [R1+0x7110] ;  /* 0x00711000011a7983 */ /* 0x002f620000300a00 */
[----:B------:R-:W5:Y:S02]  /*51a50*/  LDL.LU.64 R24, [R1+0x7108] ;  /* 0x0071080001187983 */ /* 0x000f640000300a00 */
[----:B------:R1:W-:Y:S02]  /*51a60*/  STL.64 [R1+0x7068], R16 ;  /* 0x0070681001007387 */ /* 0x0003e40000100a00 */
        /* <DEDUP_REMOVED lines=9> */
[----:B-1----:R-:W2:Y:S01]  /*51b00*/  LDL.LU.64 R24, [R1+0x7100] ;  /* 0x0071000001187983 */ /* 0x002ea20000300a00 */
[----:B------:R-:W-:Y:S02]  /*51b10*/  STL [R1+0x701c], R20 ;  /* 0x00701c1401007387 */ /* 0x000fe40000100800 */
[----:B------:R-:W-:Y:S02]  /*51b20*/  STL [R1+0x7018], R21 ;  /* 0x0070181501007387 */ /* 0x000fe40000100800 */
[----:B------:R-:W-:Y:S01]  /*51b30*/  STL [R1+0x70f8], R22 ;  /* 0x0070f81601007387 */ /* 0x000fe20000100800 */
[----:B--2---:R-:W-:Y:S01]  /*51b40*/  HMMA.1688.F32.TF32 R4, R4, R24, R16 ;  /* 0x000000180404723c */ /* 0x004fe20000081010 */
[----:B------:R-:W-:Y:S01]  /*51b50*/  STL.64 [R1+0x70b8], R24 ;  /* 0x0070b81801007387 */ /* 0x000fe20000100a00 */
[----:B------:R-:W2:Y:S11]  /*51b60*/  LDL.64 R16, [R1+0x60] ;  /* 0x0000600001107983 */ /* 0x000eb60000100a00 */
[----:B------:R-:W-:Y:S10]  /*51b70*/  @!UPT UIADD3 URZ, URZ, URZ, URZ ;  /* 0x0000003f3f3ff290 */ /* 0x000ff4000fffe03f */
[----:B------:R-:W-:Y:S01]  /*51b80*/  STL.64 [R1+0x1f0], R4 ;  /* 0x0001f00401007387 */ /* 0x000fe20000100a00 */
[----:B------:R-:W-:Y:S02]  /*51b90*/  STL.64 [R1+0x1f8], R6 ;  /* 0x0001f80601007387 */ /* 0x000fe40000100a00 */
[----:B------:R-:W-:Y:S04]  /*51ba0*/  LDS R6, [R0+0x1a500] ;  /* 0x01a5000000067984 */ /* 0x000fe80000000800 */
[----:B------:R-:W1:Y:S01]  /*51bb0*/  LDS R7, [R2+0x1a500] ;  /* 0x01a5000002077984 */ /* 0x000e620000000800 */
[----:B------:R-:W-:Y:S04]  /*51bc0*/  LDS R4, [R0+0x18500] ;  /* 0x0185000000047984 */ /* 0x000fe80000000800 */
[----:B------:R-:W3:Y:S04]  /*51bd0*/  LDS R5, [R2+0x18500] ;  /* 0x0185000002057984 */ /* 0x000ee80000000800 */
[----:B--2---:R2:W-:Y:S04]  /*51be0*/  STL.64 [R1+0x7078], R16 ;  /* 0x0070781001007387 */ /* 0x0045e80000100a00 */
[----:B--2---:R-:W2:Y:S04]  /*51bf0*/  LDL.64 R16, [R1+0x70] ;  /* 0x0000700001107983 */ /* 0x004ea80000100a00 */
[----:B--2---:R2:W-:Y:S04]  /*51c00*/  STL.64 [R1+0x7090], R16 ;  /* 0x0070901001007387 */ /* 0x0045e80000100a00 */
[----:B--2---:R-:W2:Y:S01]  /*51c10*/  LDL.LU R16, [R1+0xb00] ;  /* 0x000b000001107983 */ /* 0x004ea20000300800 */
[----:B------:R-:W2:Y:S02]  /*51c20*/  LDL.LU R17, [R1+0xb04] ;  /* 0x000b040001117983 */ /* 0x000ea40000300800 */
        /* <DEDUP_REMOVED lines=8> */
[----:B--2---:R-:W2:Y:S01]  /*51cb0*/  LDL.LU R24, [R1+0xb20] ;  /* 0x000b200001187983 */ /* 0x004ea20000300800 */
[----:B------:R-:W2:Y:S02]  /*51cc0*/  LDL.LU R25, [R1+0xb24] ;  /* 0x000b240001197983 */ /* 0x000ea40000300800 */
[----:B------:R-:W5:Y:S02]  /*51cd0*/  LDL.LU R26, [R1+0xb28] ;  /* 0x000b2800011a7983 */ /* 0x000f640000300800 */
[----:B------:R-:W5:Y:S01]  /*51ce0*/  LDL.LU R27, [R1+0xb2c] ;  /* 0x000b2c00011b7983 */ /* 0x000f620000300800 */
[----:B------:R-:W-:Y:S01]  /*51cf0*/  MOV R12, R23 ;  /* 0x00000017000c7202 */ /* 0x000fe20000000f00 */
[----:B------:R-:W-:Y:S01]  /*51d00*/  IMAD.MOV.U32 R13, RZ, RZ, R15 ;  /* 0x000000ffff0d7224 */ /* 0x000fe200078e000f */
[----:B-----5:R-:W-:Y:S01]  /*51d10*/  STL.64 [R1+0x70e8], R26 ;  /* 0x0070e81a01007387 */ /* 0x020fe20000100a00 */
[----:B--2---:R-:W-:Y:S02]  /*51d20*/  STL.64 [R1+0x70e0], R24 ;  /* 0x0070e01801007387 */ /* 0x004fe40000100a00 */
[----:B------:R-:W2:Y:S02]  /*51d30*/  LDL.LU R20, [R1+0xb40] ;  /* 0x000b400001147983 */ /* 0x000ea40000300800 */
[----:B------:R-:W2:Y:S01]  /*51d40*/  LDL.LU R21, [R1+0xb44] ;  /* 0x000b440001157983 */ /* 0x000ea20000300800 */
[----:B------:R-:W2:Y:S01]  /*51d50*/  LDL.LU R22, [R1+0xb48] ;  /* 0x000b480001167983 */ /* 0x000ea20000300800 */
[----:B------:R-:W2:Y:S02]  /*51d60*/  LDL.LU R23, [R1+0xb4c] ;  /* 0x000b4c0001177983 */ /* 0x000ea40000300800 */
[----:B------:R5:W-:Y:S02]  /*51d70*/  STL.64 [R1+0x70f0], R12 ;  /* 0x0070f00c01007387 */ /* 0x000be40000100a00 */
[----:B-----5:R-:W2:Y:S01]  /*51d80*/  LDL.64 R12, [R1+0xc0] ;  /* 0x0000c000010c7983 */ /* 0x020ea20000100a00 */
[----:B------:R-:W5:Y:S02]  /*51d90*/  LDL.LU R24, [R1+0xb30] ;  /* 0x000b300001187983 */ /* 0x000f640000300800 */
[----:B------:R-:W5:Y:S02]  /*51da0*/  LDL.LU R25, [R1+0xb34] ;  /* 0x000b340001197983 */ /* 0x000f640000300800 */
[----:B------:R-:W5:Y:S01]  /*51db0*/  LDL.LU R26, [R1+0xb38] ;  /* 0x000b3800011a7983 */ /* 0x000f620000300800 */
[----:B------:R-:W5:Y:S01]  /*51dc0*/  LDL.LU R27, [R1+0xb3c] ;  /* 0x000b3c00011b7983 */ /* 0x000f620000300800 */
[----:B----4-:R-:W-:Y:S02]  /*51dd0*/  STL.64 [R1+0x70b0], R18 ;  /* 0x0070b01201007387 */ /* 0x010fe40000100a00 */
[----:B------:R4:W-:Y:S02]  /*51de0*/  STL.64 [R1+0x70a8], R16 ;  /* 0x0070a81001007387 */ /* 0x0009e40000100a00 */
[----:B----4-:R-:W4:Y:S01]  /*51df0*/  LDL.64 R16, [R1+0x90] ;  /* 0x0000900001107983 */ /* 0x010f220000100a00 */
[----:B------:R-:W-:Y:S02]  /*51e00*/  STL [R1+0x6f70], R0 ;  /* 0x006f700001007387 */ /* 0x000fe40000100800 */
[----:B-1----:R-:W-:Y:S02]  /*51e10*/  STL.64 [R1+0x6fb8], R6 ;  /* 0x006fb80601007387 */ /* 0x002fe40000100a00 */
[----:B---3--:R1:W-:Y:S02]  /*51e20*/  STL.64 [R1+0x6fb0], R4 ;  /* 0x006fb00401007387 */ /* 0x0083e40000100a00 */
[----:B-1----:R-:W3:Y:S04]  /*51e30*/  LDL.64 R4, [R1+0x50] ;  /* 0x0000500001047983 */ /* 0x002ee80000100a00 */
[----:B---3--:R1:W-:Y:S04]  /*51e40*/  STL.64 [R1+0x7070], R4 ;  /* 0x0070700401007387 */ /* 0x0083e80000100a00 */
        /* <DEDUP_REMOVED lines=10> */
[----:B------:R-:W-:-:S05]  /*51ef0*/  IMAD.MOV.U32 R7, RZ, RZ, R3 ;  /* 0x000000ffff077224 */ /* 0x000fca00078e0003 */
[----:B---3--:R-:W-:Y:S01]  /*51f00*/  STL.64 [R1+0x70a0], R6 ;  /* 0x0070a00601007387 */ /* 0x008fe20000100a00 */
[----:B--2---:R1:W-:Y:S03]  /*51f10*/  STL.64 [R1+0x7098], R4 ;  /* 0x0070980401007387 */ /* 0x0043e60000100a00 */
[----:B-1----:R-:W2:Y:S01]  /*51f20*/  LDL.64 R4, [R1+0x80] ;  /* 0x0000800001047983 */ /* 0x002ea20000100a00 */
[----:B------:R-:W-:Y:S03]  /*51f30*/  STL [R1+0x6f74], R2 ;  /* 0x006f740201007387 */ /* 0x000fe60000100800 */
[----:B------:R1:W-:Y:S02]  /*51f40*/  STL.64 [R1+0x420], R20 ;  /* 0x0004201401007387 */ /* 0x0003e40000100a00 */
[----:B------:R3:W-:Y:S02]  /*51f50*/  STL.64 [R1+0x428], R22 ;  /* 0x0004281601007387 */ /* 0x0007e40000100a00 */
[----:B-1----:R-:W-:Y:S01]  /*51f60*/  IMAD.MOV.U32 R20, RZ, RZ, R12 ;  /* 0x000000ffff147224 */ /* 0x002fe200078e000c */
[----:B---3--:R-:W2:Y:S01]  /*51f70*/  LDL.LU R22, [R1+0x70f8] ;  /* 0x0070f80001167983 */ /* 0x008ea20000300800 */
[----:B------:R-:W-:-:S02]  /*51f80*/  IMAD.MOV.U32 R21, RZ, RZ, R13 ;  /* 0x000000ffff157224 */ /* 0x000fc400078e000d */
[----:B------:R-:W5:Y:S03]  /*51f90*/  LDL.LU.64 R12, [R1+0x70f0] ;  /* 0x0070f000010c7983 */ /* 0x000f660000300a00 */
[----:B------:R-:W-:Y:S01]  /*51fa0*/  STL.64 [R1+0x7060], R20 ;  /* 0x0070601401007387 */ /* 0x000fe20000100a00 */
[C---:B-----5:R-:W-:Y:S03]  /*51fb0*/  HMMA.1688.F32.TF32 R12, R8.reuse, R12, R24 ;  /* 0x0000000c080c723c */ /* 0x060fe60000081018 */
[----:B------:R-:W5:Y:S01]  /*51fc0*/  LDL.LU.64 R26, [R1+0x70e8] ;  /* 0x0070e800011a7983 */ /* 0x000f620000300a00 */
[----:B------:R-:W5:Y:S11]  /*51fd0*/  LDL.LU.64 R24, [R1+0x70e0] ;  /* 0x0070e00001187983 */ /* 0x000f760000300a00 */
[----:B------:R-:W-:Y:S08]  /*51fe0*/  @!UPT UIADD3 URZ, URZ, URZ, URZ ;  /* 0x0000003f3f3ff290 */ /* 0x000ff0000fffe03f */
[----:B------:R-:W-:Y:S01]  /*51ff0*/  STL.64 [R1+0x410], R12 ;  /* 0x0004100c01007387 */ /* 0x000fe20000100a00 */
[----:B------:R1:W-:Y:S03]  /*52000*/  STL.64 [R1+0x418], R14 ;  /* 0x0004180e01007387 */ /* 0x0003e60000100a00 */
[----:B-1----:R-:W2:Y:S01]  /*52010*/  LDL.LU R14, [R1+0x70d8] ;  /* 0x0070d800010e7983 */ /* 0x002ea20000300800 */
[----:B------:R-:W5:Y:S02]  /*52020*/  LDL.LU.64 R12, [R1+0x70d0] ;  /* 0x0070d000010c7983 */ /* 0x000f640000300a00 */
[C---:B-----5:R-:W-:Y:S11]  /*52030*/  HMMA.1688.F32.TF32 R24, R8.reuse, R12, R24 ;  /* 0x0000000c0818723c */ /* 0x060ff60000081018 */
[----:B------:R-:W-:Y:S11]  /*52040*/  @!UPT UIADD3 URZ, URZ, URZ, URZ ;  /* 0x0000003f3f3ff290 */ /* 0x000ff6000fffe03f */
[----:B------:R-:W-:Y:S01]  /*52050*/  @!UPT UIADD3 URZ, URZ, URZ, URZ ;  /* 0x0000003f3f3ff290 */ /* 0x000fe2000fffe03f */
[----:B------:R-:W-:Y:S01]  /*52060*/  STL.64 [R1+0x400], R24 ;  /* 0x0004001801007387 */ /* 0x000fe20000100a00 */
[----:B------:R1:W-:Y:S03]  /*52070*/  STL.64 [R1+0x408], R26 ;  /* 0x0004081a01007387 */ /* 0x0003e60000100a00 */
[----:B-1----:R-:W5:Y:S01]  /*52080*/  LDL.LU.64 R26, [R1+0x70c8] ;  /* 0x0070c800011a7983 */ /* 0x002f620000300a00 */
[----:B------:R-:W5:Y:S02]  /*52090*/  LDL.LU.64 R24, [R1+0x70c0] ;  /* 0x0070c00001187983 */ /* 0x000f640000300a00 */
[----:B------:R-:W-:Y:S02]  /*520a0*/  STL [R1+0x6f7c], R12 ;  /* 0x006f7c0c01007387 */ /* 0x000fe40000100800 */
[----:B------:R-:W-:Y:S02]  /*520b0*/  STL [R1+0x6f78], R13 ;  /* 0x006f780d01007387 */ /* 0x000fe40000100800 */
[----:B----4-:R-:W-:Y:S01]  /*520c0*/  IMAD.MOV.U32 R15, RZ, RZ, R17 ;  /* 0x000000ffff0f7224 */ /* 0x010fe200078e0011 */
[----:B-----5:R-:W-:Y:S11]  /*520d0*/  HMMA.1688.F32.TF32 R24, R8, R16, R24 ;  /* 0x000000100818723c */ /* 0x020ff60000081018 */
[----:B------:R-:W-:Y:S11]  /*520e0*/  @!UPT UIADD3 URZ, URZ, URZ, URZ ;  /* 0x0000003f3f3ff290 */ /* 0x000ff6000fffe03f */
[----:B------:R-:W-:Y:S01]  /*520f0*/  @!UPT UIADD3 URZ, URZ, URZ, URZ ;  /* 0x0000003f3f3ff290 */ /* 0x000fe2000fffe03f */
[----:B------:R1:W-:Y:S01]  /*52100*/  STL.64 [R1+0x3f0], R24 ;  /* 0x0003f01801007387 */ /* 0x0003e20000100a00 */
[----:B------:R4:W-:Y:S03]  /*52110*/  STL.64 [R1+0x3f8], R26 ;  /* 0x0003f81a01007387 */ /* 0x0009e60000100a00 */
[----:B-1----:R-:W5:Y:S01]  /*52120*/  LDL.LU.64 R24, [R1+0x70b8] ;  /* 0x0070b80001187983 */ /* 0x002f620000300a00 */
[----:B----4-:R-:W-:Y:S02]  /*52130*/  IMAD.MOV.U32 R26, RZ, RZ, R16 ;  /* 0x000000ffff1a7224 */ /* 0x010fe400078e0010 */
[----:B------:R-:W4:Y:S02]  /*52140*/  LDL.LU.64 R18, [R1+0x70b0] ;  /* 0x0070b00001127983 */ /* 0x000f240000300a00 */
[----:B------:R-:W4:Y:S02]  /*52150*/  LDL.LU.64 R16, [R1+0x70a8] ;  /* 0x0070a80001107983 */ /* 0x000f240000300a00 */
[----:B--2---:R-:W-:-:S02]  /*52160*/  IMAD.MOV.U32 R28, RZ, RZ, R4 ;  /* 0x000000ffff1c7224 */ /* 0x004fc400078e0004 */
[----:B------:R-:W-:Y:S01]  /*52170*/  IMAD.MOV.U32 R27, RZ, RZ, R5 ;  /* 0x000000ffff1b7224 */ /* 0x000fe200078e0005 */
[----:B------:R-:W-:Y:S01]  /*52180*/  STL [R1+0x6f80], R26 ;  /* 0x006f801a01007387 */ /* 0x000fe20000100800 */
[----:B------:R-:W2:Y:S01]  /*52190*/  LDL.LU.64 R6, [R1+0x70a0] ;  /* 0x0070a00001067983 */ /* 0x000ea20000300a00 */
[C---:B----4-:R-:W-:Y:S02]  /*521a0*/  HMMA.1688.F32.TF32 R16, R8.reuse, R4, R16 ;  /* 0x000000040810723c */ /* 0x050fe40000081010 */
[----:B------:R-:W2:Y:S11]  /*521b0*/  LDL.LU.64 R4, [R1+0x7098] ;  /* 0x0070980001047983 */ /* 0x000eb60000300a00 */
[----:B------:R-:W-:Y:S10]  /*521c0*/  @!UPT UIADD3 URZ, URZ, URZ, URZ ;  /* 0x0000003f3f3ff290 */ /* 0x000ff4000fffe03f */
[----:B------:R1:W-:Y:S01]  /*521d0*/  STL.64 [R1+0x3e0], R16 ;  /* 0x0003e01001007387 */ /* 0x0003e20000100a00 */
[----:B------:R-:W-:Y:S03]  /*521e0*/  STL [R1+0x3e8], R18 ;  /* 0x0003e81201007387 */ /* 0x000fe60000100800 */
[----:B-1----:R-:W2:Y:S01]  /*521f0*/  LDL.LU.64 R16, [R1+0x7090] ;  /* 0x0070900001107983 */ /* 0x002ea20000300a00 */
[----:B------:R-:W-:Y:S02]  /*52200*/  STL [R1+0x7030], R27 ;  /* 0x0070301b01007387 */ /* 0x000fe40000100800 */
[----:B------:R-:W-:Y:S02]  /*52210*/  IMAD.MOV.U32 R3, RZ, RZ, R19 ;  /* 0x000000ffff037224 */ /* 0x000fe400078e0013 */
[----:B-----5:R1:W-:Y:S02]  /*52220*/  STL.64 [R1+0x7028], R24 ;  /* 0x0070281801007387 */ /* 0x0203e40000100a00 */
[----:B-1----:R-:W4:Y:S01]  /*52230*/  LDL.LU R24, [R1+0xad0] ;  /* 0x000ad00001187983 */ /* 0x002f220000300800 */
[----:B------:R-:W4:Y:S02]  /*52240*/  LDL.LU R25, [R1+0xad4] ;  /* 0x000ad40001197983 */ /* 0x000f240000300800 */
[----:B------:R-:W4:Y:S02]  /*52250*/  LDL.LU R26, [R1+0xad8] ;  /* 0x000ad800011a7983 */ /* 0x000f240000300800 */
[----:B------:R-:W4:Y:S01]  /*52260*/  LDL.LU R27, [R1+0xadc] ;  /* 0x000adc00011b7983 */ /* 0x000f220000300800 */
        /* <DEDUP_REMOVED lines=14> */
[----:B------:R2:W-:Y:S03]  /*52350*/  STL.64 [R1+0x3c8], R6 ;  /* 0x0003c80601007387 */ /* 0x0005e60000100a00 */
[----:B-1----:R-:W4:Y:S01]  /*52360*/  LDL.LU.64 R4, [R1+0x7070] ;  /* 0x0070700001047983 */ /* 0x002f220000300a00 */
[----:B------:R-:W-:Y:S02]  /*52370*/  IMAD.MOV.U32 R13, RZ, RZ, R16 ;  /* 0x000000ffff0d7224 */ /* 0x000fe400078e0010 */
[----:B------:R-:W-:Y:S02]  /*52380*/  IMAD.MOV.U32 R2, RZ, RZ, R17 ;  /* 0x000000ffff027224 */ /* 0x000fe400078e0011 */
[----:B------:R-:W5:Y:S01]  /*52390*/  LDL.LU.64 R16, [R1+0x7068] ;  /* 0x0070680001107983 */ /* 0x000f620000300a00 */
[----:B------:R-:W-:Y:S02]  /*523a0*/  STL [R1+0x704c], R15 ;  /* 0x00704c0f01007387 */ /* 0x000fe40000100800 */
[----:B------:R-:W-:Y:S01]  /*523b0*/  STL [R1+0x7048], R13 ;  /* 0x0070480d01007387 */ /* 0x000fe20000100800 */
[----:B----4-:R-:W-:Y:S01]  /*523c0*/  HMMA.1688.F32.TF32 R24, R8, R4, R24 ;  /* 0x000000040818723c */ /* 0x010fe20000081018 */
[----:B------:R-:W-:-:S02]  /*523d0*/  IMAD.MOV.U32 R19, RZ, RZ, R4 ;  /* 0x000000ffff137224 */ /* 0x000fc400078e0004 */
[----:B------:R-:W-:Y:S11]  /*523e0*/  IMAD.MOV.U32 R18, RZ, RZ, R5 ;  /* 0x000000ffff127224 */ /* 0x000ff600078e0005 */
[----:B------:R-:W-:Y:S09]  /*523f0*/  @!UPT UIADD3 URZ, URZ, URZ, URZ ;  /* 0x0000003f3f3ff290 */ /* 0x000ff2000fffe03f */
[----:B------:R1:W-:Y:S01]  /*52400*/  STL.64 [R1+0x3b0], R24 ;  /* 0x0003b01801007387 */ /* 0x0003e20000100a00 */
[----:B------:R4:W-:Y:S02]  /*52410*/  STL.64 [R1+0x3b8], R26 ;  /* 0x0003b81a01007387 */ /* 0x0009e40000100a00 */
[----:B------:R-:W-:Y:S02]  /*52420*/  STL.64 [R1+0x6fe8], R18 ;  /* 0x006fe81201007387 */ /* 0x000fe40000100a00 */
[----:B-----5:R5:W-:Y:S01]  /*52430*/  STL.64 [R1+0x6fe0], R16 ;  /* 0x006fe01001007387 */ /* 0x020be20000100a00 */
[----:B------:R-:W3:Y:S01]  /*52440*/  LDL.LU R4, [R1+0x850] ;  /* 0x0008500001047983 */ /* 0x000ee20000300800 */
[----:B------:R-:W3:Y:S02]  /*52450*/  LDL.LU R5, [R1+0x854] ;  /* 0x0008540001057983 */ /* 0x000ee40000300800 */
[----:B--2---:R-:W2:Y:S02]  /*52460*/  LDL.LU R6, [R1+0x858] ;  /* 0x0008580001067983 */ /* 0x004ea40000300800 */
[----:B------:R-:W2:Y:S01]  /*52470*/  LDL.LU R7, [R1+0x85c] ;  /* 0x00085c0001077983 */ /* 0x000ea20000300800 */
[----:B-1----:R-:W2:Y:S01]  /*52480*/  LDL.LU R24, [R1+0xaa0] ;  /* 0x000aa00001187983 */ /* 0x002ea20000300800 */
[----:B------:R-:W2:Y:S02]  /*52490*/  LDL.LU R25, [R1+0xaa4] ;  /* 0x000aa40001197983 */ /* 0x000ea40000300800 */
[----:B----4-:R-:W4:Y:S02]  /*524a0*/  LDL.LU R26, [R1+0xaa8] ;  /* 0x000aa800011a7983 */ /* 0x010f240000300800 */
[----:B------:R-:W4:Y:S01]  /*524b0*/  LDL.LU R27, [R1+0xaac] ;  /* 0x000aac00011b7983 */ /* 0x000f220000300800 */
[----:B------:R-:W2:Y:S01]  /*524c0*/  LDL.LU R12, [R1+0xab0] ;  /* 0x000ab000010c7983 */ /* 0x000ea20000300800 */
[----:B-----5:R-:W-:-:S02]  /*524d0*/  IMAD.MOV.U32 R17, RZ, RZ, R14 ;  /* 0x000000ffff117224 */ /* 0x020fc400078e000e */
[----:B------:R-:W2:Y:S02]  /*524e0*/  LDL.LU R13, [R1+0xab4] ;  /* 0x000ab400010d7983 */ /* 0x000ea40000300800 */
[----:B------:R-:W5:Y:S01]  /*524f0*/  LDL.LU R14, [R1+0xab8] ;  /* 0x000ab800010e7983 */ /* 0x000f620000300800 */
[----:B------:R-:W5:Y:S01]  /*52500*/  LDL.LU R15, [R1+0xabc] ;  /* 0x000abc00010f7983 */ /* 0x000f620000300800 */
[----:B------:R-:W2:Y:S02]  /*52510*/  LDL.LU R20, [R1+0xac0] ;  /* 0x000ac00001147983 */ /* 0x000ea40000300800 */
[----:B------:R-:W-:Y:S02]  /*52520*/  IMAD.MOV.U32 R16, RZ, RZ, R22 ;  /* 0x000000ffff107224 */ /* 0x000fe400078e0016 */
[----:B------:R-:W3:Y:S01]  /*52530*/  LDL.LU R21, [R1+0xac4] ;  /* 0x000ac40001157983 */ /* 0x000ee20000300800 */
[----:B------:R-:W3:Y:S01]  /*52540*/  LDL.LU R22, [R1+0xac8] ;  /* 0x000ac80001167983 */ /* 0x000ee20000300800 */
[----:B------:R-:W3:Y:S03]  /*52550*/  LDL.LU R23, [R1+0xacc] ;  /* 0x000acc0001177983 */ /* 0x000ee60000300800 */
[----:B-----5:R-:W-:Y:S01]  /*52560*/  STL.64 [R1+0x7058], R14 ;  /* 0x0070580e01007387 */ /* 0x020fe20000100a00 */
[----:B--2---:R1:W-:Y:S03]  /*52570*/  STL.64 [R1+0x7050], R12 ;  /* 0x0070500c01007387 */ /* 0x0043e60000100a00 */
[----:B-1----:R-:W2:Y:S01]  /*52580*/  LDL.64 R12, [R1+0x40] ;  /* 0x00004000010c7983 */ /* 0x002ea20000100a00 */
[----:B----4-:R-:W-:Y:S02]  /*52590*/  STL.64 [R1+0x7040], R26 ;  /* 0x0070401a01007387 */ /* 0x010fe40000100a00 */
[----:B------:R1:W-:Y:S02]  /*525a0*/  STL.64 [R1+0x7038], R24 ;  /* 0x0070381801007387 */ /* 0x0003e40000100a00 */
[----:B-1----:R-:W4:Y:S01]  /*525b0*/  LDL.64 R24, [R1+0x30] ;  /* 0x0000300001187983 */ /* 0x002f220000100a00 */
[----:B------:R-:W-:Y:S02]  /*525c0*/  STL.64 [R1+0x7000], R16 ;  /* 0x0070001001007387 */ /* 0x000fe40000100a00 */
[----:B------:R-:W-:Y:S02]  /*525d0*/  STL.64 [R1+0x6fc8], R6 ;  /* 0x006fc80601007387 */ /* 0x000fe40000100a00 */
[----:B---3--:R1:W-:Y:S02]  /*525e0*/  STL.64 [R1+0x6fc0], R4 ;  /* 0x006fc00401007387 */ /* 0x0083e40000100a00 */
[----:B-1----:R-:W3:Y:S01]  /*525f0*/  LDL.LU R4, [R1+0x340] ;  /* 0x0003400001047983 */ /* 0x002ee20000300800 */
[----:B------:R-:W3:Y:S02]  /*52600*/  LDL.LU R5, [R1+0x344] ;  /* 0x0003440001057983 */ /* 0x000ee40000300800 */
[----:B------:R-:W5:Y:S02]  /*52610*/  LDL.LU R6, [R1+0x348] ;  /* 0x0003480001067983 */ /* 0x000f640000300800 */
[----:B------:R-:W5:Y:S01]  /*52620*/  LDL.LU R7, [R1+0x34c] ;  /* 0x00034c0001077983 */ /* 0x000f620000300800 */
[----:B------:R-:W2:Y:S04]  /*52630*/  LDL.64 R16, [R1+0x10] ;  /* 0x0000100001107983 */ /* 0x000ea80000100a00 */
[----:B--2---:R1:W-:Y:S04]  /*52640*/  STL.64 [R1+0x7020], R16 ;  /* 0x0070201001007387 */ /* 0x0043e80000100a00 */
[----:B-1----:R-:W2:Y:S01]  /*52650*/  LDL.64 R16, [R1+0x20] ;  /* 0x0000200001107983 */ /* 0x002ea20000100a00 */
[----:B-----5:R-:W-:Y:S02]  /*52660*/  STL.64 [R1+0x6fd8], R6 ;  /* 0x006fd80601007387 */ /* 0x020fe40000100a00 */
[----:B---3--:R1:W-:Y:S02]  /*52670*/  STL.64 [R1+0x6fd0], R4 ;  /* 0x006fd00401007387 */ /* 0x0083e40000100a00 */
[----:B-1----:R-:W3:Y:S01]  /*52680*/  LDL.LU R4, [R1+0x350] ;  /* 0x0003500001047983 */ /* 0x002ee20000300800 */
[----:B------:R-:W3:Y:S02]  /*52690*/  LDL.LU R5, [R1+0x354] ;  /* 0x0003540001057983 */ /* 0x000ee40000300800 */
[----:B------:R-:W5:Y:S02]  /*526a0*/  LDL.LU R6, [R1+0x358] ;  /* 0x0003580001067983 */ /* 0x000f640000300800 */
[----:B------:R-:W5:Y:S01]  /*526b0*/  LDL.LU R7, [R1+0x35c] ;  /* 0x00035c0001077983 */ /* 0x000f620000300800 */
[C---:B------:R-:W-:Y:S01]  /*526c0*/  HMMA.1688.F32.TF32 R20, R8.reuse, R12, R20 ;  /* 0x0000000c0814723c */ /* 0x040fe20000081014 */
[----:B-----5:R-:W-:Y:S01]  /*526d0*/  STL.64 [R1+0x6ff8], R6 ;  /* 0x006ff80601007387 */ /* 0x020fe20000100a00 */
[----:B---3--:R1:W-:Y:S03]  /*526e0*/  STL.64 [R1+0x6ff0], R4 ;  /* 0x006ff00401007387 */ /* 0x0083e60000100a00 */
        /* <DEDUP_REMOVED lines=9> */
[----:B------:R-:W3:Y:S02]  /*52780*/  LDL.LU R7, [R1+0x37c] ;  /* 0x00037c0001077983 */ /* 0x000ee40000300800 */
[----:B------:R1:W-:Y:S01]  /*52790*/  STL.64 [R1+0x3a0], R20 ;  /* 0x0003a01401007387 */ /* 0x0003e20000100a00 */
[----:B------:R5:W-:Y:S03]  /*527a0*/  STL.64 [R1+0x3a8], R22 ;  /* 0x0003a81601007387 */ /* 0x000be60000100a00 */
[----:B-1----:R-:W2:Y:S01]  /*527b0*/  LDL.LU.64 R20, [R1+0x7060] ;  /* 0x0070600001147983 */ /* 0x002ea20000300a00 */
[----:B-----5:R-:W-:Y:S01]  /*527c0*/  IMAD.MOV.U32 R23, RZ, RZ, R12 ;  /* 0x000000ffff177224 */ /* 0x020fe200078e000c */
[----:B------:R-:W-:Y:S01]  /*527d0*/  MOV R22, R13 ;  /* 0x0000000d00167202 */ /* 0x000fe20000000f00 */
[----:B------:R-:W5:Y:S01]  /*527e0*/  LDL.LU.64 R14, [R1+0x7058] ;  /* 0x00705800010e7983 */ /* 0x000f620000300a00 */
[----:B------:R-:W5:Y:S01]  /*527f0*/  LDL.LU.64 R12, [R1+0x7050] ;  /* 0x00705000010c7983 */ /* 0x000f620000300a00 */
[----:B----4-:R-:W-:Y:S01]  /*52800*/  IMAD.MOV.U32 R3, RZ, RZ, R25 ;  /* 0x000000ffff037224 */ /* 0x010fe200078e0019 */
[C---:B-----5:R-:W-:Y:S11]  /*52810*/  HMMA.1688.F32.TF32 R12, R8.reuse, R24, R12 ;  /* 0x00000018080c723c */ /* 0x060ff6000008100c */
[----:B------:R-:W-:Y:S11]  /*52820*/  @!UPT UIADD3 URZ, URZ, URZ, URZ ;  /* 0x0000003f3f3ff290 */ /* 0x000ff6000fffe03f */
[----:B------:R-:W-:Y:S01]  /*52830*/  @!UPT UIADD3 URZ, URZ, URZ, URZ ;  /* 0x0000003f3f3ff290 */ /* 0x000fe2000fffe03f */
[----:B------:R-:W-:Y:S01]  /*52840*/  STL.64 [R1+0x390], R12 ;  /* 0x0003900c01007387 */ /* 0x000fe20000100a00 */
[----:B------:R1:W-:Y:S03]  /*52850*/  STL.64 [R1+0x398], R14 ;  /* 0x0003980e01007387 */ /* 0x0003e60000100a00 */
[----:B-1----:R-:W4:Y:S01]  /*52860*/  LDL.LU R15, [R1+0x704c] ;  /* 0x00704c00010f7983 */ /* 0x002f220000300800 */
[----:B------:R-:W5:Y:S02]  /*52870*/  LDL.LU R13, [R1+0x7048] ;  /* 0x00704800010d7983 */ /* 0x000f640000300800 */
[----:B------:R-:W-:Y:S02]  /*52880*/  IMAD.MOV.U32 R14, RZ, RZ, R24 ;  /* 0x000000ffff0e7224 */ /* 0x000fe400078e0018 */
[----:B------:R-:W3:Y:S01]  /*52890*/  LDL.LU.64 R26, [R1+0x7040] ;  /* 0x00704000011a7983 */ /* 0x000ee20000300a00 */
[----:B------:R-:W3:Y:S01]  /*528a0*/  LDL.LU.64 R24, [R1+0x7038] ;  /* 0x0070380001187983 */ /* 0x000ee20000300a00 */
[----:B--2---:R-:W-:Y:S01]  /*528b0*/  IMAD.MOV.U32 R12, RZ, RZ, R17 ;  /* 0x000000ffff0c7224 */ /* 0x004fe200078e0011 */
[C---:B---3--:R-:W-:Y:S11]  /*528c0*/  HMMA.1688.F32.TF32 R24, R8.reuse, R16, R24 ;  /* 0x000000100818723c */ /* 0x048ff60000081018 */
[----:B------:R-:W-:Y:S11]  /*528d0*/  @!UPT UIADD3 URZ, URZ, URZ, URZ ;  /* 0x0000003f3f3ff290 */ /* 0x000ff6000fffe03f */
[----:B------:R-:W-:Y:S01]  /*528e0*/  @!UPT UIADD3 URZ, URZ, URZ, URZ ;  /* 0x0000003f3f3ff290 */ /* 0x000fe2000fffe03f */
[----:B------:R-:W-:Y:S01]  /*528f0*/  STL.64 [R1+0x380], R24 ;  /* 0x0003801801007387 */ /* 0x000fe20000100a00 */
[----:B------:R1:W-:Y:S03]  /*52900*/  STL.64 [R1+0x388], R26 ;  /* 0x0003881a01007387 */ /* 0x0003e60000100a00 */
[----:B-1----:R-:W2:Y:S01]  /*52910*/  LDL.LU R27, [R1+0x7030] ;  /* 0x00703000011b7983 */ /* 0x002ea20000300800 */
[----:B------:R-:W3:Y:S02]  /*52920*/  LDL.LU.64 R24, [R1+0x7028] ;  /* 0x0070280001187983 */ /* 0x000ee40000300a00 */
[----:B------:R-:W-:Y:S02]  /*52930*/  IMAD.MOV.U32 R26, RZ, RZ, R16 ;  /* 0x000000ffff1a7224 */ /* 0x000fe400078e0010 */
[----:B------:R-:W2:Y:S01]  /*52940*/  LDL.LU.64 R16, [R1+0x7020] ;  /* 0x0070200001107983 */ /* 0x000ea20000300a00 */
[----:B----4-:R-:W-:Y:S02]  /*52950*/  STL.64 [R1+0x6f90], R14 ;  /* 0x006f900e01007387 */ /* 0x010fe40000100a00 */
[----:B-----5:R1:W-:Y:S02]  /*52960*/  STL.64 [R1+0x6f88], R12 ;  /* 0x006f880c01007387 */ /* 0x0203e40000100a00 */
[----:B-1----:R-:W4:Y:S01]  /*52970*/  LDL.LU R12, [R1+0x840] ;  /* 0x00084000010c7983 */ /* 0x002f220000300800 */
[----:B------:R-:W4:Y:S02]  /*52980*/  LDL.LU R13, [R1+0x844] ;  /* 0x00084400010d7983 */ /* 0x000f240000300800 */
[----:B------:R-:W5:Y:S02]  /*52990*/  LDL.LU R14, [R1+0x848] ;  /* 0x00084800010e7983 */ /* 0x000f640000300800 */
[----:B------:R-:W5:Y:S01]  /*529a0*/  LDL.LU R15, [R1+0x84c] ;  /* 0x00084c00010f7983 */ /* 0x000f620000300800 */
[----:B--2---:R-:W-:Y:S01]  /*529b0*/  HMMA.1688.F32.TF32 R4, R8, R16, R4 ;  /* 0x000000100804723c */ /* 0x004fe20000081004 */
[----:B-----5:R-:W-:Y:S01]  /*529c0*/  STL.64 [R1+0x6fa0], R14 ;  /* 0x006fa00e01007387 */ /* 0x020fe20000100a00 */
[----:B----4-:R1:W-:Y:S02]  /*529d0*/  STL.64 [R1+0x6f98], R12 ;  /* 0x006f980c01007387 */ /* 0x0103e40000100a00 */
[----:B-1----:R-:W-:-:S02]  /*529e0*/  IMAD.MOV.U32 R12, RZ, RZ, R20 ;  /* 0x000000ffff0c7224 */ /* 0x002fc400078e0014 */
[----:B------:R-:W-:Y:S01]  /*529f0*/  IMAD.MOV.U32 R13, RZ, RZ, R21 ;  /* 0x000000ffff0d7224 */ /* 0x000fe200078e0015 */
[----:B------:R-:W2:Y:S01]  /*52a00*/  LDL.LU R20, [R1+0x701c] ;  /* 0x00701c0001147983 */ /* 0x000ea20000300800 */
[----:B------:R-:W2:Y:S11]  /*52a10*/  LDL.LU R21, [R1+0x7018] ;  /* 0x0070180001157983 */ /* 0x000eb60000300800 */
[----:B------:R-:W-:Y:S04]  /*52a20*/  @!UPT UIADD3 URZ, URZ, URZ, URZ ;  /* 0x0000003f3f3ff290 */ /* 0x000fe8000fffe03f */
[----:B------:R-:W-:Y:S02]  /*52a30*/  STL.64 [R1+0x370], R4 ;  /* 0x0003700401007387 */ /* 0x000fe40000100a00 */
[----:B------:R1:W-:Y:S02]  /*52a40*/  STL.64 [R1+0x378], R6 ;  /* 0x0003780601007387 */ /* 0x0003e40000100a00 */
[----:B------:R-:W-:Y:S02]  /*52a50*/  IMAD.MOV.U32 R15, RZ, RZ, R16 ;  /* 0x000000ffff0f7224 */ /* 0x000fe400078e0010 */
[----:B------:R-:W-:Y:S01]  /*52a60*/  IMAD.MOV.U32 R14, RZ, RZ, R17 ;  /* 0x000000ffff0e7224 */ /* 0x000fe200078e0011 */
[----:B-1----:R-:W4:Y:S01]  /*52a70*/  LDL.LU.64 R6, [R1+0x7010] ;  /* 0x0070100001067983 */ /* 0x002f220000300a00 */
[----:B------:R-:W4:Y:S02]  /*52a80*/  LDL.LU.64 R4, [R1+0x7008] ;  /* 0x0070080001047983 */ /* 0x000f240000300a00 */
[----:B------:R-:W4:Y:S02]  /*52a90*/  LDL.LU.64 R16, [R1+0x7000] ;  /* 0x0070000001107983 */ /* 0x000f240000300a00 */
[C---:B----4-:R-:W-:Y:S01]  /*52aa0*/  HMMA.1688.F32.TF32 R16, R8.reuse, R16, R4 ;  /* 0x000000100810723c */ /* 0x050fe20000081004 */
[----:B------:R-:W4:Y:S01]  /*52ab0*/  LDL.LU.64 R6, [R1+0x6ff8] ;  /* 0x006ff80001067983 */ /* 0x000f220000300a00 */
[----:B------:R-:W4:Y:S11]  /*52ac0*/  LDL.LU.64 R4, [R1+0x6ff0] ;  /* 0x006ff00001047983 */ /* 0x000f360000300a00 */
[----:B------:R-:W-:Y:S10]  /*52ad0*/  @!UPT UIADD3 URZ, URZ, URZ, URZ ;  /* 0x0000003f3f3ff290 */ /* 0x000ff4000fffe03f */
[----:B------:R-:W-:Y:S01]  /*52ae0*/  STL.64 [R1+0x360], R16 ;  /* 0x0003601001007387 */ /* 0x000fe20000100a00 */
[----:B------:R1:W-:Y:S03]  /*52af0*/  STL.64 [R1+0x368], R18 ;  /* 0x0003681201007387 */ /* 0x0003e60000100a00 */
[----:B-1----:R-:W5:Y:S01]  /*52b00*/  LDL.LU.64 R18, [R1+0x6fe8] ;  /* 0x006fe80001127983 */ /* 0x002f620000300a00 */
[----:B------:R-:W4:Y:S02]  /*52b10*/  LDL.LU.64 R16, [R1+0x6fe0] ;  /* 0x006fe00001107983 */ /* 0x000f240000300a00 */
[C---:B----4-:R-:W-:Y:S11]  /*52b20*/  HMMA.1688.F32.TF32 R4, R8.reuse, R16, R4 ;  /* 0x000000100804723c */ /* 0x050ff60000081004 */
[----:B------:R-:W-:Y:S11]  /*52b30*/  @!UPT UIADD3 URZ, URZ, URZ, URZ ;  /* 0x0000003f3f3ff290 */ /* 0x000ff6000fffe03f */
[----:B------:R-:W-:Y:S01]  /*52b40*/  @!UPT UIADD3 URZ, URZ, URZ, URZ ;  /* 0x0000003f3f3ff290 */ /* 0x000fe2000fffe03f */
[----:B------:R-:W-:Y:S01]  /*52b50*/  STL.64 [R1+0x350], R4 ;  /* 0x0003500401007387 */ /* 0x000fe20000100a00 */
[----:B------:R1:W-:Y:S03]  /*52b60*/  STL.64 [R1+0x358], R6 ;  /* 0x0003580601007387 */ /* 0x0003e60000100a00 */
[----:B-1----:R-:W2:Y:S01]  /*52b70*/  LDL.LU.64 R6, [R1+0x6fd8] ;  /* 0x006fd80001067983 */ /* 0x002ea20000300a00 */
[----:B------:R-:W2:Y:S02]  /*52b80*/  LDL.LU.64 R4, [R1+0x6fd0] ;  /* 0x006fd00001047983 */ /* 0x000ea40000300a00 */
[----:B------:R1:W-:Y:S02]  /*52b90*/  STL.64 [R1+0x6eb8], R16 ;  /* 0x006eb81001007387 */ /* 0x0003e40000100a00 */
[----:B-----5:R4:W-:Y:S01]  /*52ba0*/  STL.64 [R1+0x6fa8], R18 ;  /* 0x006fa81201007387 */ /* 0x0209e20000100a00 */
        /* <DEDUP_REMOVED lines=10> */
[----:B------:R-:W3:Y:S02]  /*52c50*/  LDL.LU.64 R4, [R1+0x6fc0] ;  /* 0x006fc00001047983 */ /* 0x000ee40000300a00 */
[----:B------:R-:W-:Y:S01]  /*52c60*/  STL.64 [R1+0x6ea0], R20 ;  /* 0x006ea01401007387 */ /* 0x000fe20000100a00 */
[----:B---3--:R-:W-:Y:S01]  /*52c70*/  HMMA.1688.F32.TF32 R8, R8, R24, R4 ;  /* 0x000000180808723c */ /* 0x008fe20000081004 */
[----:B------:R-:W5:Y:S01]  /*52c80*/  LDL.LU.64 R6, [R1+0x6fb8] ;  /* 0x006fb80001067983 */ /* 0x000f620000300a00 */
[----:B------:R-:W5:Y:S11]  /*52c90*/  LDL.LU.64 R4, [R1+0x6fb0] ;  /* 0x006fb00001047983 */ /* 0x000f760000300a00 */
[----:B------:R-:W-:Y:S10]  /*52ca0*/  @!UPT UIADD3 URZ, URZ, URZ, URZ ;  /* 0x0000003f3f3ff290 */ /* 0x000ff4000fffe03f */
[----:B------:R1:W-:Y:S02]  /*52cb0*/  STL.64 [R1+0x1e0], R8 ;  /* 0x0001e00801007387 */ /* 0x0003e40000100a00 */
[----:B-1----:R-:W-:Y:S02]  /*52cc0*/  IMAD.MOV.U32 R8, RZ, RZ, R15 ;  /* 0x000000ffff087224 */ /* 0x002fe400078e000f */
[----:B------:R-:W-:Y:S01]  /*52cd0*/  IMAD.MOV.U32 R9, RZ, RZ, R14 ;  /* 0x000000ffff097224 */ /* 0x000fe200078e000e */
[----:B------:R-:W-:Y:S04]  /*52ce0*/  STL.64 [R1+0x1e8], R10 ;  /* 0x0001e80a01007387 */ /* 0x000fe80000100a00 */
[----:B------:R1:W-:Y:S04]  /*52cf0*/  STL.64 [R1+0x6ec0], R8 ;  /* 0x006ec00801007387 */ /* 0x0003e80000100a00 */
[----:B-1----:R-:W2:Y:S04]  /*52d00*/  LDL R8, [R1+0xb0] ;  /* 0x0000b00001087983 */ /* 0x002ea80000100800 */
[----:B------:R-:W2:Y:S01]  /*52d10*/  LDL R9, [R1+0xb4] ;  /* 0x0000b40001097983 */ /* 0x000ea20000100800 */
[----:B------:R-:W-:Y:S01]  /*52d20*/  STL.64 [R1+0x6e98], R24 ;  /* 0x006e981801007387 */ /* 0x000fe20000100a00 */
[C---:B-----5:R-:W-:Y:S02]  /*52d30*/  HMMA.1688.F32.TF32 R12, R4.reuse, R12, R16 ;  /* 0x0000000c040c723c */ /* 0x060fe40000081010 */
[----:B------:R-:W3:Y:S11]  /*52d40*/  LDL.LU.64 R18, [R1+0x6fa8] ;  /* 0x006fa80001127983 */ /* 0x000ef60000300a00 */
[----:B------:R-:W-:Y:S10]  /*52d50*/  @!UPT UIADD3 URZ, URZ, URZ, URZ ;  /* 0x0000003f3f3ff290 */ /* 0x000ff4000fffe03f */
[----:B------:R-:W-:Y:S01]  /*52d60*/  STL.64 [R1+0x330], R12 ;  /* 0x0003300c01007387 */ /* 0x000fe20000100a00 */
[----:B------:R1:W-:Y:S03]  /*52d70*/  STL.64 [R1+0x338], R14 ;  /* 0x0003380e01007387 */ /* 0x0003e60000100a00 */
[----:B-1----:R-:W2:Y:S01]  /*52d80*/  LDL.LU.64 R14, [R1+0x6fa0] ;  /* 0x006fa000010e7983 */ /* 0x002ea20000300a00 */
[----:B------:R-:W2:Y:S02]  /*52d90*/  LDL.LU.64 R12, [R1+0x6f98] ;  /* 0x006f9800010c7983 */ /* 0x000ea40000300a00 */
[----:B--2---:R-:W-:Y:S01]  /*52da0*/  HMMA.1688.F32.TF32 R8, R4, R8, R12 ;  /* 0x000000080408723c */ /* 0x004fe2000008100c */
[----:B------:R-:W2:Y:S01]  /*52db0*/  LDL.LU.64 R14, [R1+0x6f90] ;  /* 0x006f9000010e7983 */ /* 0x000ea20000300a00 */
[----:B------:R-:W4:Y:S11]  /*52dc0*/  LDL.LU.64 R12, [R1+0x6f88] ;  /* 0x006f8800010c7983 */ /* 0x000f360000300a00 */
[----:B------:R-:W-:Y:S10]  /*52dd0*/  @!UPT UIADD3 URZ, URZ, URZ, URZ ;  /* 0x0000003f3f3ff290 */ /* 0x000ff4000fffe03f */
[----:B------:R1:W-:Y:S01]  /*52de0*/  STL.64 [R1+0x8c0], R8 ;  /* 0x0008c00801007387 */ /* 0x0003e20000100a00 */
[----:B------:R-:W-:Y:S02]  /*52df0*/  STL.64 [R1+0x8c8], R10 ;  /* 0x0008c80a01007387 */ /* 0x000fe40000100a00 */
[----:B-1----:R-:W-:Y:S02]  /*52e00*/  IMAD.MOV.U32 R8, RZ, RZ, R26 ;  /* 0x000000ffff087224 */ /* 0x002fe400078e001a */
[----:B------:R-:W5:Y:S01]  /*52e10*/  LDL.LU R26, [R1+0x6f80] ;  /* 0x006f8000011a7983 */ /* 0x000f620000300800 */
[----:B----4-:R-:W-:-:S03]  /*52e20*/  IMAD.MOV.U32 R9, RZ, RZ, R12 ;  /* 0x000000ffff097224 */ /* 0x010fc600078e000c */
[----:B------:R-:W4:Y:S02]  /*52e30*/  LDL.LU R12, [R1+0x6f7c] ;  /* 0x006f7c00010c7983 */ /* 0x000f240000300800 */
[----:B------:R1:W-:Y:S02]  /*52e40*/  STL.64 [R1+0x6ed8], R8 ;  /* 0x006ed80801007387 */ /* 0x0003e40000100a00 */
[----:B-1----:R-:W2:Y:S01]  /*52e50*/  LDL.LU R8, [R1+0x300] ;  /* 0x0003000001087983 */ /* 0x002ea20000300800 */
[----:B------:R-:W2:Y:S02]  /*52e60*/  LDL.LU R9, [R1+0x304] ;  /* 0x0003040001097983 */ /* 0x000ea40000300800 */
[----:B------:R-:W2:Y:S02]  /*52e70*/  LDL.LU R10, [R1+0x308] ;  /* 0x00030800010a7983 */ /* 0x000ea40000300800 */
[----:B------:R-:W2:Y:S02]  /*52e80*/  LDL.LU R11, [R1+0x30c] ;  /* 0x00030c00010b7983 */ /* 0x000ea40000300800 */
[----:B--2---:R-:W-:Y:S01]  /*52e90*/  STL.64 [R1+0x6ee8], R10 ;  /* 0x006ee80a01007387 */ /* 0x004fe20000100a00 */
        /* <DEDUP_REMOVED lines=8> */
[----:B---3--:R-:W-:Y:S02]  /*52f20*/  IMAD.MOV.U32 R8, RZ, RZ, R19 ;  /* 0x000000ffff087224 */ /* 0x008fe400078e0013 */
[----:B------:R-:W-:-:S05]  /*52f30*/  IMAD.MOV.U32 R9, RZ, RZ, R18 ;  /* 0x000000ffff097224 */ /* 0x000fca00078e0012 */
[----:B------:R1:W-:Y:S01]  /*52f40*/  STL.64 [R1+0x6f18], R8 ;  /* 0x006f180801007387 */ /* 0x0003e20000100a00 */
[----:B------:R-:W3:Y:S02]  /*52f50*/  LDL.LU R16, [R1+0xa90] ;  /* 0x000a900001107983 */ /* 0x000ee40000300800 */
[----:B------:R-:W3:Y:S02]  /*52f60*/  LDL.LU R17, [R1+0xa94] ;  /* 0x000a940001117983 */ /* 0x000ee40000300800 */
[----:B------:R-:W2:Y:S01]  /*52f70*/  LDL.LU R18, [R1+0xa98] ;  /* 0x000a980001127983 */ /* 0x000ea20000300800 */
[----:B------:R-:W2:Y:S01]  /*52f80*/  LDL.LU R19, [R1+0xa9c] ;  /* 0x000a9c0001137983 */ /* 0x000ea20000300800 */
[----:B-1----:R-:W-:Y:S02]  /*52f90*/  IMAD.MOV.U32 R8, RZ, RZ, R13 ;  /* 0x000000ffff087224 */ /* 0x002fe400078e000d */
        /* <DEDUP_REMOVED lines=9> */
[----:B------:R-:W3:Y:S01]  /*53030*/  LDL.LU R19, [R1+0x2fc] ;  /* 0x0002fc0001137983 */ /* 0x000ee20000300800 */
[----:B------:R-:W-:Y:S01]  /*53040*/  MOV R8, R0 ;  /* 0x0000000000087202 */ /* 0x000fe20000000f00 */
[----:B------:R-:W-:Y:S01]  /*53050*/  IMAD.MOV.U32 R9, RZ, RZ, R29 ;  /* 0x000000ffff097224 */ /* 0x000fe200078e001d */
[----:B------:R-:W4:Y:S04]  /*53060*/  LDL.LU R0, [R1+0x6f70] ;  /* 0x006f700001007983 */ /* 0x000f280000300800 */
[----:B------:R-:W-:Y:S01]  /*53070*/  STL.64 [R1+0x6f48], R8 ;  /* 0x006f480801007387 */ /* 0x000fe20000100a00 */
[----:B-----5:R-:W-:-:S02]  /*53080*/  IMAD.MOV.U32 R24, RZ, RZ, R26 ;  /* 0x000000ffff187224 */ /* 0x020fc400078e001a */
[----:B------:R-:W-:Y:S01]  /*53090*/  IMAD.MOV.U32 R25, RZ, RZ, R15 ;  /* 0x000000ffff197224 */ /* 0x000fe200078e000f */
[----:B---3--:R-:W-:Y:S01]  /*530a0*/  STL.64 [R1+0x6ef8], R18 ;  /* 0x006ef81201007387 */ /* 0x008fe20000100a00 */
[----:B--2---:R1:W-:Y:S03]  /*530b0*/  STL.64 [R1+0x6ef0], R16 ;  /* 0x006ef01001007387 */ /* 0x0043e60000100a00 */
[----:B-1----:R-:W2:Y:S01]  /*530c0*/  LDL.LU R16, [R1+0x310] ;  /* 0x0003100001107983 */ /* 0x002ea20000300800 */
[----:B------:R-:W2:Y:S02]  /*530d0*/  LDL.LU R17, [R1+0x314] ;  /* 0x0003140001117983 */ /* 0x000ea40000300800 */
[----:B------:R-:W3:Y:S02]  /*530e0*/  LDL.LU R18, [R1+0x318] ;  /* 0x0003180001127983 */ /* 0x000ee40000300800 */
[----:B------:R-:W3:Y:S02]  /*530f0*/  LDL.LU R19, [R1+0x31c] ;  /* 0x00031c0001137983 */ /* 0x000ee40000300800 */
[----:B------:R-:W-:-:S02]  /*53100*/  IMAD.MOV.U32 R8, RZ, RZ, R28 ;  /* 0x000000ffff087224 */ /* 0x000fc400078e001c */
[----:B------:R-:W-:-:S05]  /*53110*/  IMAD.MOV.U32 R9, RZ, RZ, R27 ;  /* 0x000000ffff097224 */ /* 0x000fca00078e001b */
[----:B------:R-:W-:Y:S01]  /*53120*/  STL.64 [R1+0x6f60], R8 ;  /* 0x006f600801007387 */ /* 0x000fe20000100a00 */
[----:B------:R1:W-:Y:S03]  /*53130*/  STL.64 [R1+0x6f68], R24 ;  /* 0x006f681801007387 */ /* 0x0003e60000100a00 */
[----:B-1----:R-:W4:Y:S01]  /*53140*/  LDL.LU R24, [R1+0x830] ;  /* 0x0008300001187983 */ /* 0x002f220000300800 */
[----:B------:R-:W4:Y:S02]  /*53150*/  LDL.LU R25, [R1+0x834] ;  /* 0x0008340001197983 */ /* 0x000f240000300800 */
[----:B------:R-:W4:Y:S02]  /*53160*/  LDL.LU R26, [R1+0x838] ;  /* 0x00083800011a7983 */ /* 0x000f240000300800 */
[----:B------:R-:W4:Y:S01]  /*53170*/  LDL.LU R27, [R1+0x83c] ;  /* 0x00083c00011b7983 */ /* 0x000f220000300800 */
[----:B------:R-:W5:Y:S01]  /*53180*/  LDL.LU R8, [R1+0x820] ;  /* 0x0008200001087983 */ /* 0x000f620000300800 */
[----:B------:R-:W5:Y:S02]  /*53190*/  LDL.LU R9, [R1+0x824] ;  /* 0x0008240001097983 */ /* 0x000f640000300800 */
[----:B------:R-:W5:Y:S02]  /*531a0*/  LDL.LU R10, [R1+0x828] ;  /* 0x00082800010a7983 */ /* 0x000f640000300800 */
[----:B------:R-:W5:Y:S01]  /*531b0*/  LDL.LU R11, [R1+0x82c] ;  /* 0x00082c00010b7983 */ /* 0x000f620000300800 */
        /* <DEDUP_REMOVED lines=12> */
[C---:B----4-:R-:W-:Y:S01]  /*53280*/  HMMA.1688.F32.TF32 R24, R4.reuse, R12, R24 ;  /* 0x0000000c0418723c */ /* 0x050fe20000081018 */
        /* <DEDUP_REMOVED lines=14> */
[----:B-1----:R-:W3:Y:S01]  /*53370*/  LDL.LU.64 R20, [R1] ;  /* 0x0000000001147983 */ /* 0x002ee20000300a00 */
[----:B------:R1:W-:Y:S02]  /*53380*/  STL.64 [R1+0x8b0], R24 ;  /* 0x0008b01801007387 */ /* 0x0003e40000100a00 */
[----:B------:R5:W-:Y:S01]  /*53390*/  STL.64 [R1+0x8b8], R26 ;  /* 0x0008b81a01007387 */ /* 0x000be20000100a00 */
[----:B-1----:R-:W5:Y:S01]  /*533a0*/  LDL.LU.64 R24, [R1+0x6f68] ;  /* 0x006f680001187983 */ /* 0x002f620000300a00 */
[----:B------:R-:W-:Y:S01]  /*533b0*/  STL.64 [R1+0x6e78], R12 ;  /* 0x006e780c01007387 */ /* 0x000fe20000100a00 */
[C---:B-----5:R-:W-:Y:S02]  /*533c0*/  HMMA.1688.F32.TF32 R24, R4.reuse, R24, R8 ;  /* 0x000000180418723c */ /* 0x060fe40000081008 */
        /* <DEDUP_REMOVED lines=42> */
[----:B-1----:R-:W4:Y:S01]  /*53670*/  LDL.LU.64 R10, [R1+0x6ee8] ;  /* 0x006ee800010a7983 */ /* 0x002f220000300a00 */
[----:B------:R-:W4:Y:S02]  /*53680*/  LDL.LU.64 R8, [R1+0x6ee0] ;  /* 0x006ee00001087983 */ /* 0x000f240000300a00 */
[----:B------:R-:W-:Y:S02]  /*53690*/  IMAD.MOV.U32 R12, RZ, RZ, R14 ;  /* 0x000000ffff0c7224 */ /* 0x000fe400078e000e */
[----:B------:R-:W-:-:S07]  /*536a0*/  IMAD.MOV.U32 R13, RZ, RZ, R3 ;  /* 0x000000ffff0d7224 */ /* 0x000fce00078e0003 */
[C---:B----4-:R-:W-:Y:S01]  /*536b0*/  HMMA.1688.F32.TF32 R12, R4.reuse, R12, R8 ;  /* 0x0000000c040c723c */ /* 0x050fe20000081008 */
[----:B------:R-:W2:Y:S11]  /*536c0*/  LDL.LU.64 R8, [R1+0x6ed8] ;  /* 0x006ed80001087983 */ /* 0x000eb60000300a00 */
[----:B------:R-:W-:Y:S11]  /*536d0*/  @!UPT UIADD3 URZ, URZ, URZ, URZ ;  /* 0x0000003f3f3ff290 */ /* 0x000ff6000fffe03f */
[----:B------:R1:W-:Y:S01]  /*536e0*/  STL.64 [R1+0x840], R12 ;  /* 0x0008400c01007387 */ /* 0x0003e20000100a00 */
[----:B------:R-:W-:Y:S03]  /*536f0*/  STL.64 [R1+0x848], R14 ;  /* 0x0008480e01007387 */ /* 0x000fe60000100a00 */
[----:B-1----:R-:W4:Y:S01]  /*53700*/  LDL.LU.64 R12, [R1+0xb0] ;  /* 0x0000b000010c7983 */ /* 0x002f220000300a00 */
[C---:B--2---:R-:W-:Y:S03]  /*53710*/  HMMA.1688.F32.TF32 R8, R4.reuse, R8, R16 ;  /* 0x000000080408723c */ /* 0x044fe60000081010 */
[----:B----4-:R1:W-:Y:S04]  /*53720*/  STL.64 [R1+0x6e88], R12 ;  /* 0x006e880c01007387 */ /* 0x0103e80000100a00 */
[----:B-1----:R-:W2:Y:S01]  /*53730*/  LDL.LU R12, [R1+0x2e0] ;  /* 0x0002e000010c7983 */ /* 0x002ea20000300800 */
[----:B------:R-:W2:Y:S02]  /*53740*/  LDL.LU R13, [R1+0x2e4] ;  /* 0x0002e400010d7983 */ /* 0x000ea40000300800 */
[----:B------:R-:W2:Y:S02]  /*53750*/  LDL.LU R14, [R1+0x2e8] ;  /* 0x0002e800010e7983 */ /* 0x000ea40000300800 */
[----:B------:R-:W2:Y:S01]  /*53760*/  LDL.LU R15, [R1+0x2ec] ;  /* 0x0002ec00010f7983 */ /* 0x000ea20000300800 */
[----:B------:R-:W3:Y:S01]  /*53770*/  LDL.LU.64 R18, [R1+0x6ed0] ;  /* 0x006ed00001127983 */ /* 0x000ee20000300a00 */
[----:B------:R-:W3:Y:S09]  /*53780*/  LDL.LU.64 R16, [R1+0x6ec8] ;  /* 0x006ec80001107983 */ /* 0x000ef20000300a00 */
[----:B------:R1:W-:Y:S02]  /*53790*/  STL.64 [R1+0x830], R8 ;  /* 0x0008300801007387 */ /* 0x0003e40000100a00 */
[----:B------:R2:W-:Y:S01]  /*537a0*/  STL.64 [R1+0x838], R10 ;  /* 0x0008380a01007387 */ /* 0x0005e20000100a00 */
[----:B-1----:R-:W2:Y:S02]  /*537b0*/  LDL.LU.64 R8, [R1+0x6ec0] ;  /* 0x006ec00001087983 */ /* 0x002ea40000300a00 */
[C---:B--2---:R-:W-:Y:S02]  /*537c0*/  HMMA.1688.F32.TF32 R8, R4.reuse, R8, R12 ;  /* 0x000000080408723c */ /* 0x044fe4000008100c */
[----:B------:R-:W2:Y:S06]  /*537d0*/  LDL.LU.64 R12, [R1+0xc0] ;  /* 0x0000c000010c7983 */ /* 0x000eac0000300a00 */
[----:B---3--:R-:W-:Y:S01]  /*537e0*/  HMMA.1688.F32.TF32 R16, R4, R20, R16 ;  /* 0x000000140410723c */ /* 0x008fe20000081010 */
[----:B--2---:R1:W-:Y:S11]  /*537f0*/  STL.64 [R1+0x6e90], R12 ;  /* 0x006e900c01007387 */ /* 0x0043f60000100a00 */
[----:B------:R-:W-:Y:S03]  /*53800*/  @!UPT UIADD3 URZ, URZ, URZ, URZ ;  /* 0x0000003f3f3ff290 */ /* 0x000fe6000fffe03f */
[----:B------:R-:W-:Y:S02]  /*53810*/  STL.64 [R1+0x820], R8 ;  /* 0x0008200801007387 */ /* 0x000fe40000100a00 */
[----:B------:R-:W-:Y:S02]  /*53820*/  STL.64 [R1+0x828], R10 ;  /* 0x0008280a01007387 */ /* 0x000fe40000100a00 */
[----:B------:R-:W-:Y:S01]  /*53830*/  LDS R8, [R0+0x18600] ;  /* 0x0186000000087984 */ /* 0x000fe20000000800 */
[----:B------:R-:W-:Y:S04]  /*53840*/  LDS R10, [R0+0x1a600] ;  /* 0x01a60000000a7984 */ /* 0x000fe80000000800 */
[----:B------:R-:W-:Y:S04]  /*53850*/  LDS R9, [R2+0x18600] ;  /* 0x0186000002097984 */ /* 0x000fe80000000800 */
[----:B------:R-:W-:Y:S04]  /*53860*/  LDS R11, [R2+0x1a600] ;  /* 0x01a60000020b7984 */ /* 0x000fe80000000800 */
        /* <DEDUP_REMOVED lines=8> */
[----:B------:R-:W-:Y:S02]  /*538f0*/  IMAD.MOV.U32 R18, RZ, RZ, R21 ;  /* 0x000000ffff127224 */ /* 0x000fe400078e0015 */
[----:B------:R-:W4:Y:S01]  /*53900*/  LDL.LU.64 R22, [R1+0x6eb0] ;  /* 0x006eb00001167983 */ /* 0x000f220000300a00 */
[----:B------:R-:W4:Y:S02]  /*53910*/  LDL.LU.64 R20, [R1+0x6ea8] ;  /* 0x006ea80001147983 */ /* 0x000f240000300a00 */
[C---:B----4-:R-:W-:Y:S11]  /*53920*/  HMMA.1688.F32.TF32 R20, R4.reuse, R16, R20 ;  /* 0x000000100414723c */ /* 0x050ff60000081014 */
[----:B------:R-:W-:Y:S11]  /*53930*/  @!UPT UIADD3 URZ, URZ, URZ, URZ ;  /* 0x0000003f3f3ff290 */ /* 0x000ff6000fffe03f */
[----:B------:R-:W-:Y:S01]  /*53940*/  @!UPT UIADD3 URZ, URZ, URZ, URZ ;  /* 0x0000003f3f3ff290 */ /* 0x000fe2000fffe03f */
[----:B------:R1:W-:Y:S01]  /*53950*/  STL.64 [R1+0x800], R20 ;  /* 0x0008001401007387 */ /* 0x0003e20000100a00 */
[----:B------:R-:W-:Y:S03]  /*53960*/  STL.64 [R1+0x808], R22 ;  /* 0x0008081601007387 */ /* 0x000fe60000100a00 */
[----:B-1----:R-:W5:Y:S01]  /*53970*/  LDL.LU.64 R20, [R1+0x6ea0] ;  /* 0x006ea00001147983 */ /* 0x002f620000300a00 */
[----:B------:R1:W-:Y:S02]  /*53980*/  STL.64 [R1+0x6de8], R16 ;  /* 0x006de81001007387 */ /* 0x0003e40000100a00 */
[----:B------:R3:W-:Y:S01]  /*53990*/  STL.64 [R1+0x6e80], R18 ;  /* 0x006e801201007387 */ /* 0x0007e20000100a00 */
[----:B-1----:R-:W4:Y:S01]  /*539a0*/  LDL.LU R16, [R1+0xa50] ;  /* 0x000a500001107983 */ /* 0x002f220000300800 */
[----:B------:R-:W4:Y:S02]  /*539b0*/  LDL.LU R17, [R1+0xa54] ;  /* 0x000a540001117983 */ /* 0x000f240000300800 */
[----:B---3--:R-:W4:Y:S02]  /*539c0*/  LDL.LU R18, [R1+0xa58] ;  /* 0x000a580001127983 */ /* 0x008f240000300800 */
[----:B------:R-:W4:Y:S01]  /*539d0*/  LDL.LU R19, [R1+0xa5c] ;  /* 0x000a5c0001137983 */ /* 0x000f220000300800 */
[C---:B-----5:R-:W-:Y:S11]  /*539e0*/  HMMA.1688.F32.TF32 R24, R4.reuse, R20, R24 ;  /* 0x000000140418723c */ /* 0x060ff60000081018 */
[----:B------:R-:W-:Y:S11]  /*539f0*/  @!UPT UIADD3 URZ, URZ, URZ, URZ ;  /* 0x0000003f3f3ff290 */ /* 0x000ff6000fffe03f */
[----:B------:R-:W-:Y:S01]  /*53a00*/  @!UPT UIADD3 URZ, URZ, URZ, URZ ;  /* 0x0000003f3f3ff290 */ /* 0x000fe2000fffe03f */
[----:B------:R1:W-:Y:S01]  /*53a10*/  STL.64 [R1+0x7f0], R24 ;  /* 0x0007f01801007387 */ /* 0x0003e20000100a00 */
[----:B------:R-:W-:Y:S03]  /*53a20*/  STL.64 [R1+0x7f8], R26 ;  /* 0x0007f81a01007387 */ /* 0x000fe60000100a00 */
[----:B-1----:R-:W2:Y:S01]  /*53a30*/  LDL.LU.64 R24, [R1+0x6e98] ;  /* 0x006e980001187983 */ /* 0x002ea20000300a00 */
[----:B------:R1:W-:Y:S02]  /*53a40*/  STL [R1+0x6d84], R20 ;  /* 0x006d841401007387 */ /* 0x0003e40000100800 */
[----:B------:R3:W-:Y:S01]  /*53a50*/  STL [R1+0x6d80], R21 ;  /* 0x006d801501007387 */ /* 0x0007e20000100800 */
[----:B-1----:R-:W5:Y:S01]  /*53a60*/  LDL.LU R20, [R1+0xa40] ;  /* 0x000a400001147983 */ /* 0x002f620000300800 */
[----:B---3--:R-:W5:Y:S02]  /*53a70*/  LDL.LU R21, [R1+0xa44] ;  /* 0x000a440001157983 */ /* 0x008f640000300800 */
[----:B------:R-:W5:Y:S02]  /*53a80*/  LDL.LU R22, [R1+0xa48] ;  /* 0x000a480001167983 */ /* 0x000f640000300800 */
[----:B------:R-:W5:Y:S01]  /*53a90*/  LDL.LU R23, [R1+0xa4c] ;  /* 0x000a4c0001177983 */ /* 0x000f620000300800 */
[----:B--2---:R-:W-:Y:S01]  /*53aa0*/  HMMA.1688.F32.TF32 R4, R4, R24, R12 ;  /* 0x000000180404723c */ /* 0x004fe2000008100c */
[----:B------:R-:W2:Y:S11]  /*53ab0*/  LDL.LU.64 R12, [R1+0x6e90] ;  /* 0x006e9000010c7983 */ /* 0x000eb60000300a00 */
[----:B------:R-:W-:Y:S11]  /*53ac0*/  @!UPT UIADD3 URZ, URZ, URZ, URZ ;  /* 0x0000003f3f3ff290 */ /* 0x000ff6000fffe03f */
[----:B------:R-:W-:Y:S01]  /*53ad0*/  STL.64 [R1+0x320], R4 ;  /* 0x0003200401007387 */ /* 0x000fe20000100a00 */
[----:B------:R-:W-:Y:S02]  /*53ae0*/  STL.64 [R1+0x328], R6 ;  /* 0x0003280601007387 */ /* 0x000fe40000100a00 */
[----:B------:R-:W-:Y:S04]  /*53af0*/  LDS R6, [R0+0x1a700] ;  /* 0x01a7000000067984 */ /* 0x000fe80000000800 */
[----:B------:R-:W1:Y:S01]  /*53b00*/  LDS R7, [R2+0x1a700] ;  /* 0x01a7000002077984 */ /* 0x000e620000000800 */
[----:B------:R-:W-:Y:S04]  /*53b10*/  LDS R4, [R0+0x18700] ;  /* 0x0187000000047984 */ /* 0x000fe80000000800 */
[----:B------:R-:W3:Y:S04]  /*53b20*/  LDS R5, [R2+0x18700] ;  /* 0x0187000002057984 */ /* 0x000ee80000000800 */
[----:B------:R-:W-:Y:S01]  /*53b30*/  STL [R1+0x6d88], R0 ;  /* 0x006d880001007387 */ /* 0x000fe20000100800 */
[----:B------:R-:W-:Y:S03]  /*53b40*/  STL [R1+0x6d8c], R2 ;  /* 0x006d8c0201007387 */ /* 0x000fe60000100800 */
[----:B-1----:R-:W-:Y:S01]  /*53b50*/  STL.64 [R1+0x6d60], R6 ;  /* 0x006d600601007387 */ /* 0x002fe20000100a00 */
        /* <DEDUP_REMOVED lines=12> */
[----:B------:R-:W4:Y:S02]  /*53c20*/  LDL.LU.64 R12, [R1+0x6e88] ;  /* 0x006e8800010c7983 */ /* 0x000f240000300a00 */
[----:B----4-:R-:W-:Y:S01]  /*53c30*/  HMMA.1688.F32.TF32 R16, R8, R12, R16 ;  /* 0x0000000c0810723c */ /* 0x010fe20000081010 */
[----:B------:R-:W-:-:S02]  /*53c40*/  IMAD.MOV.U32 R26, RZ, RZ, R12 ;  /* 0x000000ffff1a7224 */ /* 0x000fc400078e000c */
[----:B------:R-:W-:Y:S11]  /*53c50*/  IMAD.MOV.U32 R3, RZ, RZ, R13 ;  /* 0x000000ffff037224 */ /* 0x000ff600078e000d */
[----:B------:R-:W-:Y:S09]  /*53c60*/  @!UPT UIADD3 URZ, URZ, URZ, URZ ;  /* 0x0000003f3f3ff290 */ /* 0x000ff2000fffe03f */
[----:B------:R-:W-:Y:S01]  /*53c70*/  STL.64 [R1+0x300], R16 ;  /* 0x0003001001007387 */ /* 0x000fe20000100a00 */
[----:B------:R1:W-:Y:S03]  /*53c80*/  STL.64 [R1+0x308], R18 ;  /* 0x0003081201007387 */ /* 0x0003e60000100a00 */
[----:B-1----:R-:W2:Y:S01]  /*53c90*/  LDL.LU.64 R18, [R1+0x6e80] ;  /* 0x006e800001127983 */ /* 0x002ea20000300a00 */
[----:B------:R-:W5:Y:S02]  /*53ca0*/  LDL.LU.64 R12, [R1+0x6e78] ;  /* 0x006e7800010c7983 */ /* 0x000f640000300a00 */
[----:B------:R-:W-:Y:S02]  /*53cb0*/  STL [R1+0x6da8], R3 ;  /* 0x006da80301007387 */ /* 0x000fe40000100800 */
[----:B------:R-:W-:Y:S01]  /*53cc0*/  STL [R1+0x6d70], R26 ;  /* 0x006d701a01007387 */ /* 0x000fe20000100800 */
[----:B------:R-:W-:Y:S01]  /*53cd0*/  STL.64 [R1+0x6d68], R24 ;  /* 0x006d681801007387 */ /* 0x000fe20000100a00 */
[----:B-----5:R-:W-:Y:S01]  /*53ce0*/  HMMA.1688.F32.TF32 R20, R8, R12, R20 ;  /* 0x0000000c0814723c */ /* 0x020fe20000081014 */
[----:B------:R-:W-:-:S02]  /*53cf0*/  IMAD.MOV.U32 R7, RZ, RZ, R12 ;  /* 0x000000ffff077224 */ /* 0x000fc400078e000c */
[----:B------:R-:W-:Y:S11]  /*53d00*/  IMAD.MOV.U32 R6, RZ, RZ, R13 ;  /* 0x000000ffff067224 */ /* 0x000ff600078e000d */
[----:B------:R-:W-:Y:S09]  /*53d10*/  @!UPT UIADD3 URZ, URZ, URZ, URZ ;  /* 0x0000003f3f3ff290 */ /* 0x000ff2000fffe03f */
[----:B------:R-:W-:Y:S01]  /*53d20*/  STL.64 [R1+0x2f0], R20 ;  /* 0x0002f01401007387 */ /* 0x000fe20000100a00 */
[----:B------:R-:W-:Y:S02]  /*53d30*/  STL.64 [R1+0x2f8], R22 ;  /* 0x0002f81601007387 */ /* 0x000fe40000100a00 */
[----:B------:R-:W-:Y:S02]  /*53d40*/  STL.64 [R1+0x6d98], R6 ;  /* 0x006d980601007387 */ /* 0x000fe40000100a00 */
[----:B------:R-:W-:Y:S01]  /*53d50*/  STL.64 [R1+0x6d90], R4 ;  /* 0x006d900401007387 */ /* 0x000fe20000100a00 */
[----:B------:R-:W3:Y:S01]  /*53d60*/  LDL.LU R12, [R1+0xf0] ;  /* 0x0000f000010c7983 */ /* 0x000ee20000300800 */
[----:B------:R-:W3:Y:S02]  /*53d70*/  LDL.LU R13, [R1+0xf4] ;  /* 0x0000f400010d7983 */ /* 0x000ee40000300800 */
[----:B------:R-:W4:Y:S02]  /*53d80*/  LDL.LU R14, [R1+0xf8] ;  /* 0x0000f800010e7983 */ /* 0x000f240000300800 */
[----:B------:R-:W4:Y:S02]  /*53d90*/  LDL.LU R15, [R1+0xfc] ;  /* 0x0000fc00010f7983 */ /* 0x000f240000300800 */
[----:B----4-:R-:W-:Y:S01]  /*53da0*/  STL.64 [R1+0x6c28], R14 ;  /* 0x006c280e01007387 */ /* 0x010fe20000100a00 */
[----:B---3--:R2:W-:Y:S02]  /*53db0*/  STL.64 [R1+0x6c20], R12 ;  /* 0x006c200c01007387 */ /* 0x0085e40000100a00 */
[----:B--2---:R-:W-:-:S02]  /*53dc0*/  IMAD.MOV.U32 R12, RZ, RZ, R19 ;  /* 0x000000ffff0c7224 */ /* 0x004fc400078e0013 */
[----:B------:R-:W-:-:S05]  /*53dd0*/  IMAD.MOV.U32 R13, RZ, RZ, R18 ;  /* 0x000000ffff0d7224 */ /* 0x000fca00078e0012 */
[----:B------:R-:W-:Y:S01]  /*53de0*/  STL.64 [R1+0x6e70], R12 ;  /* 0x006e700c01007387 */ /* 0x000fe20000100a00 */
[----:B------:R-:W2:Y:S02]  /*53df0*/  LDL.LU R4, [R1+0x240] ;  /* 0x0002400001047983 */ /* 0x000ea40000300800 */
[----:B------:R-:W2:Y:S02]  /*53e00*/  LDL.LU R5, [R1+0x244] ;  /* 0x0002440001057983 */ /* 0x000ea40000300800 */
[----:B------:R-:W3:Y:S01]  /*53e10*/  LDL.LU R6, [R1+0x248] ;  /* 0x0002480001067983 */ /* 0x000ee20000300800 */
[----:B------:R-:W3:Y:S04]  /*53e20*/  LDL.LU R7, [R1+0x24c] ;  /* 0x00024c0001077983 */ /* 0x000ee80000300800 */
        /* <DEDUP_REMOVED lines=13> */
[----:B------:R-:W2:Y:S02]  /*53f00*/  LDL.LU R23, [R1+0x2ac] ;  /* 0x0002ac0001177983 */ /* 0x000ea40000300800 */
[----:B--2---:R-:W-:Y:S01]  /*53f10*/  STL.64 [R1+0x6e30], R22 ;  /* 0x006e301601007387 */ /* 0x004fe20000100a00 */
[----:B------:R1:W-:Y:S03]  /*53f20*/  STL.64 [R1+0x6e28], R20 ;  /* 0x006e281401007387 */ /* 0x0003e60000100a00 */
[----:B-1----:R-:W2:Y:S04]  /*53f30*/  LDL.LU.64 R20, [R1+0x60] ;  /* 0x0000600001147983 */ /* 0x002ea80000300a00 */
[----:B--2---:R1:W-:Y:S04]  /*53f40*/  STL.64 [R1+0x6e40], R20 ;  /* 0x006e401401007387 */ /* 0x0043e80000100a00 */
[----:B-1----:R-:W2:Y:S04]  /*53f50*/  LDL.LU.64 R20, [R1+0x70] ;  /* 0x0000700001147983 */ /* 0x002ea80000300a00 */
[----:B--2---:R-:W-:Y:S01]  /*53f60*/  STL.64 [R1+0x6e58], R20 ;  /* 0x006e581401007387 */ /* 0x004fe20000100a00 */
[----:B-----5:R-:W-:Y:S02]  /*53f70*/  STL.64 [R1+0x6df8], R18 ;  /* 0x006df81201007387 */ /* 0x020fe40000100a00 */
[----:B----4-:R1:W-:Y:S02]  /*53f80*/  STL.64 [R1+0x6df0], R16 ;  /* 0x006df01001007387 */ /* 0x0103e40000100a00 */
[----:B-1----:R-:W2:Y:S04]  /*53f90*/  LDL.LU.64 R16, [R1+0x30] ;  /* 0x0000300001107983 */ /* 0x002ea80000300a00 */
[----:B--2---:R1:W-:Y:S04]  /*53fa0*/  STL.64 [R1+0x6e08], R16 ;  /* 0x006e081001007387 */ /* 0x0043e80000100a00 */
[----:B-1----:R-:W2:Y:S04]  /*53fb0*/  LDL.LU.64 R16, [R1+0x40] ;  /* 0x0000400001107983 */ /* 0x002ea80000300a00 */
[----:B--2---:R1:W-:Y:S04]  /*53fc0*/  STL.64 [R1+0x6e20], R16 ;  /* 0x006e201001007387 */ /* 0x0043e80000100a00 */
[----:B-1----:R-:W2:Y:S04]  /*53fd0*/  LDL.LU.64 R16, [R1+0x50] ;  /* 0x0000500001107983 */ /* 0x002ea80000300a00 */
[----:B--2---:R1:W-:Y:S04]  /*53fe0*/  STL.64 [R1+0x6e38], R16 ;  /* 0x006e381001007387 */ /* 0x0043e80000100a00 */
[----:B-1----:R-:W2:Y:S01]  /*53ff0*/  LDL.LU R16, [R1+0x2b0] ;  /* 0x0002b00001107983 */ /* 0x002ea20000300800 */
[----:B------:R-:W2:Y:S02]  /*54000*/  LDL.LU R17, [R1+0x2b4] ;  /* 0x0002b40001117983 */ /* 0x000ea40000300800 */
[----:B------:R-:W4:Y:S02]  /*54010*/  LDL.LU R18, [R1+0x2b8] ;  /* 0x0002b80001127983 */ /* 0x000f240000300800 */
[----:B------:R-:W4:Y:S01]  /*54020*/  LDL.LU R19, [R1+0x2bc] ;  /* 0x0002bc0001137983 */ /* 0x000f220000300800 */
[----:B------:R-:W5:Y:S01]  /*54030*/  LDL.LU R12, [R1+0xa30] ;  /* 0x000a3000010c7983 */ /* 0x000f620000300800 */
[----:B------:R-:W5:Y:S02]  /*54040*/  LDL.LU R13, [R1+0xa34] ;  /* 0x000a3400010d7983 */ /* 0x000f640000300800 */
        /* <DEDUP_REMOVED lines=8> */
[----:B-1----:R-:W5:Y:S01]  /*540d0*/  LDL.LU.64 R24, [R1+0x90] ;  /* 0x0000900001187983 */ /* 0x002f620000300a00 */
[----:B------:R-:W2:Y:S02]  /*540e0*/  LDL.LU.64 R20, [R1+0x80] ;  /* 0x0000800001147983 */ /* 0x000ea40000300a00 */
[----:B----4-:R-:W-:Y:S02]  /*540f0*/  STL.64 [R1+0x6e50], R18 ;  /* 0x006e501201007387 */ /* 0x010fe40000100a00 */
[----:B------:R1:W-:Y:S02]  /*54100*/  STL.64 [R1+0x6e48], R16 ;  /* 0x006e481001007387 */ /* 0x0003e40000100a00 */
[----:B-1----:R-:W4:Y:S01]  /*54110*/  LDL.LU R16, [R1+0x2c0] ;  /* 0x0002c00001107983 */ /* 0x002f220000300800 */
[----:B------:R-:W4:Y:S02]  /*54120*/  LDL.LU R17, [R1+0x2c4] ;  /* 0x0002c40001117983 */ /* 0x000f240000300800 */
[----:B------:R-:W4:Y:S02]  /*54130*/  LDL.LU R18, [R1+0x2c8] ;  /* 0x0002c80001127983 */ /* 0x000f240000300800 */
[----:B------:R-:W4:Y:S01]  /*54140*/  LDL.LU R19, [R1+0x2cc] ;  /* 0x0002cc0001137983 */ /* 0x000f220000300800 */
[----:B---3--:R-:W-:Y:S01]  /*54150*/  STL.64 [R1+0x6dc8], R6 ;  /* 0x006dc80601007387 */ /* 0x008fe20000100a00 */
[----:B------:R1:W-:Y:S03]  /*54160*/  STL.64 [R1+0x6dc0], R4 ;  /* 0x006dc00401007387 */ /* 0x0003e60000100a00 */
[----:B-1----:R-:W3:Y:S04]  /*54170*/  LDL.LU.64 R4, [R1+0x10] ;  /* 0x0000100001047983 */ /* 0x002ee80000300a00 */
[----:B---3--:R1:W-:Y:S04]  /*54180*/  STL.64 [R1+0x6de0], R4 ;  /* 0x006de00401007387 */ /* 0x0083e80000100a00 */
[----:B-1----:R-:W3:Y:S01]  /*54190*/  LDL.LU.64 R4, [R1+0x20] ;  /* 0x0000200001047983 */ /* 0x002ee20000300a00 */
[C---:B-----5:R-:W-:Y:S03]  /*541a0*/  HMMA.1688.F32.TF32 R12, R8.reuse, R24, R12 ;  /* 0x00000018080c723c */ /* 0x060fe6000008100c */
[----:B---3--:R1:W-:Y:S04]  /*541b0*/  STL.64 [R1+0x6e00], R4 ;  /* 0x006e000401007387 */ /* 0x0083e80000100a00 */
        /* <DEDUP_REMOVED lines=11> */
[----:B------:R5:W-:Y:S03]  /*54270*/  STL.64 [R1+0x2e8], R14 ;  /* 0x0002e80e01007387 */ /* 0x000be60000100a00 */
[----:B-1----:R-:W2:Y:S01]  /*54280*/  LDL.LU.64 R12, [R1+0x6e70] ;  /* 0x006e7000010c7983 */ /* 0x002ea20000300a00 */
[----:B-----5:R-:W-:Y:S01]  /*54290*/  IMAD.MOV.U32 R15, RZ, RZ, R24 ;  /* 0x000000ffff0f7224 */ /* 0x020fe200078e0018 */
[----:B------:R-:W-:Y:S01]  /*542a0*/  MOV R14, R25 ;  /* 0x00000019000e7202 */ /* 0x000fe20000000f00 */
[----:B------:R-:W2:Y:S01]  /*542b0*/  LDL.LU.64 R26, [R1+0x6e68] ;  /* 0x006e6800011a7983 */ /* 0x000ea20000300a00 */
[----:B------:R-:W2:Y:S02]  /*542c0*/  LDL.LU.64 R24, [R1+0x6e60] ;  /* 0x006e600001187983 */ /* 0x000ea40000300a00 */
[----:B------:R-:W-:Y:S02]  /*542d0*/  STL [R1+0x6dac], R15 ;  /* 0x006dac0f01007387 */ /* 0x000fe40000100800 */
[----:B------:R-:W-:Y:S01]  /*542e0*/  STL [R1+0x6dd8], R14 ;  /* 0x006dd80e01007387 */ /* 0x000fe20000100800 */
[C---:B--2---:R-:W-:Y:S01]  /*542f0*/  HMMA.1688.F32.TF32 R24, R8.reuse, R20, R24 ;  /* 0x000000140818723c */ /* 0x044fe20000081018 */
[----:B------:R1:W-:Y:S04]  /*54300*/  STL.64 [R1+0x6dd0], R12 ;  /* 0x006dd00c01007387 */ /* 0x0003e80000100a00 */
[----:B-1----:R-:W2:Y:S01]  /*54310*/  LDL.LU R12, [R1+0x260] ;  /* 0x00026000010c7983 */ /* 0x002ea20000300800 */
[----:B------:R-:W2:Y:S02]  /*54320*/  LDL.LU R13, [R1+0x264] ;  /* 0x00026400010d7983 */ /* 0x000ea40000300800 */
[----:B------:R-:W2:Y:S02]  /*54330*/  LDL.LU R14, [R1+0x268] ;  /* 0x00026800010e7983 */ /* 0x000ea40000300800 */
[----:B------:R-:W2:Y:S11]  /*54340*/  LDL.LU R15, [R1+0x26c] ;  /* 0x00026c00010f7983 */ /* 0x000eb60000300800 */
[----:B------:R-:W-:Y:S02]  /*54350*/  @!UPT UIADD3 URZ, URZ, URZ, URZ ;  /* 0x0000003f3f3ff290 */ /* 0x000fe4000fffe03f */
[----:B------:R1:W-:Y:S01]  /*54360*/  STL.64 [R1+0x2d0], R24 ;  /* 0x0002d01801007387 */ /* 0x0003e20000100a00 */
[----:B------:R5:W-:Y:S02]  /*54370*/  STL.64 [R1+0x2d8], R26 ;  /* 0x0002d81a01007387 */ /* 0x000be40000100a00 */
[----:B-1----:R-:W-:Y:S02]  /*54380*/  IMAD.MOV.U32 R25, RZ, RZ, R20 ;  /* 0x000000ffff197224 */ /* 0x002fe400078e0014 */
[----:B------:R-:W-:Y:S02]  /*54390*/  IMAD.MOV.U32 R24, RZ, RZ, R21 ;  /* 0x000000ffff187224 */ /* 0x000fe400078e0015 */
[----:B------:R-:W4:Y:S02]  /*543a0*/  LDL.LU.64 R20, [R1+0x6e58] ;  /* 0x006e580001147983 */ /* 0x000f240000300a00 */
[----:B----4-:R-:W-:Y:S01]  /*543b0*/  HMMA.1688.F32.TF32 R16, R8, R20, R16 ;  /* 0x000000140810723c */ /* 0x010fe20000081010 */
[----:B-----5:R-:W-:-:S02]  /*543c0*/  IMAD.MOV.U32 R27, RZ, RZ, R20 ;  /* 0x000000ffff1b7224 */ /* 0x020fc400078e0014 */
        /* <DEDUP_REMOVED lines=16> */
[C---:B----4-:R-:W-:Y:S11]  /*544d0*/  HMMA.1688.F32.TF32 R20, R8.reuse, R16, R20 ;  /* 0x000000100814723c */ /* 0x050ff60000081014 */
[----:B------:R-:W-:Y:S11]  /*544e0*/  @!UPT UIADD3 URZ, URZ, URZ, URZ ;  /* 0x0000003f3f3ff290 */ /* 0x000ff6000fffe03f */
[----:B------:R-:W-:Y:S01]  /*544f0*/  @!UPT UIADD3 URZ, URZ, URZ, URZ ;  /* 0x0000003f3f3ff290 */ /* 0x000fe2000fffe03f */
[----:B------:R-:W-:Y:S01]  /*54500*/  STL.64 [R1+0x2a0], R20 ;  /* 0x0002a01401007387 */ /* 0x000fe20000100a00 */
[----:B------:R1:W-:Y:S02]  /*54510*/  STL.64 [R1+0x2a8], R22 ;  /* 0x0002a81601007387 */ /* 0x0003e40000100a00 */
[----:B-1----:R-:W-:Y:S02]  /*54520*/  IMAD.MOV.U32 R23, RZ, RZ, R16 ;  /* 0x000000ffff177224 */ /* 0x002fe400078e0010 */
[----:B------:R-:W-:Y:S02]  /*54530*/  IMAD.MOV.U32 R22, RZ, RZ, R17 ;  /* 0x000000ffff167224 */ /* 0x000fe400078e0011 */
        /* <DEDUP_REMOVED lines=24> */
[----:B-1----:R-:W4:Y:S01]  /*546c0*/  LDL.LU.64 R16, [R1+0x6de8] ;  /* 0x006de80001107983 */ /* 0x002f220000300a00 */
[----:B---3--:R-:W-:Y:S02]  /*546d0*/  IMAD.MOV.U32 R19, RZ, RZ, R4 ;  /* 0x000000ffff137224 */ /* 0x008fe400078e0004 */
[----:B------:R-:W-:Y:S02]  /*546e0*/  IMAD.MOV.U32 R18, RZ, RZ, R5 ;  /* 0x000000ffff127224 */ /* 0x000fe400078e0005 */
[----:B------:R-:W2:Y:S02]  /*546f0*/  LDL.LU.64 R4, [R1+0x6de0] ;  /* 0x006de00001047983 */ /* 0x000ea40000300a00 */
[C---:B--2---:R-:W-:Y:S01]  /*54700*/  HMMA.1688.F32.TF32 R12, R8.reuse, R4, R12 ;  /* 0x00000004080c723c */ /* 0x044fe2000008100c */
[----:B------:R-:W-:Y:S11]  /*54710*/  IMAD.MOV.U32 R3, RZ, RZ, R5 ;  /* 0x000000ffff037224 */ /* 0x000ff600078e0005 */
[----:B------:R-:W-:Y:S11]  /*54720*/  @!UPT UIADD3 URZ, URZ, URZ, URZ ;  /* 0x0000003f3f3ff290 */ /* 0x000ff6000fffe03f */
[----:B------:R-:W-:Y:S01]  /*54730*/  STL.64 [R1+0x260], R12 ;  /* 0x0002600c01007387 */ /* 0x000fe20000100a00 */
[----:B------:R1:W-:Y:S03]  /*54740*/  STL.64 [R1+0x268], R14 ;  /* 0x0002680e01007387 */ /* 0x0003e60000100a00 */
[----:B-1----:R-:W2:Y:S01]  /*54750*/  LDL.LU R14, [R1+0x6dd8] ;  /* 0x006dd800010e7983 */ /* 0x002ea20000300800 */
[----:B------:R-:W3:Y:S02]  /*54760*/  LDL.LU.64 R12, [R1+0x6dd0] ;  /* 0x006dd000010c7983 */ /* 0x000ee40000300a00 */
[----:B------:R-:W-:Y:S02]  /*54770*/  IMAD.MOV.U32 R15, RZ, RZ, R4 ;  /* 0x000000ffff0f7224 */ /* 0x000fe400078e0004 */
[----:B------:R-:W3:Y:S01]  /*54780*/  LDL.LU.64 R6, [R1+0x6dc8] ;  /* 0x006dc80001067983 */ /* 0x000ee20000300a00 */
        /* <DEDUP_REMOVED lines=12> */
[----:B------:R-:W5:Y:S03]  /*54850*/  LDL.LU R3, [R1+0x6da8] ;  /* 0x006da80001037983 */ /* 0x000f660000300800 */
        /* <DEDUP_REMOVED lines=14> */
[----:B------:R-:W3:Y:S02]  /*54940*/  LDL.LU.64 R4, [R1+0x6d90] ;  /* 0x006d900001047983 */ /* 0x000ee40000300a00 */
[----:B------:R-:W3:Y:S02]  /*54950*/  LDL.LU R2, [R1+0x6d8c] ;  /* 0x006d8c0001027983 */ /* 0x000ee40000300800 */
[----:B------:R-:W3:Y:S01]  /*54960*/  LDL.LU R0, [R1+0x6d88] ;  /* 0x006d880001007983 */ /* 0x000ee20000300800 */
[----:B------:R-:W-:Y:S01]  /*54970*/  STL.64 [R1+0x6c88], R12 ;  /* 0x006c880c01007387 */ /* 0x000fe20000100a00 */
[----:B--2---:R-:W-:Y:S02]  /*54980*/  STL.64 [R1+0x6c38], R18 ;  /* 0x006c381201007387 */ /* 0x004fe40000100a00 */
[----:B------:R1:W-:Y:S02]  /*54990*/  STL.64 [R1+0x6c30], R16 ;  /* 0x006c301001007387 */ /* 0x0003e40000100a00 */
        /* <DEDUP_REMOVED lines=52> */
[----:B------:R-:W-:Y:S01]  /*54ce0*/  IMAD.MOV.U32 R13, RZ, RZ, R6 ;  /* 0x000000ffff0d7224 */ /* 0x000fe200078e0006 */
[----:B--2---:R-:W-:Y:S01]  /*54cf0*/  STL.64 [R1+0x6cb0], R18 ;  /* 0x006cb01201007387 */ /* 0x004fe20000100a00 */
[----:B------:R1:W-:Y:S03]  /*54d00*/  STL.64 [R1+0x6ca8], R16 ;  /* 0x006ca81001007387 */ /* 0x0003e60000100a00 */
[----:B-1----:R-:W2:Y:S01]  /*54d10*/  LDL.LU R16, [R1+0x150] ;  /* 0x0001500001107983 */ /* 0x002ea20000300800 */
[----:B------:R-:W2:Y:S02]  /*54d20*/  LDL.LU R17, [R1+0x154] ;  /* 0x0001540001117983 */ /* 0x000ea40000300800 */
[----:B------:R-:W3:Y:S02]  /*54d30*/  LDL.LU R18, [R1+0x158] ;  /* 0x0001580001127983 */ /* 0x000ee40000300800 */
[----:B------:R-:W3:Y:S01]  /*54d40*/  LDL.LU R19, [R1+0x15c] ;  /* 0x00015c0001137983 */ /* 0x000ee20000300800 */
[----:B------:R1:W-:Y:S04]  /*54d50*/  STL.64 [R1+0x6d30], R12 ;  /* 0x006d300c01007387 */ /* 0x0003e80000100a00 */
[----:B-1----:R-:W4:Y:S01]  /*54d60*/  LDL.LU R12, [R1+0x1b0] ;  /* 0x0001b000010c7983 */ /* 0x002f220000300800 */
[----:B------:R-:W4:Y:S02]  /*54d70*/  LDL.LU R13, [R1+0x1b4] ;  /* 0x0001b400010d7983 */ /* 0x000f240000300800 */
[----:B------:R-:W2:Y:S02]  /*54d80*/  LDL.LU R14, [R1+0x1b8] ;  /* 0x0001b800010e7983 */ /* 0x000ea40000300800 */
[----:B------:R-:W2:Y:S02]  /*54d90*/  LDL.LU R15, [R1+0x1bc] ;  /* 0x0001bc00010f7983 */ /* 0x000ea40000300800 */
[----:B--2---:R-:W-:Y:S01]  /*54da0*/  STL.64 [R1+0x6d40], R14 ;  /* 0x006d400e01007387 */ /* 0x004fe20000100a00 */
[----:B----4-:R-:W-:Y:S02]  /*54db0*/  STL.64 [R1+0x6d38], R12 ;  /* 0x006d380c01007387 */ /* 0x010fe40000100a00 */
[----:B---3--:R-:W-:Y:S02]  /*54dc0*/  STL.64 [R1+0x6cc8], R18 ;  /* 0x006cc81201007387 */ /* 0x008fe40000100a00 */
[----:B------:R1:W-:Y:S02]  /*54dd0*/  STL.64 [R1+0x6cc0], R16 ;  /* 0x006cc01001007387 */ /* 0x0003e40000100a00 */
[----:B-1----:R-:W2:Y:S01]  /*54de0*/  LDL.LU R16, [R1+0x160] ;  /* 0x0001600001107983 */ /* 0x002ea20000300800 */
[----:B------:R-:W2:Y:S02]  /*54df0*/  LDL.LU R17, [R1+0x164] ;  /* 0x0001640001117983 */ /* 0x000ea40000300800 */
[----:B------:R-:W3:Y:S02]  /*54e00*/  LDL.LU R18, [R1+0x168] ;  /* 0x0001680001127983 */ /* 0x000ee40000300800 */
[----:B------:R-:W3:Y:S01]  /*54e10*/  LDL.LU R19, [R1+0x16c] ;  /* 0x00016c0001137983 */ /* 0x000ee20000300800 */
[----:B------:R-:W-:Y:S01]  /*54e20*/  MOV R13, R4 ;  /* 0x00000004000d7202 */ /* 0x000fe20000000f00 */
[----:B------:R-:W-:Y:S01]  /*54e30*/  IMAD.MOV.U32 R12, RZ, RZ, R5 ;  /* 0x000000ffff0c7224 */ /* 0x000fe200078e0005 */
        /* <DEDUP_REMOVED lines=41> */
[----:B-1----:R-:W3:Y:S01]  /*550d0*/  LDL.LU R26, [R1+0x6d70] ;  /* 0x006d7000011a7983 */ /* 0x002ee20000300800 */
[----:B------:R-:W4:Y:S02]  /*550e0*/  LDL.LU.64 R24, [R1+0x6d68] ;  /* 0x006d680001187983 */ /* 0x000f240000300a00 */
[----:B----4-:R-:W-:Y:S01]  /*550f0*/  HMMA.1688.F32.TF32 R8, R8, R24, R4 ;  /* 0x000000180808723c */ /* 0x010fe20000081004 */
[----:B------:R-:W2:Y:S01]  /*55100*/  LDL.LU.64 R6, [R1+0x6d60] ;  /* 0x006d600001067983 */ /* 0x000ea20000300a00 */
[----:B------:R-:W2:Y:S11]  /*55110*/  LDL.LU.64 R4, [R1+0x6d58] ;  /* 0x006d580001047983 */ /* 0x000eb60000300a00 */
[----:B------:R-:W-:Y:S10]  /*55120*/  @!UPT UIADD3 URZ, URZ, URZ, URZ ;  /* 0x0000003f3f3ff290 */ /* 0x000ff4000fffe03f */
[----:B------:R-:W-:Y:S01]  /*55130*/  STL.64 [R1+0x1d0], R8 ;  /* 0x0001d00801007387 */ /* 0x000fe20000100a00 */
[----:B------:R-:W-:Y:S01]  /*55140*/  STL.64 [R1+0x1d8], R10 ;  /* 0x0001d80a01007387 */ /* 0x000fe20000100a00 */
        /* <DEDUP_REMOVED lines=8> */
[----:B---3--:R-:W-:Y:S02]  /*551d0*/  IMAD.MOV.U32 R8, RZ, RZ, R26 ;  /* 0x000000ffff087224 */ /* 0x008fe400078e001a */
[----:B-----5:R-:W-:-:S07]  /*551e0*/  IMAD.MOV.U32 R9, RZ, RZ, R3 ;  /* 0x000000ffff097224 */ /* 0x020fce00078e0003 */
[C---:B----4-:R-:W-:Y:S01]  /*551f0*/  HMMA.1688.F32.TF32 R8, R4.reuse, R8, R12 ;  /* 0x000000080408723c */ /* 0x050fe2000008100c */
[----:B------:R-:W2:Y:S11]  /*55200*/  LDL.LU.64 R12, [R1+0x6d30] ;  /* 0x006d3000010c7983 */ /* 0x000eb60000300a00 */
[----:B------:R-:W-:Y:S11]  /*55210*/  @!UPT UIADD3 URZ, URZ, URZ, URZ ;  /* 0x0000003f3f3ff290 */ /* 0x000ff6000fffe03f */
[----:B------:R-:W-:Y:S01]  /*55220*/  STL.64 [R1+0x1b0], R8 ;  /* 0x0001b00801007387 */ /* 0x000fe20000100a00 */
[----:B------:R-:W-:Y:S02]  /*55230*/  STL.64 [R1+0x1b8], R10 ;  /* 0x0001b80a01007387 */ /* 0x000fe40000100a00 */
[----:B------:R-:W-:Y:S04]  /*55240*/  LDS R8, [R0+0x1c000] ;  /* 0x01c0000000087984 */ /* 0x000fe80000000800 */
[----:B------:R-:W-:Y:S01]  /*55250*/  LDS R10, [R0+0x1e000] ;  /* 0x01e00000000a7984 */ /* 0x000fe20000000800 */
[----:B------:R-:W-:Y:S04]  /*55260*/  LDS R9, [R2+0x1c000] ;  /* 0x01c0000002097984 */ /* 0x000fe80000000800 */
[----:B------:R-:W-:Y:S01]  /*55270*/  LDS R11, [R2+0x1e000] ;  /* 0x01e00000020b7984 */ /* 0x000fe20000000800 */
        /* <DEDUP_REMOVED lines=72> */
[----:B------:R-:W3:Y:S11]  /*55700*/  LDL.LU.64 R16, [R1+0x6c30] ;  /* 0x006c300001107983 */ /* 0x000ef60000300a00 */
        /* <DEDUP_REMOVED lines=11> */
[----:B------:R-:W3:Y:S02]  /*557c0*/  LDL.LU.64 R12, [R1+0x6c10] ;  /* 0x006c1000010c7983 */ /* 0x000ee40000300a00 */
[----:B--2---:R1:W-:Y:S02]  /*557d0*/  STL.64 [R1+0x6c08], R18 ;  /* 0x006c081201007387 */ /* 0x0043e40000100a00 */
[----:B------:R-:W2:Y:S01]  /*557e0*/  LDL.LU R16, [R1+0xe0] ;  /* 0x0000e00001107983 */ /* 0x000ea20000300800 */
[----:B------:R-:W2:Y:S04]  /*557f0*/  LDL.LU R17, [R1+0xe4] ;  /* 0x0000e40001117983 */ /* 0x000ea80000300800 */
[----:B-1----:R-:W2:Y:S01]  /*55800*/  LDL.LU R18, [R1+0xe8] ;  /* 0x0000e80001127983 */ /* 0x002ea20000300800 */
[----:B------:R-:W-:-:S07]  /*55810*/  IMAD.MOV.U32 R19, RZ, RZ, R28 ;  /* 0x000000ffff137224 */ /* 0x000fce00078e001c */
[C---:B--2---:R-:W-:Y:S08]  /*55820*/  HMMA.1688.F32.TF32 R16, R4.reuse, R20, R16 ;  /* 0x000000140410723c */ /* 0x044ff00000081010 */
[----:B---3--:R-:W-:Y:S11]  /*55830*/  HMMA.1688.F32.TF32 R4, R4, R24, R12 ;  /* 0x000000180404723c */ /* 0x008ff6000008100c */
[----:B------:R-:W-:Y:S04]  /*55840*/  @!UPT UIADD3 URZ, URZ, URZ, URZ ;  /* 0x0000003f3f3ff290 */ /* 0x000fe8000fffe03f */
[----:B------:R1:W-:Y:S01]  /*55850*/  STL.64 [R1+0xe0], R16 ;  /* 0x0000e01001007387 */ /* 0x0003e20000100a00 */
[----:B------:R-:W-:Y:S02]  /*55860*/  IMAD.MOV.U32 R29, RZ, RZ, R19 ;  /* 0x000000ffff1d7224 */ /* 0x000fe400078e0013 */
[----:B------:R-:W-:Y:S01]  /*55870*/  IMAD.MOV.U32 R28, RZ, RZ, R18 ;  /* 0x000000ffff1c7224 */ /* 0x000fe200078e0012 */
[----:B-1----:R-:W2:Y:S01]  /*55880*/  LDL.LU R16, [R1+0x7e0] ;  /* 0x0007e00001107983 */ /* 0x002ea20000300800 */
[----:B------:R-:W2:Y:S02]  /*55890*/  LDL.LU R17, [R1+0x7e4] ;  /* 0x0007e40001117983 */ /* 0x000ea40000300800 */
[----:B------:R-:W2:Y:S02]  /*558a0*/  LDL.LU R18, [R1+0x7e8] ;  /* 0x0007e80001127983 */ /* 0x000ea40000300800 */
[----:B------:R-:W2:Y:S01]  /*558b0*/  LDL.LU R19, [R1+0x7ec] ;  /* 0x0007ec0001137983 */ /* 0x000ea20000300800 */
[----:B------:R-:W-:Y:S01]  /*558c0*/  STL [R1+0x639c], R29 ;  /* 0x00639c1d01007387 */ /* 0x000fe20000100800 */
[----:B------:R-:W-:Y:S02]  /*558d0*/  STL [R1+0x6398], R28 ;  /* 0x0063981c01007387 */ /* 0x000fe40000100800 */
[----:B------:R-:W-:Y:S02]  /*558e0*/  STL.64 [R1+0xd0], R4 ;  /* 0x0000d00401007387 */ /* 0x000fe40000100a00 */
[----:B------:R-:W3:Y:S01]  /*558f0*/  LDL R14, [R1+0x18] ;  /* 0x00001800010e7983 */ /* 0x000ee20000100800 */
[----:B------:R-:W3:Y:S04]  /*55900*/  LDL R15, [R1+0x1c] ;  /* 0x00001c00010f7983 */ /* 0x000ee80000100800 */
[----:B------:R-:W-:Y:S04]  /*55910*/  LDS R4, [R0+0x1c100] ;  /* 0x01c1000000047984 */ /* 0x000fe80000000800 */
[----:B------:R-:W-:Y:S04]  /*55920*/  LDS R5, [R2+0x1c100] ;  /* 0x01c1000002057984 */ /* 0x000fe80000000800 */
[----:B---3--:R1:W-:Y:S01]  /*55930*/  STL.64 [R1+0x6bf0], R14 ;  /* 0x006bf00e01007387 */ /* 0x0083e20000100a00 */
[----:B------:R-:W3:Y:S02]  /*55940*/  LDL.LU R12, [R1+0x7d0] ;  /* 0x0007d000010c7983 */ /* 0x000ee40000300800 */
[----:B------:R-:W3:Y:S01]  /*55950*/  LDL.LU R13, [R1+0x7d4] ;  /* 0x0007d400010d7983 */ /* 0x000ee20000300800 */
[----:B-1----:R-:W4:Y:S01]  /*55960*/  LDL.LU R14, [R1+0x7d8] ;  /* 0x0007d800010e7983 */ /* 0x002f220000300800 */
[----:B------:R-:W4:Y:S02]  /*55970*/  LDL.LU R15, [R1+0x7dc] ;  /* 0x0007dc00010f7983 */ /* 0x000f240000300800 */
[----:B------:R-:W-:-:S02]  /*55980*/  IMAD.MOV.U32 R29, RZ, RZ, R6 ;  /* 0x000000ffff1d7224 */ /* 0x000fc400078e0006 */
[----:B------:R-:W-:Y:S01]  /*55990*/  IMAD.MOV.U32 R28, RZ, RZ, R7 ;  /* 0x000000ffff1c7224 */ /* 0x000fe200078e0007 */
[----:B------:R-:W-:Y:S04]  /*559a0*/  LDS R6, [R0+0x1e100] ;  /* 0x01e1000000067984 */ /* 0x000fe80000000800 */
[----:B------:R-:W1:Y:S04]  /*559b0*/  LDS R7, [R2+0x1e100] ;  /* 0x01e1000002077984 */ /* 0x000e680000000800 */
[----:B----4-:R4:W-:Y:S01]  /*559c0*/  STL.64 [R1+0x6c00], R14 ;  /* 0x006c000e01007387 */ /* 0x0109e20000100a00 */
[----:B---3--:R-:W-:Y:S02]  /*559d0*/  STL.64 [R1+0x6bf8], R12 ;  /* 0x006bf80c01007387 */ /* 0x008fe40000100a00 */
[----:B------:R-:W3:Y:S01]  /*559e0*/  LDL.64 R26, [R1+0xa8] ;  /* 0x0000a800011a7983 */ /* 0x000ee20000100a00 */
[----:B----4-:R-:W2:Y:S04]  /*559f0*/  LDL R14, [R1+0xc8] ;  /* 0x0000c800010e7983 */ /* 0x010ea80000100800 */
[----:B------:R-:W2:Y:S01]  /*55a00*/  LDL R15, [R1+0xcc] ;  /* 0x0000cc00010f7983 */ /* 0x000ea20000100800 */
[----:B------:R-:W-:Y:S02]  /*55a10*/  STL [R1+0x65d4], R28 ;  /* 0x0065d41c01007387 */ /* 0x000fe40000100800 */
[----:B------:R-:W-:Y:S02]  /*55a20*/  STL [R1+0x65d0], R29 ;  /* 0x0065d01d01007387 */ /* 0x000fe40000100800 */
[----:B------:R-:W-:Y:S01]  /*55a30*/  STL [R1+0x6ad8], R0 ;  /* 0x006ad80001007387 */ /* 0x000fe20000100800 */
[----:B------:R-:W-:Y:S01]  /*55a40*/  STL [R1+0x6ae0], R2 ;  /* 0x006ae00201007387 */ /* 0x000fe20000100800 */
[----:B-1----:R-:W-:Y:S02]  /*55a50*/  STL.64 [R1+0x6ab0], R6 ;  /* 0x006ab00601007387 */ /* 0x002fe40000100a00 */
[----:B------:R1:W-:Y:S02]  /*55a60*/  STL.64 [R1+0x6aa8], R4 ;  /* 0x006aa80401007387 */ /* 0x0003e40000100a00 */
[----:B-1----:R-:W3:Y:S01]  /*55a70*/  LDL.LU R4, [R1+0x7c0] ;  /* 0x0007c00001047983 */ /* 0x002ee20000300800 */
[----:B------:R-:W3:Y:S02]  /*55a80*/  LDL.LU R5, [R1+0x7c4] ;  /* 0x0007c40001057983 */ /* 0x000ee40000300800 */
[----:B------:R-:W3:Y:S02]  /*55a90*/  LDL.LU R6, [R1+0x7c8] ;  /* 0x0007c80001067983 */ /* 0x000ee40000300800 */
[----:B------:R-:W3:Y:S01]  /*55aa0*/  LDL.LU R7, [R1+0x7cc] ;  /* 0x0007cc0001077983 */ /* 0x000ee20000300800 */
[C---:B--2---:R-:W-:Y:S01]  /*55ab0*/  HMMA.1688.F32.TF32 R12, R8.reuse, R14, R16 ;  /* 0x0000000e080c723c */ /* 0x044fe20000081010 */
[----:B------:R-:W2:Y:S11]  /*55ac0*/  LDL.LU.64 R18, [R1+0x6c08] ;  /* 0x006c080001127983 */ /* 0x000eb60000300a00 */
[----:B------:R-:W-:Y:S11]  /*55ad0*/  @!UPT UIADD3 URZ, URZ, URZ, URZ ;  /* 0x0000003f3f3ff290 */ /* 0x000ff6000fffe03f */
[----:B------:R-:W-:Y:S01]  /*55ae0*/  @!UPT UIADD3 URZ, URZ, URZ, URZ ;  /* 0x0000003f3f3ff290 */ /* 0x000fe2000fffe03f */
[----:B------:R-:W-:Y:S02]  /*55af0*/  IMAD.MOV.U32 R16, RZ, RZ, R15 ;  /* 0x000000ffff107224 */ /* 0x000fe400078e000f */
[----:B------:R-:W-:Y:S02]  /*55b00*/  IMAD.MOV.U32 R20, RZ, RZ, R13 ;  /* 0x000000ffff147224 */ /* 0x000fe400078e000d */
[----:B------:R-:W-:Y:S02]  /*55b10*/  IMAD.MOV.U32 R21, RZ, RZ, R12 ;  /* 0x000000ffff157224 */ /* 0x000fe400078e000c */
[----:B------:R-:W-:Y:S02]  /*55b20*/  IMAD.MOV.U32 R17, RZ, RZ, R14 ;  /* 0x000000ffff117224 */ /* 0x000fe400078e000e */
[----:B------:R-:W4:Y:S01]  /*55b30*/  LDL.LU.64 R14, [R1+0x6c00] ;  /* 0x006c0000010e7983 */ /* 0x000f220000300a00 */
[----:B------:R-:W4:Y:S02]  /*55b40*/  LDL.LU.64 R12, [R1+0x6bf8] ;  /* 0x006bf800010c7983 */ /* 0x000f240000300a00 */
[----:B------:R-:W-:Y:S02]  /*55b50*/  STL [R1+0x621c], R16 ;  /* 0x00621c1001007387 */ /* 0x000fe40000100800 */
[----:B------:R-:W-:Y:S01]  /*55b60*/  STL [R1+0x6218], R20 ;  /* 0x0062181401007387 */ /* 0x000fe20000100800 */
[----:B------:R-:W-:Y:S01]  /*55b70*/  STL [R1+0x6214], R21 ;  /* 0x0062141501007387 */ /* 0x000fe20000100800 */
[----:B------:R1:W-:Y:S03]  /*55b80*/  STL.64 [R1+0x6bd8], R22 ;  /* 0x006bd81601007387 */ /* 0x0003e60000100a00 */
[----:B-1----:R-:W5:Y:S04]  /*55b90*/  LDL.64 R22, [R1+0x98] ;  /* 0x0000980001167983 */ /* 0x002f680000100a00 */
[----:B-----5:R1:W-:Y:S04]  /*55ba0*/  STL.64 [R1+0x6be0], R22 ;  /* 0x006be01601007387 */ /* 0x0203e80000100a00 */
[----:B-1----:R-:W4:Y:S01]  /*55bb0*/  LDL.64 R22, [R1+0xb8] ;  /* 0x0000b80001167983 */ /* 0x002f220000100a00 */
[----:B------:R-:W-:Y:S01]  /*55bc0*/  STL [R1+0x6210], R17 ;  /* 0x0062101101007387 */ /* 0x000fe20000100800 */
[----:B----4-:R-:W-:Y:S11]  /*55bd0*/  HMMA.1688.F32.TF32 R12, R8, R22, R12 ;  /* 0x00000016080c723c */ /* 0x010ff6000008100c */
[----:B------:R-:W-:Y:S11]  /*55be0*/  @!UPT UIADD3 URZ, URZ, URZ, URZ ;  /* 0x0000003f3f3ff290 */ /* 0x000ff6000fffe03f */
[----:B------:R-:W-:Y:S01]  /*55bf0*/  @!UPT UIADD3 URZ, URZ, URZ, URZ ;  /* 0x0000003f3f3ff290 */ /* 0x000fe2000fffe03f */
[----:B------:R-:W-:Y:S01]  /*55c00*/  STL.64 [R1+0xe80], R12 ;  /* 0x000e800c01007387 */ /* 0x000fe20000100a00 */
[----:B------:R1:W-:Y:S03]  /*55c10*/  STL.64 [R1+0xe88], R14 ;  /* 0x000e880e01007387 */ /* 0x0003e60000100a00 */
[----:B-1----:R-:W4:Y:S01]  /*55c20*/  LDL.LU.64 R14, [R1+0x6bf0] ;  /* 0x006bf000010e7983 */ /* 0x002f220000300a00 */
[----:B------:R-:W-:Y:S02]  /*55c30*/  IMAD.MOV.U32 R3, RZ, RZ, R23 ;  /* 0x000000ffff037224 */ /* 0x000fe400078e0017 */
[----:B------:R-:W-:-:S03]  /*55c40*/  IMAD.MOV.U32 R12, RZ, RZ, R22 ;  /* 0x000000ffff0c7224 */ /* 0x000fc600078e0016 */
[----:B------:R-:W-:Y:S02]  /*55c50*/  STL [R1+0x6ae8], R3 ;  /* 0x006ae80301007387 */ /* 0x000fe40000100800 */
[----:B------:R1:W-:Y:S01]  /*55c60*/  STL [R1+0x6ae4], R12 ;  /* 0x006ae40c01007387 */ /* 0x0003e20000100800 */
[----:B---3--:R-:W-:Y:S01]  /*55c70*/  HMMA.1688.F32.TF32 R20, R8, R26, R4 ;  /* 0x0000001a0814723c */ /* 0x008fe20000081004 */
[----:B----4-:R3:W-:Y:S01]  /*55c80*/  STL.64 [R1+0x6bb8], R14 ;  /* 0x006bb80e01007387 */ /* 0x0107e20000100a00 */
[----:B-1----:R-:W4:Y:S02]  /*55c90*/  LDL.LU R12, [R1+0x7a0] ;  /* 0x0007a000010c7983 */ /* 0x002f240000300800 */
[----:B------:R-:W4:Y:S01]  /*55ca0*/  LDL.LU R13, [R1+0x7a4] ;  /* 0x0007a400010d7983 */ /* 0x000f220000300800 */
[----:B---3--:R-:W3:Y:S01]  /*55cb0*/  LDL.LU R14, [R1+0x7a8] ;  /* 0x0007a800010e7983 */ /* 0x008ee20000300800 */
[----:B------:R-:W3:Y:S11]  /*55cc0*/  LDL.LU R15, [R1+0x7ac] ;  /* 0x0007ac00010f7983 */ /* 0x000ef60000300800 */
[----:B------:R-:W-:Y:S07]  /*55cd0*/  @!UPT UIADD3 URZ, URZ, URZ, URZ ;  /* 0x0000003f3f3ff290 */ /* 0x000fee000fffe03f */
[----:B------:R-:W-:Y:S01]  /*55ce0*/  MOV R25, R22 ;  /* 0x0000001600197202 */ /* 0x000fe20000000f00 */
[----:B------:R-:W-:Y:S01]  /*55cf0*/  IMAD.MOV.U32 R24, RZ, RZ, R23 ;  /* 0x000000ffff187224 */ /* 0x000fe200078e0017 */
[----:B---3--:R2:W-:Y:S01]  /*55d00*/  STL.64 [R1+0x6bd0], R14 ;  /* 0x006bd00e01007387 */ /* 0x0085e20000100a00 */
[----:B----4-:R1:W-:Y:S02]  /*55d10*/  STL.64 [R1+0x6bc8], R12 ;  /* 0x006bc80c01007387 */ /* 0x0103e40000100a00 */
[----:B--2---:R-:W-:Y:S01]  /*55d20*/  IMAD.MOV.U32 R14, RZ, RZ, R18 ;  /* 0x000000ffff0e7224 */ /* 0x004fe200078e0012 */
[----:B-1----:R-:W2:Y:S01]  /*55d30*/  LDL.LU R12, [R1+0x7b0] ;  /* 0x0007b000010c7983 */ /* 0x002ea20000300800 */
[----:B------:R-:W2:Y:S02]  /*55d40*/  LDL.LU R13, [R1+0x7b4] ;  /* 0x0007b400010d7983 */ /* 0x000ea40000300800 */
[----:B------:R-:W3:Y:S02]  /*55d50*/  LDL.LU R18, [R1+0x6bec] ;  /* 0x006bec0001127983 */ /* 0x000ee40000300800 */
[----:B------:R-:W-:-:S02]  /*55d60*/  IMAD.MOV.U32 R15, RZ, RZ, R19 ;  /* 0x000000ffff0f7224 */ /* 0x000fc400078e0013 */
[----:B------:R-:W3:Y:S01]  /*55d70*/  LDL.LU R19, [R1+0x6be8] ;  /* 0x006be80001137983 */ /* 0x000ee20000300800 */
[----:B------:R1:W-:Y:S02]  /*55d80*/  STL [R1+0xe74], R21 ;  /* 0x000e741501007387 */ /* 0x0003e40000100800 */
[----:B------:R-:W2:Y:S02]  /*55d90*/  LDL.LU.64 R22, [R1+0x6be0] ;  /* 0x006be00001167983 */ /* 0x000ea40000300a00 */
[----:B------:R-:W-:Y:S02]  /*55da0*/  IMAD.MOV.U32 R5, RZ, RZ, R26 ;  /* 0x000000ffff057224 */ /* 0x000fe400078e001a */
[----:B------:R-:W-:Y:S02]  /*55db0*/  IMAD.MOV.U32 R17, RZ, RZ, R20 ;  /* 0x000000ffff117224 */ /* 0x000fe400078e0014 */
[----:B------:R-:W-:Y:S01]  /*55dc0*/  IMAD.MOV.U32 R4, RZ, RZ, R27 ;  /* 0x000000ffff047224 */ /* 0x000fe200078e001b */
[----:B------:R-:W-:Y:S01]  /*55dd0*/  STL.64 [R1+0x6bb0], R24 ;  /* 0x006bb01801007387 */ /* 0x000fe20000100a00 */
[----:B------:R-:W4:Y:S02]  /*55de0*/  LDL.64 R26, [R1+0x78] ;  /* 0x00007800011a7983 */ /* 0x000f240000100a00 */
[----:B------:R-:W-:Y:S02]  /*55df0*/  STL [R1+0x6aec], R5 ;  /* 0x006aec0501007387 */ /* 0x000fe40000100800 */
[----:B------:R-:W-:Y:S01]  /*55e00*/  STL [R1+0x63d0], R17 ;  /* 0x0063d01101007387 */ /* 0x000fe20000100800 */
[----:B--2---:R-:W-:Y:S01]  /*55e10*/  HMMA.1688.F32.TF32 R12, R8, R22, R12 ;  /* 0x00000016080c723c */ /* 0x004fe2000008100c */
[----:B------:R-:W-:-:S02]  /*55e20*/  IMAD.MOV.U32 R7, RZ, RZ, R22 ;  /* 0x000000ffff077224 */ /* 0x000fc400078e0016 */
[----:B------:R-:W-:Y:S02]  /*55e30*/  IMAD.MOV.U32 R6, RZ, RZ, R23 ;  /* 0x000000ffff067224 */ /* 0x000fe400078e0017 */
[----:B------:R-:W2:Y:S11]  /*55e40*/  LDL.LU.64 R22, [R1+0x6bd8] ;  /* 0x006bd80001167983 */ /* 0x000eb60000300a00 */
[----:B------:R-:W-:Y:S07]  /*55e50*/  @!UPT UIADD3 URZ, URZ, URZ, URZ ;  /* 0x0000003f3f3ff290 */ /* 0x000fee000fffe03f */
[----:B------:R5:W-:Y:S01]  /*55e60*/  STL [R1+0xe60], R12 ;  /* 0x000e600c01007387 */ /* 0x000be20000100800 */
[----:B------:R-:W-:Y:S02]  /*55e70*/  IMAD.MOV.U32 R20, RZ, RZ, R14 ;  /* 0x000000ffff147224 */ /* 0x000fe400078e000e */
[----:B-1----:R-:W-:Y:S02]  /*55e80*/  IMAD.MOV.U32 R21, RZ, RZ, R15 ;  /* 0x000000ffff157224 */ /* 0x002fe400078e000f */
[----:B------:R-:W-:Y:S01]  /*55e90*/  IMAD.MOV.U32 R16, RZ, RZ, R13 ;  /* 0x000000ffff107224 */ /* 0x000fe200078e000d */
[----:B------:R-:W4:Y:S04]  /*55ea0*/  LDL.LU.64 R14, [R1+0x6bd0] ;  /* 0x006bd000010e7983 */ /* 0x000f280000300a00 */
[----:B-----5:R-:W4:Y:S01]  /*55eb0*/  LDL.LU.64 R12, [R1+0x6bc8] ;  /* 0x006bc800010c7983 */ /* 0x020f220000300a00 */
[----:B------:R-:W-:Y:S02]  /*55ec0*/  STL.64 [R1+0x6b68], R6 ;  /* 0x006b680601007387 */ /* 0x000fe40000100a00 */
[----:B------:R1:W-:Y:S02]  /*55ed0*/  STL [R1+0x6b60], R4 ;  /* 0x006b600401007387 */ /* 0x0003e40000100800 */
[----:B-1----:R-:W5:Y:S01]  /*55ee0*/  LDL.LU R4, [R1+0x790] ;  /* 0x0007900001047983 */ /* 0x002f620000300800 */
[----:B------:R-:W5:Y:S02]  /*55ef0*/  LDL.LU R5, [R1+0x794] ;  /* 0x0007940001057983 */ /* 0x000f640000300800 */
[----:B--2---:R-:W-:-:S02]  /*55f00*/  IMAD.MOV.U32 R6, RZ, RZ, R22 ;  /* 0x000000ffff067224 */ /* 0x004fc400078e0016 */
[----:B------:R-:W-:Y:S01]  /*55f10*/  IMAD.MOV.U32 R7, RZ, RZ, R23 ;  /* 0x000000ffff077224 */ /* 0x000fe200078e0017 */
[----:B------:R-:W2:Y:S01]  /*55f20*/  LDL.LU R22, [R1+0x6bc4] ;  /* 0x006bc40001167983 */ /* 0x000ea20000300800 */
[----:B------:R-:W2:Y:S02]  /*55f30*/  LDL.LU R23, [R1+0x6bc0] ;  /* 0x006bc00001177983 */ /* 0x000ea40000300800 */
[----:B------:R-:W-:Y:S02]  /*55f40*/  STL [R1+0x63d4], R16 ;  /* 0x0063d41001007387 */ /* 0x000fe40000100800 */
[----:B---3--:R1:W-:Y:S02]  /*55f50*/  STL.64 [R1+0x6b48], R18 ;  /* 0x006b481201007387 */ /* 0x0083e40000100a00 */
[----:B-1----:R-:W4:Y:S01]  /*55f60*/  LDL.64 R18, [R1+0x88] ;  /* 0x0000880001127983 */ /* 0x002f220000100a00 */
[----:B------:R-:W-:Y:S02]  /*55f70*/  STL [R1+0x63a4], R21 ;  /* 0x0063a41501007387 */ /* 0x000fe40000100800 */
[----:B------:R-:W-:Y:S01]  /*55f80*/  STL [R1+0x63a0], R20 ;  /* 0x0063a01401007387 */ /* 0x000fe20000100800 */
[C---:B----4-:R-:W-:Y:S11]  /*55f90*/  HMMA.1688.F32.TF32 R12, R8.reuse, R18, R12 ;  /* 0x00000012080c723c */ /* 0x050ff6000008100c */
[----:B------:R-:W-:Y:S11]  /*55fa0*/  @!UPT UIADD3 URZ, URZ, URZ, URZ ;  /* 0x0000003f3f3ff290 */ /* 0x000ff6000fffe03f */
[----:B------:R-:W-:Y:S01]  /*55fb0*/  @!UPT UIADD3 URZ, URZ, URZ, URZ ;  /* 0x0000003f3f3ff290 */ /* 0x000fe2000fffe03f */
[----:B------:R-:W-:Y:S01]  /*55fc0*/  STL.64 [R1+0xe50], R12 ;  /* 0x000e500c01007387 */ /* 0x000fe20000100a00 */
[----:B------:R1:W-:Y:S03]  /*55fd0*/  STL.64 [R1+0xe58], R14 ;  /* 0x000e580e01007387 */ /* 0x0003e60000100a00 */
[----:B-1----:R-:W3:Y:S01]  /*55fe0*/  LDL.LU.64 R14, [R1+0x6bb8] ;  /* 0x006bb800010e7983 */ /* 0x002ee20000300a00 */
[C---:B-----5:R-:W-:Y:S01]  /*55ff0*/  HMMA.1688.F32.TF32 R4, R8.reuse, R26, R4 ;  /* 0x0000001a0804723c */ /* 0x060fe20000081004 */
[----:B------:R-:W-:Y:S02]  /*56000*/  IMAD.MOV.U32 R13, RZ, RZ, R19 ;  /* 0x000000ffff0d7224 */ /* 0x000fe400078e0013 */
[----:B------:R-:W-:Y:S02]  /*56010*/  IMAD.MOV.U32 R20, RZ, RZ, R18 ;  /* 0x000000ffff147224 */ /* 0x000fe400078e0012 */
[----:B------:R-:W-:Y:S01]  /*56020*/  IMAD.MOV.U32 R21, RZ, RZ, R27 ;  /* 0x000000ffff157224 */ /* 0x000fe200078e001b */
[----:B---3--:R-:W-:Y:S01]  /*56030*/  STL.64 [R1+0x6b88], R14 ;  /* 0x006b880e01007387 */ /* 0x008fe20000100a00 */
[----:B------:R-:W-:Y:S11]  /*56040*/  STL [R1+0x6b80], R13 ;  /* 0x006b800d01007387 */ /* 0x000ff60000100800 */
[----:B------:R-:W-:Y:S05]  /*56050*/  @!UPT UIADD3 URZ, URZ, URZ, URZ ;  /* 0x0000003f3f3ff290 */ /* 0x000fea000fffe03f */
[----:B------:R-:W-:Y:S02]  /*56060*/  STL.64 [R1+0xe40], R4 ;  /* 0x000e400401007387 */ /* 0x000fe40000100a00 */
[----:B------:R-:W-:Y:S01]  /*56070*/  STL.64 [R1+0xe48], R6 ;  /* 0x000e480601007387 */ /* 0x000fe20000100a00 */
[----:B--2---:R-:W-:Y:S01]  /*56080*/  STL.64 [R1+0x6b08], R22 ;  /* 0x006b081601007387 */ /* 0x004fe20000100a00 */
[----:B------:R1:W-:Y:S03]  /*56090*/  STL.64 [R1+0x6b00], R20 ;  /* 0x006b001401007387 */ /* 0x0003e60000100a00 */
[----:B-1----:R-:W2:Y:S01]  /*560a0*/  LDL.LU R20, [R1+0x710] ;  /* 0x0007100001147983 */ /* 0x002ea20000300800 */
[----:B------:R-:W2:Y:S02]  /*560b0*/  LDL.LU R21, [R1+0x714] ;  /* 0x0007140001157983 */ /* 0x000ea40000300800 */
[----:B------:R-:W3:Y:S02]  /*560c0*/  LDL.LU R22, [R1+0x718] ;  /* 0x0007180001167983 */ /* 0x000ee40000300800 */
[----:B------:R-:W3:Y:S02]  /*560d0*/  LDL.LU R23, [R1+0x71c] ;  /* 0x00071c0001177983 */ /* 0x000ee40000300800 */
[----:B------:R-:W-:Y:S01]  /*560e0*/  IMAD.MOV.U32 R28, RZ, RZ, R26 ;  /* 0x000000ffff1c7224 */ /* 0x000fe200078e001a */
[----:B---3--:R1:W-:Y:S01]  /*560f0*/  STL.64 [R1+0x6b18], R22 ;  /* 0x006b181601007387 */ /* 0x0083e20000100a00 */
[----:B--2---:R-:W-:Y:S03]  /*56100*/  STL.64 [R1+0x6b10], R20 ;  /* 0x006b101401007387 */ /* 0x004fe60000100a00 */
[----:B-1----:R-:W2:Y:S04]  /*56110*/  LDL R22, [R1+0x8] ;  /* 0x0000080001167983 */ /* 0x002ea80000100800 */
[----:B------:R-:W2:Y:S01]  /*56120*/  LDL R23, [R1+0xc] ;  /* 0x00000c0001177983 */ /* 0x000ea20000100800 */
[----:B------:R-:W3:Y:S02]  /*56130*/  LDL.LU R16, [R1+0x740] ;  /* 0x0007400001107983 */ /* 0x000ee40000300800 */
[----:B------:R-:W3:Y:S02]  /*56140*/  LDL.LU R17, [R1+0x744] ;  /* 0x0007440001117983 */ /* 0x000ee40000300800 */
[----:B------:R-:W4:Y:S01]  /*56150*/  LDL.LU R18, [R1+0x748] ;  /* 0x0007480001127983 */ /* 0x000f220000300800 */
[----:B------:R-:W4:Y:S01]  /*56160*/  LDL.LU R19, [R1+0x74c] ;  /* 0x00074c0001137983 */ /* 0x000f220000300800 */
[----:B------:R-:W5:Y:S02]  /*56170*/  LDL.LU R24, [R1+0x780] ;  /* 0x0007800001187983 */ /* 0x000f640000300800 */
[----:B------:R-:W5:Y:S02]  /*56180*/  LDL.LU R25, [R1+0x784] ;  /* 0x0007840001197983 */ /* 0x000f640000300800 */
[----:B------:R-:W5:Y:S01]  /*56190*/  LDL.LU R26, [R1+0x788] ;  /* 0x00078800011a7983 */ /* 0x000f620000300800 */
[----:B------:R-:W5:Y:S01]  /*561a0*/  LDL.LU R27, [R1+0x78c] ;  /* 0x00078c00011b7983 */ /* 0x000f620000300800 */
[----:B------:R-:W2:Y:S02]  /*561b0*/  LDL.LU R4, [R1+0x750] ;  /* 0x0007500001047983 */ /* 0x000ea40000300800 */
[----:B------:R-:W2:Y:S02]  /*561c0*/  LDL.LU R5, [R1+0x754] ;  /* 0x0007540001057983 */ /* 0x000ea40000300800 */
[----:B------:R-:W2:Y:S01]  /*561d0*/  LDL.LU R6, [R1+0x758] ;  /* 0x0007580001067983 */ /* 0x000ea20000300800 */
[----:B------:R-:W2:Y:S01]  /*561e0*/  LDL.LU R7, [R1+0x75c] ;  /* 0x00075c0001077983 */ /* 0x000ea20000300800 */
[----:B------:R-:W2:Y:S02]  /*561f0*/  LDL.LU R12, [R1+0x760] ;  /* 0x00076000010c7983 */ /* 0x000ea40000300800 */
[----:B------:R-:W2:Y:S02]  /*56200*/  LDL.LU R13, [R1+0x764] ;  /* 0x00076400010d7983 */ /* 0x000ea40000300800 */
[----:B------:R-:W2:Y:S01]  /*56210*/  LDL.LU R14, [R1+0x768] ;  /* 0x00076800010e7983 */ /* 0x000ea20000300800 */
[----:B------:R-:W2:Y:S04]  /*56220*/  LDL.LU R15, [R1+0x76c] ;  /* 0x00076c00010f7983 */ /* 0x000ea80000300800 */
[----:B--2---:R1:W-:Y:S01]  /*56230*/  STL.64 [R1+0x6b98], R14 ;  /* 0x006b980e01007387 */ /* 0x0043e20000100a00 */
[----:B------:R-:W-:Y:S03]  /*56240*/  STL.64 [R1+0x6b90], R12 ;  /* 0x006b900c01007387 */ /* 0x000fe60000100a00 */
[----:B-1----:R-:W2:Y:S04]  /*56250*/  LDL.64 R14, [R1+0x58] ;  /* 0x00005800010e7983 */ /* 0x002ea80000100a00 */
[----:B--2---:R1:W-:Y:S04]  /*56260*/  STL.64 [R1+0x6ba8], R14 ;  /* 0x006ba80e01007387 */ /* 0x0043e80000100a00 */
[----:B-1----:R-:W5:Y:S01]  /*56270*/  LDL.64 R14, [R1+0x68] ;  /* 0x00006800010e7983 */ /* 0x002f620000100a00 */
[----:B------:R1:W-:Y:S02]  /*56280*/  STL.64 [R1+0x6b78], R6 ;  /* 0x006b780601007387 */ /* 0x0003e40000100a00 */
[----:B------:R2:W-:Y:S01]  /*56290*/  STL.64 [R1+0x6b70], R4 ;  /* 0x006b700401007387 */ /* 0x0005e20000100a00 */
[----:B-1----:R-:W2:Y:S04]  /*562a0*/  LDL.64 R6, [R1+0x48] ;  /* 0x0000480001067983 */ /* 0x002ea80000100a00 */
[----:B--2---:R1:W-:Y:S01]  /*562b0*/  STL.64 [R1+0x6ba0], R6 ;  /* 0x006ba00601007387 */ /* 0x0043e20000100a00 */
[----:B------:R-:W2:Y:S02]  /*562c0*/  LDL.LU R4, [R1+0x770] ;  /* 0x0007700001047983 */ /* 0x000ea40000300800 */
[----:B------:R-:W2:Y:S01]  /*562d0*/  LDL.LU R5, [R1+0x774] ;  /* 0x0007740001057983 */ /* 0x000ea20000300800 */
[----:B-1----:R-:W2:Y:S01]  /*562e0*/  LDL.LU R6, [R1+0x778] ;  /* 0x0007780001067983 */ /* 0x002ea20000300800 */
[----:B------:R-:W2:Y:S02]  /*562f0*/  LDL.LU R7, [R1+0x77c] ;  /* 0x00077c0001077983 */ /* 0x000ea40000300800 */
[----:B----4-:R1:W-:Y:S02]  /*56300*/  STL.64 [R1+0x6b58], R18 ;  /* 0x006b581201007387 */ /* 0x0103e40000100a00 */
[----:B---3--:R-:W-:Y:S01]  /*56310*/  STL.64 [R1+0x6b50], R16 ;  /* 0x006b501001007387 */ /* 0x008fe20000100a00 */
[----:B-1----:R-:W3:Y:S01]  /*56320*/  LDL.64 R18, [R1+0x38] ;  /* 0x0000380001127983 */ /* 0x002ee20000100a00 */
[----:B------:R1:W-:Y:S02]  /*56330*/  STL.64 [R1+0x6b30], R22 ;  /* 0x006b301601007387 */ /* 0x0003e40000100a00 */
[----:B------:R-:W4:Y:S02]  /*56340*/  LDL.LU R20, [R1+0x730] ;  /* 0x0007300001147983 */ /* 0x000f240000300800 */
[----:B------:R-:W4:Y:S01]  /*56350*/  LDL.LU R21, [R1+0x734] ;  /* 0x0007340001157983 */ /* 0x000f220000300800 */
[----:B-1----:R-:W2:Y:S01]  /*56360*/  LDL.LU R22, [R1+0x738] ;  /* 0x0007380001167983 */ /* 0x002ea20000300800 */
[----:B------:R-:W2:Y:S01]  /*56370*/  LDL.LU R23, [R1+0x73c] ;  /* 0x00073c0001177983 */ /* 0x000ea20000300800 */
[C---:B-----5:R-:W-:Y:S01]  /*56380*/  HMMA.1688.F32.TF32 R24, R8.reuse, R14, R24 ;  /* 0x0000000e0818723c */ /* 0x060fe20000081018 */
[----:B------:R-:W-:Y:S01]  /*56390*/  IMAD.MOV.U32 R29, RZ, RZ, R15 ;  /* 0x000000ffff1d7224 */ /* 0x000fe200078e000f */
[----:B--2---:R1:W-:Y:S01]  /*563a0*/  STL.64 [R1+0x6b40], R22 ;  /* 0x006b401601007387 */ /* 0x0043e20000100a00 */
[----:B----4-:R-:W-:Y:S03]  /*563b0*/  STL.64 [R1+0x6b38], R20 ;  /* 0x006b381401007387 */ /* 0x010fe60000100a00 */
[----:B-1----:R-:W2:Y:S11]  /*563c0*/  LDL.64 R22, [R1+0x28] ;  /* 0x0000280001167983 */ /* 0x002eb60000100a00 */
[----:B------:R-:W-:Y:S06]  /*563d0*/  @!UPT UIADD3 URZ, URZ, URZ, URZ ;  /* 0x0000003f3f3ff290 */ /* 0x000fec000fffe03f */
[----:B------:R1:W-:Y:S02]  /*563e0*/  STL.64 [R1+0xe30], R24 ;  /* 0x000e301801007387 */ /* 0x0003e40000100a00 */
[----:B------:R4:W-:Y:S01]  /*563f0*/  STL.64 [R1+0xe38], R26 ;  /* 0x000e381a01007387 */ /* 0x0009e20000100a00 */
[----:B-1----:R-:W5:Y:S01]  /*56400*/  LDL.LU.64 R24, [R1+0x6bb0] ;  /* 0x006bb00001187983 */ /* 0x002f620000300a00 */
[----:B----4-:R-:W-:Y:S02]  /*56410*/  IMAD.MOV.U32 R26, RZ, RZ, R14 ;  /* 0x000000ffff1a7224 */ /* 0x010fe400078e000e */
        /* <DEDUP_REMOVED lines=10> */
[----:B------:R-:W-:Y:S01]  /*564c0*/  STL.64 [R1+0x6af8], R26 ;  /* 0x006af81a01007387 */ /* 0x000fe20000100a00 */
[----:B-----5:R1:W-:Y:S04]  /*564d0*/  STL.64 [R1+0x6af0], R24 ;  /* 0x006af01801007387 */ /* 0x0203e80000100a00 */
[----:B-1----:R-:W5:Y:S01]  /*564e0*/  LDL.LU R24, [R1+0x700] ;  /* 0x0007000001187983 */ /* 0x002f620000300800 */
[----:B------:R-:W5:Y:S02]  /*564f0*/  LDL.LU R25, [R1+0x704] ;  /* 0x0007040001197983 */ /* 0x000f640000300800 */
[----:B------:R-:W2:Y:S02]  /*56500*/  LDL.LU R26, [R1+0x708] ;  /* 0x00070800011a7983 */ /* 0x000ea40000300800 */
[----:B------:R-:W2:Y:S01]  /*56510*/  LDL.LU R27, [R1+0x70c] ;  /* 0x00070c00011b7983 */ /* 0x000ea20000300800 */
[C---:B----4-:R-:W-:Y:S01]  /*56520*/  HMMA.1688.F32.TF32 R12, R8.reuse, R6, R12 ;  /* 0x00000006080c723c */ /* 0x050fe2000008100c */
[----:B------:R-:W-:Y:S01]  /*56530*/  IMAD.MOV.U32 R2, RZ, RZ, R7 ;  /* 0x000000ffff027224 */ /* 0x000fe200078e0007 */
[----:B--2---:R-:W-:Y:S01]  /*56540*/  STL.64 [R1+0x6b28], R26 ;  /* 0x006b281a01007387 */ /* 0x004fe20000100a00 */
[----:B-----5:R1:W-:Y:S03]  /*56550*/  STL.64 [R1+0x6b20], R24 ;  /* 0x006b201801007387 */ /* 0x0203e60000100a00 */
[----:B-1----:R-:W2:Y:S01]  /*56560*/  LDL.LU R24, [R1+0x720] ;  /* 0x0007200001187983 */ /* 0x002ea20000300800 */
[----:B------:R-:W2:Y:S02]  /*56570*/  LDL.LU R25, [R1+0x724] ;  /* 0x0007240001197983 */ /* 0x000ea40000300800 */
[----:B------:R-:W2:Y:S02]  /*56580*/  LDL.LU R26, [R1+0x728] ;  /* 0x00072800011a7983 */ /* 0x000ea40000300800 */
[----:B------:R-:W2:Y:S11]  /*56590*/  LDL.LU R27, [R1+0x72c] ;  /* 0x00072c00011b7983 */ /* 0x000eb60000300800 */
[----:B------:R-:W-:Y:S01]  /*565a0*/  @!UPT UIADD3 URZ, URZ, URZ, URZ ;  /* 0x0000003f3f3ff290 */ /* 0x000fe2000fffe03f */
[----:B------:R1:W-:Y:S01]  /*565b0*/  STL.64 [R1+0xe10], R12 ;  /* 0x000e100c01007387 */ /* 0x0003e20000100a00 */
[----:B------:R4:W-:Y:S02]  /*565c0*/  STL.64 [R1+0xe18], R14 ;  /* 0x000e180e01007387 */ /* 0x0009e40000100a00 */
[----:B-1----:R-:W-:Y:S01]  /*565d0*/  IMAD.MOV.U32 R12, RZ, RZ, R6 ;  /* 0x000000ffff0c7224 */ /* 0x002fe200078e0006 */
[----:B----4-:R-:W4:Y:S01]  /*565e0*/  LDL.LU.64 R14, [R1+0x6b88] ;  /* 0x006b8800010e7983 */ /* 0x010f220000300a00 */
[----:B------:R-:W5:Y:S02]  /*565f0*/  LDL.LU R13, [R1+0x6b80] ;  /* 0x006b8000010d7983 */ /* 0x000f640000300800 */
[----:B------:R-:W2:Y:S02]  /*56600*/  LDL.LU.64 R6, [R1+0x6b78] ;  /* 0x006b780001067983 */ /* 0x000ea40000300a00 */
[----:B------:R-:W2:Y:S02]  /*56610*/  LDL.LU.64 R4, [R1+0x6b70] ;  /* 0x006b700001047983 */ /* 0x000ea40000300a00 */
[----:B---3--:R-:W-:Y:S01]  /*56620*/  IMAD.MOV.U32 R3, RZ, RZ, R19 ;  /* 0x000000ffff037224 */ /* 0x008fe200078e0013 */
[C---:B--2---:R-:W-:Y:S11]  /*56630*/  HMMA.1688.F32.TF32 R4, R8.reuse, R18, R4 ;  /* 0x000000120804723c */ /* 0x044ff60000081004 */
[----:B------:R-:W-:Y:S11]  /*56640*/  @!UPT UIADD3 URZ, URZ, URZ, URZ ;  /* 0x0000003f3f3ff290 */ /* 0x000ff6000fffe03f */
[----:B------:R-:W-:Y:S01]  /*56650*/  @!UPT UIADD3 URZ, URZ, URZ, URZ ;  /* 0x0000003f3f3ff290 */ /* 0x000fe2000fffe03f */
[----:B------:R1:W-:Y:S01]  /*56660*/  STL.64 [R1+0xe00], R4 ;  /* 0x000e000401007387 */ /* 0x0003e20000100a00 */
[----:B------:R2:W-:Y:S01]  /*56670*/  STL.64 [R1+0xe08], R6 ;  /* 0x000e080601007387 */ /* 0x0005e20000100a00 */
[----:B-1----:R-:W-:Y:S02]  /*56680*/  MOV R5, R18 ;  /* 0x0000001200057202 */ /* 0x002fe40000000f00 */
[----:B--2---:R-:W2:Y:S01]  /*56690*/  LDL.LU.64 R6, [R1+0x6b68] ;  /* 0x006b680001067983 */ /* 0x004ea20000300a00 */
[----:B------:R-:W3:Y:S02]  /*566a0*/  LDL.LU R4, [R1+0x6b60] ;  /* 0x006b600001047983 */ /* 0x000ee40000300800 */
        /* <DEDUP_REMOVED lines=17> */
[----:B-1----:R-:W4:Y:S01]  /*567c0*/  LDL.LU.64 R22, [R1+0x6b30] ;  /* 0x006b300001167983 */ /* 0x002f220000300a00 */
[----:B------:R-:W-:Y:S01]  /*567d0*/  STL.64 [R1+0x69a8], R14 ;  /* 0x0069a80e01007387 */ /* 0x000fe20000100a00 */
[C---:B----4-:R-:W-:Y:S02]  /*567e0*/  HMMA.1688.F32.TF32 R20, R8.reuse, R22, R24 ;  /* 0x000000160814723c */ /* 0x050fe40000081018 */
[----:B------:R-:W4:Y:S01]  /*567f0*/  LDL.LU.64 R26, [R1+0x6b28] ;  /* 0x006b2800011a7983 */ /* 0x000f220000300a00 */
[----:B------:R-:W4:Y:S11]  /*56800*/  LDL.LU.64 R24, [R1+0x6b20] ;  /* 0x006b200001187983 */ /* 0x000f360000300a00 */
        /* <DEDUP_REMOVED lines=10> */
[----:B-1----:R-:W4:Y:S01]  /*568b0*/  LDL.LU.64 R22, [R1+0x6b08] ;  /* 0x006b080001167983 */ /* 0x002f220000300a00 */
[----:B------:R-:W2:Y:S02]  /*568c0*/  LDL.LU.64 R20, [R1+0x6b00] ;  /* 0x006b000001147983 */ /* 0x000ea40000300a00 */
[----:B------:R-:W-:Y:S02]  /*568d0*/  STL.64 [R1+0x6988], R18 ;  /* 0x0069881201007387 */ /* 0x000fe40000100a00 */
[----:B------:R-:W-:Y:S02]  /*568e0*/  IMAD.MOV.U32 R14, RZ, RZ, R17 ;  /* 0x000000ffff0e7224 */ /* 0x000fe400078e0011 */
        /* <DEDUP_REMOVED lines=9> */
[----:B------:R-:W-:Y:S01]  /*56980*/  STL.64 [R1+0x69c0], R14 ;  /* 0x0069c00e01007387 */ /* 0x000fe20000100a00 */
[----:B------:R-:W2:Y:S04]  /*56990*/  LDL.64 R18, [R1+0x8] ;  /* 0x0000080001127983 */ /* 0x000ea80000100a00 */
[----:B--2---:R1:W-:Y:S01]  /*569a0*/  STL.64 [R1+0x69a0], R18 ;  /* 0x0069a01201007387 */ /* 0x0043e20000100a00 */
[----:B------:R-:W2:Y:S02]  /*569b0*/  LDL.LU R16, [R1+0x640] ;  /* 0x0006400001107983 */ /* 0x000ea40000300800 */
[----:B------:R-:W2:Y:S01]  /*569c0*/  LDL.LU R17, [R1+0x644] ;  /* 0x0006440001117983 */ /* 0x000ea20000300800 */
[----:B-1----:R-:W2:Y:S01]  /*569d0*/  LDL.LU R18, [R1+0x648] ;  /* 0x0006480001127983 */ /* 0x002ea20000300800 */
        /* <DEDUP_REMOVED lines=24> */
[----:B------:R-:W-:Y:S01]  /*56b60*/  IMAD.MOV.U32 R15, RZ, RZ, R0 ;  /* 0x000000ffff0f7224 */ /* 0x000fe200078e0000 */
[----:B------:R-:W4:Y:S01]  /*56b70*/  LDL.LU R27, [R1+0x6adc] ;  /* 0x006adc00011b7983 */ /* 0x000f220000300800 */
[----:B------:R-:W3:Y:S03]  /*56b80*/  LDL.LU R0, [R1+0x6ad8] ;  /* 0x006ad80001007983 */ /* 0x000ee60000300800 */
[----:B------:R-:W-:Y:S04]  /*56b90*/  STL.64 [R1+0x6a08], R14 ;  /* 0x006a080e01007387 */ /* 0x000fe80000100a00 */
[----:B--2---:R-:W-:Y:S01]  /*56ba0*/  STL.64 [R1+0x69e8], R18 ;  /* 0x0069e81201007387 */ /* 0x004fe20000100a00 */
[----:B------:R1:W-:Y:S03]  /*56bb0*/  STL.64 [R1+0x69e0], R16 ;  /* 0x0069e01001007387 */ /* 0x0003e60000100a00 */
[----:B-1----:R-:W2:Y:S01]  /*56bc0*/  LDL.LU R16, [R1+0x670] ;  /* 0x0006700001107983 */ /* 0x002ea20000300800 */
[----:B------:R-:W2:Y:S02]  /*56bd0*/  LDL.LU R17, [R1+0x674] ;  /* 0x0006740001117983 */ /* 0x000ea40000300800 */
[----:B------:R-:W2:Y:S02]  /*56be0*/  LDL.LU R18, [R1+0x678] ;  /* 0x0006780001127983 */ /* 0x000ea40000300800 */
[----:B------:R-:W-:-:S02]  /*56bf0*/  IMAD.MOV.U32 R14, RZ, RZ, R26 ;  /* 0x000000ffff0e7224 */ /* 0x000fc400078e001a */
[----:B------:R-:W-:Y:S02]  /*56c00*/  IMAD.MOV.U32 R15, RZ, RZ, R29 ;  /* 0x000000ffff0f7224 */ /* 0x000fe400078e001d */
[----:B----4-:R-:W-:Y:S02]  /*56c10*/  IMAD.MOV.U32 R19, RZ, RZ, R27 ;  /* 0x000000ffff137224 */ /* 0x010fe400078e001b */
[----:B------:R-:W4:Y:S01]  /*56c20*/  LDL.LU R27, [R1+0x6ad4] ;  /* 0x006ad400011b7983 */ /* 0x000f220000300800 */
[----:B------:R-:W3:Y:S02]  /*56c30*/  LDL.LU R26, [R1+0x6ad0] ;  /* 0x006ad000011a7983 */ /* 0x000ee40000300800 */
[----:B------:R-:W-:Y:S01]  /*56c40*/  STL.64 [R1+0x6a20], R14 ;  /* 0x006a200e01007387 */ /* 0x000fe20000100a00 */
        /* <DEDUP_REMOVED lines=8> */
[----:B------:R1:W-:Y:S02]  /*56cd0*/  STL.64 [R1+0x6a38], R14 ;  /* 0x006a380e01007387 */ /* 0x0003e40000100a00 */
[----:B-1----:R-:W-:Y:S02]  /*56ce0*/  IMAD.MOV.U32 R14, RZ, RZ, R20 ;  /* 0x000000ffff0e7224 */ /* 0x002fe400078e0014 */
[----:B-----5:R-:W-:-:S05]  /*56cf0*/  IMAD.MOV.U32 R15, RZ, RZ, R13 ;  /* 0x000000ffff0f7224 */ /* 0x020fca00078e000d */
[----:B------:R-:W-:Y:S04]  /*56d00*/  STL.64 [R1+0x6a50], R14 ;  /* 0x006a500e01007387 */ /* 0x000fe80000100a00 */
[----:B--2---:R-:W-:Y:S01]  /*56d10*/  STL.64 [R1+0x6a18], R18 ;  /* 0x006a181201007387 */ /* 0x004fe20000100a00 */
[----:B------:R1:W-:Y:S03]  /*56d20*/  STL.64 [R1+0x6a10], R16 ;  /* 0x006a101001007387 */ /* 0x0003e60000100a00 */
[----:B-1----:R-:W2:Y:S01]  /*56d30*/  LDL.LU R16, [R1+0x690] ;  /* 0x0006900001107983 */ /* 0x002ea20000300800 */
[----:B------:R-:W2:Y:S02]  /*56d40*/  LDL.LU R17, [R1+0x694] ;  /* 0x0006940001117983 */ /* 0x000ea40000300800 */
[----:B------:R-:W-:-:S02]  /*56d50*/  IMAD.MOV.U32 R14, RZ, RZ, R7 ;  /* 0x000000ffff0e7224 */ /* 0x000fc400078e0007 */
[----:B------:R-:W-:Y:S01]  /*56d60*/  IMAD.MOV.U32 R15, RZ, RZ, R6 ;  /* 0x000000ffff0f7224 */ /* 0x000fe200078e0006 */
[----:B---3--:R-:W-:Y:S01]  /*56d70*/  MOV R18, R26 ;  /* 0x0000001a00127202 */ /* 0x008fe20000000f00 */
[----:B----4-:R-:W-:Y:S01]  /*56d80*/  IMAD.MOV.U32 R19, RZ, RZ, R27 ;  /* 0x000000ffff137224 */ /* 0x010fe200078e001b */
[----:B------:R-:W3:Y:S01]  /*56d90*/  LDL.LU R26, [R1+0x6acc] ;  /* 0x006acc00011a7983 */ /* 0x000ee20000300800 */
[----:B------:R-:W4:Y:S02]  /*56da0*/  LDL.LU R27, [R1+0x6ac8] ;  /* 0x006ac800011b7983 */ /* 0x000f240000300800 */
[----:B------:R-:W-:Y:S01]  /*56db0*/  STL.64 [R1+0x6a68], R14 ;  /* 0x006a680e01007387 */ /* 0x000fe20000100a00 */
[----:B------:R-:W-:Y:S04]  /*56dc0*/  STL.64 [R1+0x6a30], R18 ;  /* 0x006a301201007387 */ /* 0x000fe80000100a00 */
[----:B--2---:R1:W-:Y:S04]  /*56dd0*/  STL.64 [R1+0x6a28], R16 ;  /* 0x006a281001007387 */ /* 0x0043e80000100a00 */
[----:B-1----:R-:W2:Y:S01]  /*56de0*/  LDL.LU R16, [R1+0x6a0] ;  /* 0x0006a00001107983 */ /* 0x002ea20000300800 */
[----:B------:R-:W2:Y:S02]  /*56df0*/  LDL.LU R17, [R1+0x6a4] ;  /* 0x0006a40001117983 */ /* 0x000ea40000300800 */
[----:B------:R-:W5:Y:S02]  /*56e00*/  LDL.LU R18, [R1+0x6a8] ;  /* 0x0006a80001127983 */ /* 0x000f640000300800 */
[----:B------:R-:W5:Y:S02]  /*56e10*/  LDL.LU R19, [R1+0x6ac] ;  /* 0x0006ac0001137983 */ /* 0x000f640000300800 */
[----:B------:R-:W-:-:S02]  /*56e20*/  IMAD.MOV.U32 R14, RZ, RZ, R5 ;  /* 0x000000ffff0e7224 */ /* 0x000fc400078e0005 */
[----:B------:R-:W-:Y:S02]  /*56e30*/  IMAD.MOV.U32 R15, RZ, RZ, R4 ;  /* 0x000000ffff0f7224 */ /* 0x000fe400078e0004 */
[----:B------:R-:W3:Y:S01]  /*56e40*/  LDL.LU R4, [R1+0x220] ;  /* 0x0002200001047983 */ /* 0x000ee20000300800 */
[----:B------:R-:W3:Y:S02]  /*56e50*/  LDL.LU R5, [R1+0x224] ;  /* 0x0002240001057983 */ /* 0x000ee40000300800 */
[----:B------:R-:W3:Y:S02]  /*56e60*/  LDL.LU R6, [R1+0x228] ;  /* 0x0002280001067983 */ /* 0x000ee40000300800 */
[----:B------:R-:W3:Y:S01]  /*56e70*/  LDL.LU R7, [R1+0x22c] ;  /* 0x00022c0001077983 */ /* 0x000ee20000300800 */
[----:B------:R-:W-:Y:S04]  /*56e80*/  STL.64 [R1+0x6a80], R14 ;  /* 0x006a800e01007387 */ /* 0x000fe80000100a00 */
[----:B-----5:R-:W-:Y:S01]  /*56e90*/  STL.64 [R1+0x6a48], R18 ;  /* 0x006a481201007387 */ /* 0x020fe20000100a00 */
[----:B--2---:R1:W-:Y:S03]  /*56ea0*/  STL.64 [R1+0x6a40], R16 ;  /* 0x006a401001007387 */ /* 0x0043e60000100a00 */
[----:B-1----:R-:W2:Y:S01]  /*56eb0*/  LDL.LU R16, [R1+0x6b0] ;  /* 0x0006b00001107983 */ /* 0x002ea20000300800 */
[----:B------:R-:W2:Y:S02]  /*56ec0*/  LDL.LU R17, [R1+0x6b4] ;  /* 0x0006b40001117983 */ /* 0x000ea40000300800 */
[----:B------:R-:W-:-:S02]  /*56ed0*/  IMAD.MOV.U32 R14, RZ, RZ, R12 ;  /* 0x000000ffff0e7224 */ /* 0x000fc400078e000c */
[----:B------:R-:W-:Y:S02]  /*56ee0*/  IMAD.MOV.U32 R15, RZ, RZ, R3 ;  /* 0x000000ffff0f7224 */ /* 0x000fe400078e0003 */
[----:B----4-:R-:W-:Y:S02]  /*56ef0*/  IMAD.MOV.U32 R18, RZ, RZ, R27 ;  /* 0x000000ffff127224 */ /* 0x010fe400078e001b */
[----:B---3--:R-:W-:Y:S01]  /*56f00*/  IMAD.MOV.U32 R19, RZ, RZ, R26 ;  /* 0x000000ffff137224 */ /* 0x008fe200078e001a */
[----:B------:R-:W3:Y:S01]  /*56f10*/  LDL.LU R27, [R1+0x6ac4] ;  /* 0x006ac400011b7983 */ /* 0x000ee20000300800 */
[----:B------:R-:W4:Y:S02]  /*56f20*/  LDL.LU R26, [R1+0x6ac0] ;  /* 0x006ac000011a7983 */ /* 0x000f240000300800 */
[----:B------:R1:W-:Y:S02]  /*56f30*/  STL.64 [R1+0x6aa0], R14 ;  /* 0x006aa00e01007387 */ /* 0x0003e40000100a00 */
[----:B------:R-:W5:Y:S01]  /*56f40*/  LDL.LU R12, [R1+0x6f0] ;  /* 0x0006f000010c7983 */ /* 0x000f620000300800 */
[----:B------:R-:W5:Y:S04]  /*56f50*/  LDL.LU R13, [R1+0x6f4] ;  /* 0x0006f400010d7983 */ /* 0x000f680000300800 */
[----:B-1----:R-:W5:Y:S01]  /*56f60*/  LDL.LU R14, [R1+0x6f8] ;  /* 0x0006f800010e7983 */ /* 0x002f620000300800 */
[----:B------:R-:W5:Y:S02]  /*56f70*/  LDL.LU R15, [R1+0x6fc] ;  /* 0x0006fc00010f7983 */ /* 0x000f640000300800 */
[----:B------:R-:W3:Y:S02]  /*56f80*/  LDL.64 R22, [R1+0xc8] ;  /* 0x0000c80001167983 */ /* 0x000ee40000100a00 */
[----:B------:R-:W-:Y:S01]  /*56f90*/  STL.64 [R1+0x6a60], R18 ;  /* 0x006a601201007387 */ /* 0x000fe20000100a00 */
        /* <DEDUP_REMOVED lines=12> */
[----:B------:R-:W4:Y:S03]  /*57060*/  LDL.LU R27, [R1+0x6ab8] ;  /* 0x006ab800011b7983 */ /* 0x000f260000300800 */
[----:B------:R-:W-:Y:S01]  /*57070*/  STL.64 [R1+0x6a90], R18 ;  /* 0x006a901201007387 */ /* 0x000fe20000100a00 */
[----:B----4-:R-:W-:Y:S01]  /*57080*/  HMMA.1688.F32.TF32 R8, R8, R26, R4 ;  /* 0x0000001a0808723c */ /* 0x010fe20000081004 */
[----:B--2---:R1:W-:Y:S04]  /*57090*/  STL.64 [R1+0x6a88], R16 ;  /* 0x006a881001007387 */ /* 0x0043e80000100a00 */
[----:B-1----:R-:W2:Y:S01]  /*570a0*/  LDL.LU R16, [R1+0x6e0] ;  /* 0x0006e00001107983 */ /* 0x002ea20000300800 */
[----:B------:R-:W2:Y:S02]  /*570b0*/  LDL.LU R17, [R1+0x6e4] ;  /* 0x0006e40001117983 */ /* 0x000ea40000300800 */
[----:B------:R-:W2:Y:S02]  /*570c0*/  LDL.LU R18, [R1+0x6e8] ;  /* 0x0006e80001127983 */ /* 0x000ea40000300800 */
[----:B------:R-:W2:Y:S01]  /*570d0*/  LDL.LU R19, [R1+0x6ec] ;  /* 0x0006ec0001137983 */ /* 0x000ea20000300800 */
[----:B------:R-:W5:Y:S01]  /*570e0*/  LDL.LU.64 R6, [R1+0x6ab0] ;  /* 0x006ab00001067983 */ /* 0x000f620000300a00 */
[----:B------:R-:W5:Y:S02]  /*570f0*/  LDL.LU.64 R4, [R1+0x6aa8] ;  /* 0x006aa80001047983 */ /* 0x000f640000300a00 */
[----:B------:R-:W-:Y:S02]  /*57100*/  STL.64 [R1+0x6980], R26 ;  /* 0x0069801a01007387 */ /* 0x000fe40000100a00 */
[----:B------:R1:W-:Y:S07]  /*57110*/  STL.64 [R1+0x6978], R24 ;  /* 0x0069781801007387 */ /* 0x0003ee0000100a00 */
[----:B------:R-:W-:Y:S01]  /*57120*/  STL.64 [R1+0xa40], R8 ;  /* 0x000a400801007387 */ /* 0x000fe20000100a00 */
[----:B------:R-:W-:Y:S02]  /*57130*/  STL.64 [R1+0xa48], R10 ;  /* 0x000a480a01007387 */ /* 0x000fe40000100a00 */
[----:B------:R-:W-:-:S02]  /*57140*/  IMAD.MOV.U32 R28, RZ, RZ, R22 ;  /* 0x000000ffff1c7224 */ /* 0x000fc400078e0016 */
[----:B------:R-:W-:Y:S01]  /*57150*/  IMAD.MOV.U32 R21, RZ, RZ, R23 ;  /* 0x000000ffff157224 */ /* 0x000fe200078e0017 */
[----:B------:R-:W-:Y:S04]  /*57160*/  LDS R8, [R0+0x1c200] ;  /* 0x01c2000000087984 */ /* 0x000fe80000000800 */
[----:B------:R-:W-:Y:S04]  /*57170*/  LDS R10, [R0+0x1e200] ;  /* 0x01e20000000a7984 */ /* 0x000fe80000000800 */
[----:B------:R-:W-:Y:S04]  /*57180*/  LDS R9, [R2+0x1c200] ;  /* 0x01c2000002097984 */ /* 0x000fe80000000800 */
[----:B-1----:R-:W3:Y:S01]  /*57190*/  LDL.LU R24, [R1+0x620] ;  /* 0x0006200001187983 */ /* 0x002ee20000300800 */
[----:B------:R-:W3:Y:S02]  /*571a0*/  LDL.LU R25, [R1+0x624] ;  /* 0x0006240001197983 */ /* 0x000ee40000300800 */
[----:B------:R-:W4:Y:S02]  /*571b0*/  LDL.LU R26, [R1+0x628] ;  /* 0x00062800011a7983 */ /* 0x000f240000300800 */
[----:B------:R-:W4:Y:S01]  /*571c0*/  LDL.LU R27, [R1+0x62c] ;  /* 0x00062c00011b7983 */ /* 0x000f220000300800 */
[----:B------:R-:W-:Y:S01]  /*571d0*/  LDS R11, [R2+0x1e200] ;  /* 0x01e20000020b7984 */ /* 0x000fe20000000800 */
[C---:B-----5:R-:W-:Y:S03]  /*571e0*/  HMMA.1688.F32.TF32 R12, R4.reuse, R22, R12 ;  /* 0x00000016040c723c */ /* 0x060fe6000008100c */
[----:B----4-:R-:W-:Y:S01]  /*571f0*/  STL.64 [R1+0x6998], R26 ;  /* 0x0069981a01007387 */ /* 0x010fe20000100a00 */
[----:B---3--:R1:W-:Y:S03]  /*57200*/  STL.64 [R1+0x6990], R24 ;  /* 0x0069901801007387 */ /* 0x0083e60000100a00 */
[----:B-1----:R-:W3:Y:S01]  /*57210*/  LDL.LU R24, [R1+0x630] ;  /* 0x0006300001187983 */ /* 0x002ee20000300800 */
[----:B------:R-:W3:Y:S02]  /*57220*/  LDL.LU R25, [R1+0x634] ;  /* 0x0006340001197983 */ /* 0x000ee40000300800 */
[----:B------:R-:W3:Y:S02]  /*57230*/  LDL.LU R26, [R1+0x638] ;  /* 0x00063800011a7983 */ /* 0x000ee40000300800 */
[----:B------:R-:W3:Y:S11]  /*57240*/  LDL.LU R27, [R1+0x63c] ;  /* 0x00063c00011b7983 */ /* 0x000ef60000300800 */
[----:B------:R-:W-:Y:S01]  /*57250*/  STL.64 [R1+0xa30], R12 ;  /* 0x000a300c01007387 */ /* 0x000fe20000100a00 */
[----:B------:R1:W-:Y:S03]  /*57260*/  STL.64 [R1+0xa38], R14 ;  /* 0x000a380e01007387 */ /* 0x0003e60000100a00 */
[----:B-1----:R-:W2:Y:S01]  /*57270*/  LDL.LU.64 R14, [R1+0x6aa0] ;  /* 0x006aa000010e7983 */ /* 0x002ea20000300a00 */
[----:B------:R-:W4:Y:S01]  /*57280*/  LDL.LU.64 R22, [R1+0x6a98] ;  /* 0x006a980001167983 */ /* 0x000f220000300a00 */
        /* <DEDUP_REMOVED lines=75> */
[----:B-1----:R-:W3:Y:S01]  /*57740*/  LDL.LU.64 R18, [R1+0x69a0] ;  /* 0x0069a00001127983 */ /* 0x002ee20000300a00 */
[----:B------:R1:W-:Y:S02]  /*57750*/  STL.64 [R1+0x6930], R14 ;  /* 0x0069300e01007387 */ /* 0x0003e40000100a00 */
[----:B------:R-:W2:Y:S02]  /*57760*/  LDL.LU R12, [R1+0x210] ;  /* 0x00021000010c7983 */ /* 0x000ea40000300800 */
[----:B------:R-:W2:Y:S01]  /*57770*/  LDL.LU R13, [R1+0x214] ;  /* 0x00021400010d7983 */ /* 0x000ea20000300800 */
[----:B-1----:R-:W2:Y:S01]  /*57780*/  LDL.LU R14, [R1+0x218] ;  /* 0x00021800010e7983 */ /* 0x002ea20000300800 */
[----:B------:R-:W2:Y:S01]  /*57790*/  LDL.LU R15, [R1+0x21c] ;  /* 0x00021c00010f7983 */ /* 0x000ea20000300800 */
        /* <DEDUP_REMOVED lines=14> */
[----:B-1----:R-:W2:Y:S01]  /*57880*/  LDL.LU.64 R26, [R1+0x6980] ;  /* 0x00698000011a7983 */ /* 0x002ea20000300a00 */
[----:B------:R-:W3:Y:S02]  /*57890*/  LDL.LU.64 R24, [R1+0x6978] ;  /* 0x0069780001187983 */ /* 0x000ee40000300a00 */
[----:B------:R1:W-:Y:S02]  /*578a0*/  STL.64 [R1+0x6960], R18 ;  /* 0x0069601201007387 */ /* 0x0003e40000100a00 */
[----:B------:R-:W4:Y:S01]  /*578b0*/  LDL.LU R16, [R1+0x610] ;  /* 0x0006100001107983 */ /* 0x000f220000300800 */
[----:B------:R-:W4:Y:S04]  /*578c0*/  LDL.LU R17, [R1+0x614] ;  /* 0x0006140001117983 */ /* 0x000f280000300800 */
[----:B-1----:R-:W4:Y:S01]  /*578d0*/  LDL.LU R18, [R1+0x618] ;  /* 0x0006180001127983 */ /* 0x002f220000300800 */
[----:B------:R-:W4:Y:S02]  /*578e0*/  LDL.LU R19, [R1+0x61c] ;  /* 0x00061c0001137983 */ /* 0x000f240000300800 */
[C---:B----4-:R-:W-:Y:S11]  /*578f0*/  HMMA.1688.F32.TF32 R16, R4.reuse, R22, R16 ;  /* 0x000000160410723c */ /* 0x050ff60000081010 */
[----:B------:R-:W-:Y:S11]  /*57900*/  @!UPT UIADD3 URZ, URZ, URZ, URZ ;  /* 0x0000003f3f3ff290 */ /* 0x000ff6000fffe03f */
[----:B------:R-:W-:Y:S01]  /*57910*/  @!UPT UIADD3 URZ, URZ, URZ, URZ ;  /* 0x0000003f3f3ff290 */ /* 0x000fe2000fffe03f */
[----:B------:R1:W-:Y:S01]  /*57920*/  STL.64 [R1+0xd80], R16 ;  /* 0x000d801001007387 */ /* 0x0003e20000100a00 */
[----:B------:R4:W-:Y:S03]  /*57930*/  STL.64 [R1+0xd88], R18 ;  /* 0x000d881201007387 */ /* 0x0009e60000100a00 */
[----:B-1----:R-:W5:Y:S01]  /*57940*/  LDL.LU R16, [R1+0x5f0] ;  /* 0x0005f00001107983 */ /* 0x002f620000300800 */
[----:B------:R-:W5:Y:S02]  /*57950*/  LDL.LU R17, [R1+0x5f4] ;  /* 0x0005f40001117983 */ /* 0x000f640000300800 */
[----:B----4-:R-:W4:Y:S02]  /*57960*/  LDL.LU R18, [R1+0x5f8] ;  /* 0x0005f80001127983 */ /* 0x010f240000300800 */
[----:B------:R-:W4:Y:S01]  /*57970*/  LDL.LU R19, [R1+0x5fc] ;  /* 0x0005fc0001137983 */ /* 0x000f220000300800 */
[----:B--2---:R-:W-:Y:S01]  /*57980*/  HMMA.1688.F32.TF32 R4, R4, R26, R12 ;  /* 0x0000001a0404723c */ /* 0x004fe2000008100c */
[----:B----4-:R-:W-:Y:S01]  /*57990*/  STL.64 [R1+0x6970], R18 ;  /* 0x0069701201007387 */ /* 0x010fe20000100a00 */
[----:B-----5:R1:W-:Y:S03]  /*579a0*/  STL.64 [R1+0x6968], R16 ;  /* 0x0069681001007387 */ /* 0x0203e60000100a00 */
[----:B-1----:R-:W2:Y:S01]  /*579b0*/  LDL.LU R16, [R1+0x600] ;  /* 0x0006000001107983 */ /* 0x002ea20000300800 */
[----:B------:R-:W2:Y:S02]  /*579c0*/  LDL.LU R17, [R1+0x604] ;  /* 0x0006040001117983 */ /* 0x000ea40000300800 */
[----:B------:R-:W2:Y:S02]  /*579d0*/  LDL.LU R18, [R1+0x608] ;  /* 0x0006080001127983 */ /* 0x000ea40000300800 */
[----:B------:R-:W2:Y:S01]  /*579e0*/  LDL.LU R19, [R1+0x60c] ;  /* 0x00060c0001137983 */ /* 0x000ea20000300800 */
[----:B------:R1:W-:Y:S01]  /*579f0*/  STL.64 [R1+0x6940], R22 ;  /* 0x0069401601007387 */ /* 0x0003e20000100a00 */
[----:B------:R-:W-:Y:S03]  /*57a00*/  STL [R1+0x6938], R20 ;  /* 0x0069381401007387 */ /* 0x000fe60000100800 */
[----:B-1----:R-:W4:Y:S04]  /*57a10*/  LDL.64 R22, [R1+0xa8] ;  /* 0x0000a80001167983 */ /* 0x002f280000100a00 */
[----:B----4-:R1:W-:Y:S04]  /*57a20*/  STL.64 [R1+0x6958], R22 ;  /* 0x0069581601007387 */ /* 0x0103e80000100a00 */
[----:B-1----:R-:W4:Y:S01]  /*57a30*/  LDL.64 R22, [R1+0xb8] ;  /* 0x0000b80001167983 */ /* 0x002f220000100a00 */
[----:B------:R-:W5:Y:S02]  /*57a40*/  LDL.LU R12, [R1+0x5d0] ;  /* 0x0005d000010c7983 */ /* 0x000f640000300800 */
[----:B------:R-:W-:Y:S02]  /*57a50*/  STL.64 [R1+0x970], R4 ;  /* 0x0009700401007387 */ /* 0x000fe40000100a00 */
[----:B------:R-:W-:Y:S01]  /*57a60*/  STL.64 [R1+0x978], R6 ;  /* 0x0009780601007387 */ /* 0x000fe20000100a00 */
[----:B------:R-:W5:Y:S01]  /*57a70*/  LDL.LU R13, [R1+0x5d4] ;  /* 0x0005d400010d7983 */ /* 0x000f620000300800 */
[----:B------:R-:W2:Y:S02]  /*57a80*/  LDL.LU R14, [R1+0x5d8] ;  /* 0x0005d800010e7983 */ /* 0x000ea40000300800 */
[----:B------:R-:W2:Y:S01]  /*57a90*/  LDL.LU R15, [R1+0x5dc] ;  /* 0x0005dc00010f7983 */ /* 0x000ea20000300800 */
[----:B------:R-:W1:Y:S04]  /*57aa0*/  LDS R4, [R0+0x1c300] ;  /* 0x01c3000000047984 */ /* 0x000e680000000800 */
[----:B------:R-:W1:Y:S04]  /*57ab0*/  LDS R6, [R0+0x1e300] ;  /* 0x01e3000000067984 */ /* 0x000e680000000800 */
[----:B------:R-:W1:Y:S04]  /*57ac0*/  LDS R5, [R2+0x1c300] ;  /* 0x01c3000002057984 */ /* 0x000e680000000800 */
[----:B------:R-:W1:Y:S04]  /*57ad0*/  LDS R7, [R2+0x1e300] ;  /* 0x01e3000002077984 */ /* 0x000e680000000800 */
[----:B--2---:R-:W-:Y:S01]  /*57ae0*/  STL.64 [R1+0x6950], R14 ;  /* 0x0069500e01007387 */ /* 0x004fe20000100a00 */
[----:B-----5:R2:W-:Y:S03]  /*57af0*/  STL.64 [R1+0x6948], R12 ;  /* 0x0069480c01007387 */ /* 0x0205e60000100a00 */
[----:B--2---:R-:W2:Y:S01]  /*57b00*/  LDL.LU R12, [R1+0x5e0] ;  /* 0x0005e000010c7983 */ /* 0x004ea20000300800 */
[----:B------:R-:W2:Y:S02]  /*57b10*/  LDL.LU R13, [R1+0x5e4] ;  /* 0x0005e400010d7983 */ /* 0x000ea40000300800 */
[----:B------:R-:W2:Y:S02]  /*57b20*/  LDL.LU R14, [R1+0x5e8] ;  /* 0x0005e800010e7983 */ /* 0x000ea40000300800 */
[----:B------:R-:W2:Y:S01]  /*57b30*/  LDL.LU R15, [R1+0x5ec] ;  /* 0x0005ec00010f7983 */ /* 0x000ea20000300800 */
[----:B------:R5:W-:Y:S01]  /*57b40*/  STL.64 [R1+0x6870], R26 ;  /* 0x0068701a01007387 */ /* 0x000be20000100a00 */
[----:B---3--:R-:W-:Y:S03]  /*57b50*/  STL.64 [R1+0x6868], R24 ;  /* 0x0068681801007387 */ /* 0x008fe60000100a00 */
[----:B-----5:R-:W3:Y:S01]  /*57b60*/  LDL.64 R26, [R1+0x98] ;  /* 0x00009800011a7983 */ /* 0x020ee20000100a00 */
[----:B-1----:R-:W-:Y:S02]  /*57b70*/  STL [R1+0x682c], R4 ;  /* 0x00682c0401007387 */ /* 0x002fe40000100800 */
[----:B------:R1:W-:Y:S02]  /*57b80*/  STL [R1+0x6834], R6 ;  /* 0x0068340601007387 */ /* 0x0003e40000100800 */
[----:B------:R-:W-:Y:S01]  /*57b90*/  STL [R1+0x6830], R0 ;  /* 0x0068300001007387 */ /* 0x000fe20000100800 */
[----:B------:R-:W-:Y:S01]  /*57ba0*/  STL [R1+0x6838], R5 ;  /* 0x0068380501007387 */ /* 0x000fe20000100800 */
[----:B------:R5:W-:Y:S02]  /*57bb0*/  STL [R1+0x6840], R7 ;  /* 0x0068400701007387 */ /* 0x000be40000100800 */
[----:B-1----:R-:W-:-:S02]  /*57bc0*/  IMAD.MOV.U32 R6, RZ, RZ, R28 ;  /* 0x000000ffff067224 */ /* 0x002fc400078e001c */
[----:B-----5:R-:W-:Y:S01]  /*57bd0*/  IMAD.MOV.U32 R7, RZ, RZ, R21 ;  /* 0x000000ffff077224 */ /* 0x020fe200078e0015 */
[----:B------:R-:W-:Y:S06]  /*57be0*/  STL [R1+0x683c], R2 ;  /* 0x00683c0201007387 */ /* 0x000fec0000100800 */
[C---:B------:R-:W-:Y:S01]  /*57bf0*/  HMMA.1688.F32.TF32 R4, R8.reuse, R6, R16 ;  /* 0x000000060804723c */ /* 0x040fe20000081010 */
[----:B------:R-:W4:Y:S01]  /*57c00*/  LDL.LU.64 R18, [R1+0x6970] ;  /* 0x0069700001127983 */ /* 0x000f220000300a00 */
[----:B------:R-:W4:Y:S11]  /*57c10*/  LDL.LU.64 R16, [R1+0x6968] ;  /* 0x0069680001107983 */ /* 0x000f360000300a00 */
[----:B------:R-:W-:Y:S10]  /*57c20*/  @!UPT UIADD3 URZ, URZ, URZ, URZ ;  /* 0x0000003f3f3ff290 */ /* 0x000ff4000fffe03f */
[----:B------:R-:W-:Y:S01]  /*57c30*/  STL.64 [R1+0xd70], R4 ;  /* 0x000d700401007387 */ /* 0x000fe20000100a00 */
[----:B------:R1:W-:Y:S03]  /*57c40*/  STL.64 [R1+0xd78], R6 ;  /* 0x000d780601007387 */ /* 0x0003e60000100a00 */
[----:B-1----:R-:W5:Y:S01]  /*57c50*/  LDL.64 R6, [R1+0x88] ;  /* 0x0000880001067983 */ /* 0x002f620000100a00 */
[C---:B----4-:R-:W-:Y:S11]  /*57c60*/  HMMA.1688.F32.TF32 R16, R8.reuse, R22, R16 ;  /* 0x000000160810723c */ /* 0x050ff60000081010 */
[----:B------:R-:W-:Y:S11]  /*57c70*/  @!UPT UIADD3 URZ, URZ, URZ, URZ ;  /* 0x0000003f3f3ff290 */ /* 0x000ff6000fffe03f */
[----:B------:R-:W-:Y:S01]  /*57c80*/  @!UPT UIADD3 URZ, URZ, URZ, URZ ;  /* 0x0000003f3f3ff290 */ /* 0x000fe2000fffe03f */
[----:B------:R1:W-:Y:S01]  /*57c90*/  STL.64 [R1+0xd60], R16 ;  /* 0x000d601001007387 */ /* 0x0003e20000100a00 */
[----:B------:R4:W-:Y:S02]  /*57ca0*/  STL.64 [R1+0xd68], R18 ;  /* 0x000d681201007387 */ /* 0x0009e40000100a00 */
[----:B-1----:R-:W-:Y:S01]  /*57cb0*/  IMAD.MOV.U32 R17, RZ, RZ, R22 ;  /* 0x000000ffff117224 */ /* 0x002fe200078e0016 */
[----:B----4-:R-:W4:Y:S01]  /*57cc0*/  LDL.LU.64 R18, [R1+0x6960] ;  /* 0x0069600001127983 */ /* 0x010f220000300a00 */
[----:B------:R-:W-:Y:S02]  /*57cd0*/  MOV R16, R23 ;  /* 0x0000001700107202 */ /* 0x000fe40000000f00 */
[----:B------:R-:W2:Y:S03]  /*57ce0*/  LDL.LU.64 R22, [R1+0x6958] ;  /* 0x0069580001167983 */ /* 0x000ea60000300a00 */
[----:B------:R1:W-:Y:S01]  /*57cf0*/  STL [R1+0x6848], R16 ;  /* 0x0068481001007387 */ /* 0x0003e20000100800 */
[----:B------:R1:W-:Y:S01]  /*57d00*/  STL [R1+0x6844], R17 ;  /* 0x0068441101007387 */ /* 0x0003e20000100800 */
[C---:B--2---:R-:W-:Y:S02]  /*57d10*/  HMMA.1688.F32.TF32 R12, R8.reuse, R22, R12 ;  /* 0x00000016080c723c */ /* 0x044fe4000008100c */
[----:B----4-:R2:W-:Y:S01]  /*57d20*/  STL.64 [R1+0x68f0], R18 ;  /* 0x0068f01201007387 */ /* 0x0105e20000100a00 */
[----:B-1----:R-:W5:Y:S02]  /*57d30*/  LDL.LU R16, [R1+0x5c0] ;  /* 0x0005c00001107983 */ /* 0x002f640000300800 */
[----:B------:R-:W5:Y:S01]  /*57d40*/  LDL.LU R17, [R1+0x5c4] ;  /* 0x0005c40001117983 */ /* 0x000f620000300800 */
[----:B--2---:R-:W5:Y:S01]  /*57d50*/  LDL.LU R18, [R1+0x5c8] ;  /* 0x0005c80001127983 */ /* 0x004f620000300800 */
[----:B------:R-:W5:Y:S11]  /*57d60*/  LDL.LU R19, [R1+0x5cc] ;  /* 0x0005cc0001137983 */ /* 0x000f760000300800 */
[----:B------:R-:W-:Y:S05]  /*57d70*/  @!UPT UIADD3 URZ, URZ, URZ, URZ ;  /* 0x0000003f3f3ff290 */ /* 0x000fea000fffe03f */
[----:B------:R-:W-:Y:S01]  /*57d80*/  STL.64 [R1+0xd50], R12 ;  /* 0x000d500c01007387 */ /* 0x000fe20000100a00 */
[----:B------:R1:W-:Y:S03]  /*57d90*/  STL.64 [R1+0xd58], R14 ;  /* 0x000d580e01007387 */ /* 0x0003e60000100a00 */
[----:B-1----:R-:W3:Y:S01]  /*57da0*/  LDL.LU.64 R14, [R1+0x6950] ;  /* 0x00695000010e7983 */ /* 0x002ee20000300a00 */
[----:B------:R-:W3:Y:S02]  /*57db0*/  LDL.LU.64 R12, [R1+0x6948] ;  /* 0x00694800010c7983 */ /* 0x000ee40000300a00 */
[----:B------:R-:W-:Y:S02]  /*57dc0*/  IMAD.MOV.U32 R28, RZ, RZ, R23 ;  /* 0x000000ffff1c7224 */ /* 0x000fe400078e0017 */
[----:B------:R-:W-:Y:S02]  /*57dd0*/  IMAD.MOV.U32 R29, RZ, RZ, R22 ;  /* 0x000000ffff1d7224 */ /* 0x000fe400078e0016 */
[----:B------:R-:W2:Y:S01]  /*57de0*/  LDL.LU.64 R22, [R1+0x6940] ;  /* 0x0069400001167983 */ /* 0x000ea20000300a00 */
[----:B------:R-:W4:Y:S02]  /*57df0*/  LDL.LU R20, [R1+0x6938] ;  /* 0x0069380001147983 */ /* 0x000f240000300800 */
[----:B------:R-:W-:Y:S02]  /*57e00*/  STL [R1+0x6850], R28 ;  /* 0x0068501c01007387 */ /* 0x000fe40000100800 */
[----:B------:R-:W-:Y:S01]  /*57e10*/  STL [R1+0x684c], R29 ;  /* 0x00684c1d01007387 */ /* 0x000fe20000100800 */
[----:B---3--:R-:W-:Y:S11]  /*57e20*/  HMMA.1688.F32.TF32 R12, R8, R26, R12 ;  /* 0x0000001a080c723c */ /* 0x008ff6000008100c */
[----:B------:R-:W-:Y:S11]  /*57e30*/  @!UPT UIADD3 URZ, URZ, URZ, URZ ;  /* 0x0000003f3f3ff290 */ /* 0x000ff6000fffe03f */
[----:B------:R-:W-:Y:S01]  /*57e40*/  @!UPT UIADD3 URZ, URZ, URZ, URZ ;  /* 0x0000003f3f3ff290 */ /* 0x000fe2000fffe03f */
[----:B------:R-:W-:Y:S01]  /*57e50*/  STL.64 [R1+0xd40], R12 ;  /* 0x000d400c01007387 */ /* 0x000fe20000100a00 */
[----:B------:R1:W-:Y:S03]  /*57e60*/  STL.64 [R1+0xd48], R14 ;  /* 0x000d480e01007387 */ /* 0x0003e60000100a00 */
[----:B-1----:R-:W3:Y:S01]  /*57e70*/  LDL.LU.64 R14, [R1+0x6930] ;  /* 0x00693000010e7983 */ /* 0x002ee20000300a00 */
[----:B------:R-:W2:Y:S02]  /*57e80*/  LDL.LU R24, [R1+0x520] ;  /* 0x0005200001187983 */ /* 0x000ea40000300800 */
[----:B------:R-:W-:Y:S02]  /*57e90*/  IMAD.MOV.U32 R13, RZ, RZ, R26 ;  /* 0x000000ffff0d7224 */ /* 0x000fe400078e001a */
[----:B------:R-:W2:Y:S02]  /*57ea0*/  LDL.LU R25, [R1+0x524] ;  /* 0x0005240001197983 */ /* 0x000ea40000300800 */
[----:B------:R-:W-:Y:S01]  /*57eb0*/  IMAD.MOV.U32 R12, RZ, RZ, R27 ;  /* 0x000000ffff0c7224 */ /* 0x000fe200078e001b */
[----:B------:R-:W2:Y:S01]  /*57ec0*/  LDL.LU R26, [R1+0x528] ;  /* 0x00052800011a7983 */ /* 0x000ea20000300800 */
[----:B------:R-:W2:Y:S03]  /*57ed0*/  LDL.LU R27, [R1+0x52c] ;  /* 0x00052c00011b7983 */ /* 0x000ea60000300800 */
[----:B--2---:R-:W-:Y:S01]  /*57ee0*/  STL.64 [R1+0x6880], R26 ;  /* 0x0068801a01007387 */ /* 0x004fe20000100a00 */
[----:B------:R1:W-:Y:S03]  /*57ef0*/  STL.64 [R1+0x6878], R24 ;  /* 0x0068781801007387 */ /* 0x0003e60000100a00 */
[----:B-1----:R-:W2:Y:S01]  /*57f00*/  LDL.LU R24, [R1+0x530] ;  /* 0x0005300001187983 */ /* 0x002ea20000300800 */
[----:B------:R-:W2:Y:S02]  /*57f10*/  LDL.LU R25, [R1+0x534] ;  /* 0x0005340001197983 */ /* 0x000ea40000300800 */
[----:B------:R-:W2:Y:S02]  /*57f20*/  LDL.LU R26, [R1+0x538] ;  /* 0x00053800011a7983 */ /* 0x000ea40000300800 */
[----:B------:R-:W2:Y:S02]  /*57f30*/  LDL.LU R27, [R1+0x53c] ;  /* 0x00053c00011b7983 */ /* 0x000ea40000300800 */
[----:B--2---:R4:W-:Y:S01]  /*57f40*/  STL.64 [R1+0x6890], R26 ;  /* 0x0068901a01007387 */ /* 0x0049e20000100a00 */
[----:B------:R-:W-:Y:S02]  /*57f50*/  STL.64 [R1+0x6888], R24 ;  /* 0x0068881801007387 */ /* 0x000fe40000100a00 */
[----:B----4-:R-:W-:-:S02]  /*57f60*/  IMAD.MOV.U32 R26, RZ, RZ, R20 ;  /* 0x000000ffff1a7224 */ /* 0x010fc400078e0014 */
[----:B------:R-:W-:-:S05]  /*57f70*/  IMAD.MOV.U32 R27, RZ, RZ, R3 ;  /* 0x000000ffff1b7224 */ /* 0x000fca00078e0003 */
[----:B------:R-:W-:Y:S01]  /*57f80*/  STL.64 [R1+0x68a8], R26 ;  /* 0x0068a81a01007387 */ /* 0x000fe20000100a00 */
[----:B------:R-:W-:Y:S02]  /*57f90*/  STL [R1+0x6854], R13 ;  /* 0x0068540d01007387 */ /* 0x000fe40000100800 */
[----:B---3--:R-:W-:Y:S02]  /*57fa0*/  STL.64 [R1+0x68c8], R14 ;  /* 0x0068c80e01007387 */ /* 0x008fe40000100a00 */
[----:B------:R5:W-:Y:S02]  /*57fb0*/  STL [R1+0x68c0], R12 ;  /* 0x0068c00c01007387 */ /* 0x000be40000100800 */
[----:B-----5:R-:W-:Y:S11]  /*57fc0*/  HMMA.1688.F32.TF32 R12, R8, R6, R16 ;  /* 0x00000006080c723c */ /* 0x020ff60000081010 */
        /* <DEDUP_REMOVED lines=11> */
[----:B------:R-:W5:Y:S03]  /*58080*/  LDL.LU R19, [R1+0x58c] ;  /* 0x00058c0001137983 */ /* 0x000f660000300800 */
[----:B-----5:R1:W-:Y:S01]  /*58090*/  STL.64 [R1+0x6900], R18 ;  /* 0x0069001201007387 */ /* 0x0203e20000100a00 */
[----:B----4-:R-:W-:Y:S03]  /*580a0*/  STL.64 [R1+0x68f8], R16 ;  /* 0x0068f81001007387 */ /* 0x010fe60000100a00 */
[----:B-1----:R-:W4:Y:S04]  /*580b0*/  LDL.64 R18, [R1+0x58] ;  /* 0x0000580001127983 */ /* 0x002f280000100a00 */
[----:B----4-:R1:W-:Y:S04]  /*580c0*/  STL.64 [R1+0x6910], R18 ;  /* 0x0069101201007387 */ /* 0x0103e80000100a00 */
[----:B-1----:R-:W4:Y:S04]  /*580d0*/  LDL.64 R18, [R1+0x68] ;  /* 0x0000680001127983 */ /* 0x002f280000100a00 */
[----:B----4-:R1:W-:Y:S01]  /*580e0*/  STL.64 [R1+0x6928], R18 ;  /* 0x0069281201007387 */ /* 0x0103e20000100a00 */
[----:B------:R-:W4:Y:S02]  /*580f0*/  LDL.LU R12, [R1+0x560] ;  /* 0x00056000010c7983 */ /* 0x000f240000300800 */
[----:B------:R-:W4:Y:S02]  /*58100*/  LDL.LU R13, [R1+0x564] ;  /* 0x00056400010d7983 */ /* 0x000f240000300800 */
[----:B------:R-:W5:Y:S01]  /*58110*/  LDL.LU R14, [R1+0x568] ;  /* 0x00056800010e7983 */ /* 0x000f620000300800 */
[----:B------:R-:W5:Y:S01]  /*58120*/  LDL.LU R15, [R1+0x56c] ;  /* 0x00056c00010f7983 */ /* 0x000f620000300800 */
[----:B------:R-:W2:Y:S02]  /*58130*/  LDL.LU R4, [R1+0x5b0] ;  /* 0x0005b00001047983 */ /* 0x000ea40000300800 */
[----:B------:R-:W-:-:S02]  /*58140*/  IMAD.MOV.U32 R21, RZ, RZ, R6 ;  /* 0x000000ffff157224 */ /* 0x000fc400078e0006 */
[----:B------:R-:W2:Y:S02]  /*58150*/  LDL.LU R5, [R1+0x5b4] ;  /* 0x0005b40001057983 */ /* 0x000ea40000300800 */
[----:B------:R-:W-:Y:S01]  /*58160*/  IMAD.MOV.U32 R20, RZ, RZ, R7 ;  /* 0x000000ffff147224 */ /* 0x000fe200078e0007 */
[----:B------:R-:W2:Y:S01]  /*58170*/  LDL.LU R6, [R1+0x5b8] ;  /* 0x0005b80001067983 */ /* 0x000ea20000300800 */
[----:B------:R-:W2:Y:S02]  /*58180*/  LDL.LU R7, [R1+0x5bc] ;  /* 0x0005bc0001077983 */ /* 0x000ea40000300800 */
[----:B-1----:R-:W2:Y:S01]  /*58190*/  LDL.64 R18, [R1+0x78] ;  /* 0x0000780001127983 */ /* 0x002ea20000100a00 */
[----:B-----5:R1:W-:Y:S01]  /*581a0*/  STL.64 [R1+0x68d8], R14 ;  /* 0x0068d80e01007387 */ /* 0x0203e20000100a00 */
[----:B----4-:R-:W-:Y:S03]  /*581b0*/  STL.64 [R1+0x68d0], R12 ;  /* 0x0068d00c01007387 */ /* 0x010fe60000100a00 */
[----:B-1----:R-:W4:Y:S04]  /*581c0*/  LDL.64 R14, [R1+0x38] ;  /* 0x00003800010e7983 */ /* 0x002f280000100a00 */
[----:B----4-:R1:W-:Y:S04]  /*581d0*/  STL.64 [R1+0x68e8], R14 ;  /* 0x0068e80e01007387 */ /* 0x0103e80000100a00 */
[----:B-1----:R-:W4:Y:S04]  /*581e0*/  LDL.64 R14, [R1+0x48] ;  /* 0x00004800010e7983 */ /* 0x002f280000100a00 */
[----:B----4-:R1:W-:Y:S01]  /*581f0*/  STL.64 [R1+0x6908], R14 ;  /* 0x0069080e01007387 */ /* 0x0103e20000100a00 */
[----:B------:R-:W4:Y:S02]  /*58200*/  LDL.LU R12, [R1+0x590] ;  /* 0x00059000010c7983 */ /* 0x000f240000300800 */
[----:B------:R-:W4:Y:S01]  /*58210*/  LDL.LU R13, [R1+0x594] ;  /* 0x00059400010d7983 */ /* 0x000f220000300800 */
[----:B-1----:R-:W5:Y:S01]  /*58220*/  LDL.LU R14, [R1+0x598] ;  /* 0x00059800010e7983 */ /* 0x002f620000300800 */
[----:B------:R-:W5:Y:S01]  /*58230*/  LDL.LU R15, [R1+0x59c] ;  /* 0x00059c00010f7983 */ /* 0x000f620000300800 */
[----:B--2---:R-:W-:Y:S02]  /*58240*/  HMMA.1688.F32.TF32 R4, R8, R18, R4 ;  /* 0x000000120804723c */ /* 0x004fe40000081004 */
[----:B-----5:R-:W-:Y:S01]  /*58250*/  STL.64 [R1+0x6920], R14 ;  /* 0x0069200e01007387 */ /* 0x020fe20000100a00 */
[----:B----4-:R1:W-:Y:S03]  /*58260*/  STL.64 [R1+0x6918], R12 ;  /* 0x0069180c01007387 */ /* 0x0103e60000100a00 */
[----:B-1----:R-:W2:Y:S01]  /*58270*/  LDL.LU R12, [R1+0x5a0] ;  /* 0x0005a000010c7983 */ /* 0x002ea20000300800 */
[----:B------:R-:W2:Y:S02]  /*58280*/  LDL.LU R13, [R1+0x5a4] ;  /* 0x0005a400010d7983 */ /* 0x000ea40000300800 */
[----:B------:R-:W2:Y:S02]  /*58290*/  LDL.LU R14, [R1+0x5a8] ;  /* 0x0005a800010e7983 */ /* 0x000ea40000300800 */
[----:B------:R-:W2:Y:S01]  /*582a0*/  LDL.LU R15, [R1+0x5ac] ;  /* 0x0005ac00010f7983 */ /* 0x000ea20000300800 */
[----:B---3--:R1:W-:Y:S01]  /*582b0*/  STL.64 [R1+0x68b8], R26 ;  /* 0x0068b81a01007387 */ /* 0x0083e20000100a00 */
[----:B------:R3:W-:Y:S03]  /*582c0*/  STL.64 [R1+0x68b0], R24 ;  /* 0x0068b01801007387 */ /* 0x0007e60000100a00 */
[----:B-1----:R-:W4:Y:S01]  /*582d0*/  LDL.64 R26, [R1+0x28] ;  /* 0x00002800011a7983 */ /* 0x002f220000100a00 */
[----:B------:R-:W-:-:S03]  /*582e0*/  IMAD.MOV.U32 R3, RZ, RZ, R19 ;  /* 0x000000ffff037224 */ /* 0x000fc600078e0013 */
[----:B----4-:R1:W-:Y:S01]  /*582f0*/  STL.64 [R1+0x68e0], R26 ;  /* 0x0068e01a01007387 */ /* 0x0103e20000100a00 */
[----:B---3--:R-:W3:Y:S02]  /*58300*/  LDL.LU R24, [R1+0x570] ;  /* 0x0005700001187983 */ /* 0x008ee40000300800 */
[----:B------:R-:W3:Y:S01]  /*58310*/  LDL.LU R25, [R1+0x574] ;  /* 0x0005740001197983 */ /* 0x000ee20000300800 */
[----:B-1----:R-:W3:Y:S01]  /*58320*/  LDL.LU R26, [R1+0x578] ;  /* 0x00057800011a7983 */ /* 0x002ee20000300800 */
[----:B------:R-:W3:Y:S02]  /*58330*/  LDL.LU R27, [R1+0x57c] ;  /* 0x00057c00011b7983 */ /* 0x000ee40000300800 */
[----:B------:R-:W-:Y:S02]  /*58340*/  STL.64 [R1+0x68a0], R22 ;  /* 0x0068a01601007387 */ /* 0x000fe40000100a00 */
[----:B------:R1:W-:Y:S02]  /*58350*/  STL.64 [R1+0x6898], R20 ;  /* 0x0068981401007387 */ /* 0x0003e40000100a00 */
[----:B-1----:R-:W4:Y:S01]  /*58360*/  LDL.LU R20, [R1+0x540] ;  /* 0x0005400001147983 */ /* 0x002f220000300800 */
[----:B------:R-:W4:Y:S02]  /*58370*/  LDL.LU R21, [R1+0x544] ;  /* 0x0005440001157983 */ /* 0x000f240000300800 */
[----:B------:R-:W4:Y:S02]  /*58380*/  LDL.LU R22, [R1+0x548] ;  /* 0x0005480001167983 */ /* 0x000f240000300800 */
[----:B------:R-:W4:Y:S01]  /*58390*/  LDL.LU R23, [R1+0x54c] ;  /* 0x00054c0001177983 */ /* 0x000f220000300800 */
[----:B------:R1:W-:Y:S01]  /*583a0*/  STL.64 [R1+0xd20], R4 ;  /* 0x000d200401007387 */ /* 0x0003e20000100a00 */
[----:B------:R5:W-:Y:S02]  /*583b0*/  STL.64 [R1+0xd28], R6 ;  /* 0x000d280601007387 */ /* 0x000be40000100a00 */
[----:B-1----:R-:W-:-:S02]  /*583c0*/  IMAD.MOV.U32 R4, RZ, RZ, R18 ;  /* 0x000000ffff047224 */ /* 0x002fc400078e0012 */
[----:B------:R-:W2:Y:S02]  /*583d0*/  LDL.LU.64 R18, [R1+0x6928] ;  /* 0x0069280001127983 */ /* 0x000ea40000300a00 */
[C---:B--2---:R-:W-:Y:S01]  /*583e0*/  HMMA.1688.F32.TF32 R12, R8.reuse, R18, R12 ;  /* 0x00000012080c723c */ /* 0x044fe2000008100c */
[----:B-----5:R-:W-:Y:S02]  /*583f0*/  IMAD.MOV.U32 R6, RZ, RZ, R18 ;  /* 0x000000ffff067224 */ /* 0x020fe400078e0012 */
        /* <DEDUP_REMOVED lines=23> */
[----:B------:R-:W3:Y:S02]  /*58570*/  LDL.LU.64 R14, [R1+0x68e8] ;  /* 0x0068e800010e7983 */ /* 0x000ee40000300a00 */
[----:B------:R-:W-:Y:S02]  /*58580*/  STL.64 [R1+0x6860], R6 ;  /* 0x0068600601007387 */ /* 0x000fe40000100a00 */
[----:B------:R1:W-:Y:S02]  /*58590*/  STL.64 [R1+0x6858], R4 ;  /* 0x0068580401007387 */ /* 0x0003e40000100a00 */
[----:B-1----:R-:W5:Y:S01]  /*585a0*/  LDL.LU R4, [R1+0x200] ;  /* 0x0002000001047983 */ /* 0x002f620000300800 */
[----:B------:R-:W5:Y:S02]  /*585b0*/  LDL.LU R5, [R1+0x204] ;  /* 0x0002040001057983 */ /* 0x000f640000300800 */
[----:B------:R-:W5:Y:S02]  /*585c0*/  LDL.LU R6, [R1+0x208] ;  /* 0x0002080001067983 */ /* 0x000f640000300800 */
[----:B------:R-:W5:Y:S01]  /*585d0*/  LDL.LU R7, [R1+0x20c] ;  /* 0x00020c0001077983 */ /* 0x000f620000300800 */
        /* <DEDUP_REMOVED lines=12> */
[----:B------:R1:W-:Y:S01]  /*586a0*/  STL.64 [R1+0xcd0], R12 ;  /* 0x000cd00c01007387 */ /* 0x0003e20000100a00 */
[----:B------:R3:W-:Y:S01]  /*586b0*/  STL.64 [R1+0xcd8], R14 ;  /* 0x000cd80e01007387 */ /* 0x0007e20000100a00 */
[----:B-1----:R-:W-:Y:S02]  /*586c0*/  MOV R13, R26 ;  /* 0x0000001a000d7202 */ /* 0x002fe40000000f00 */
[----:B---3--:R-:W3:Y:S01]  /*586d0*/  LDL.LU.64 R14, [R1+0x68c8] ;  /* 0x0068c800010e7983 */ /* 0x008ee20000300a00 */
[----:B------:R-:W2:Y:S02]  /*586e0*/  LDL.LU R12, [R1+0x68c0] ;  /* 0x0068c000010c7983 */ /* 0x000ea40000300800 */
[----:B------:R-:W3:Y:S02]  /*586f0*/  LDL.LU.64 R26, [R1+0x68b8] ;  /* 0x0068b800011a7983 */ /* 0x000ee40000300a00 */
[----:B------:R-:W3:Y:S02]  /*58700*/  LDL.LU.64 R24, [R1+0x68b0] ;  /* 0x0068b00001187983 */ /* 0x000ee40000300a00 */
[C---:B---3--:R-:W-:Y:S11]  /*58710*/  HMMA.1688.F32.TF32 R24, R8.reuse, R14, R24 ;  /* 0x0000000e0818723c */ /* 0x048ff60000081018 */
[----:B------:R-:W-:Y:S11]  /*58720*/  @!UPT UIADD3 URZ, URZ, URZ, URZ ;  /* 0x0000003f3f3ff290 */ /* 0x000ff6000fffe03f */
[----:B------:R-:W-:Y:S01]  /*58730*/  @!UPT UIADD3 URZ, URZ, URZ, URZ ;  /* 0x0000003f3f3ff290 */ /* 0x000fe2000fffe03f */
[----:B------:R-:W-:Y:S01]  /*58740*/  STL.64 [R1+0xcc0], R24 ;  /* 0x000cc01801007387 */ /* 0x000fe20000100a00 */
[----:B------:R1:W-:Y:S03]  /*58750*/  STL.64 [R1+0xcc8], R26 ;  /* 0x000cc81a01007387 */ /* 0x0003e60000100a00 */
[----:B-1----:R-:W4:Y:S01]  /*58760*/  LDL.LU.64 R26, [R1+0x68a8] ;  /* 0x0068a800011a7983 */ /* 0x002f220000300a00 */
[----:B------:R-:W-:Y:S01]  /*58770*/  STL.64 [R1+0x6758], R14 ;  /* 0x0067580e01007387 */ /* 0x000fe20000100a00 */
[C---:B----4-:R-:W-:Y:S02]  /*58780*/  HMMA.1688.F32.TF32 R24, R8.reuse, R26, R20 ;  /* 0x0000001a0818723c */ /* 0x050fe40000081014 */
[----:B------:R-:W3:Y:S01]  /*58790*/  LDL.LU.64 R22, [R1+0x68a0] ;  /* 0x0068a00001167983 */ /* 0x000ee20000300a00 */
        /* <DEDUP_REMOVED lines=19> */
[----:B-1----:R-:W5:Y:S01]  /*588d0*/  LDL.LU.64 R26, [R1+0x6870] ;  /* 0x00687000011a7983 */ /* 0x002f620000300a00 */
[----:B------:R-:W2:Y:S02]  /*588e0*/  LDL.LU.64 R24, [R1+0x6868] ;  /* 0x0068680001187983 */ /* 0x000ea40000300a00 */
[----:B------:R-:W-:Y:S02]  /*588f0*/  STL.64 [R1+0x6820], R22 ;  /* 0x0068201601007387 */ /* 0x000fe40000100a00 */
[----:B------:R-:W-:Y:S02]  /*58900*/  IMAD.MOV.U32 R14, RZ, RZ, R29 ;  /* 0x000000ffff0e7224 */ /* 0x000fe400078e001d */
[----:B------:R-:W-:Y:S01]  /*58910*/  IMAD.MOV.U32 R15, RZ, RZ, R16 ;  /* 0x000000ffff0f7224 */ /* 0x000fe200078e0010 */
[----:B-----5:R-:W-:Y:S01]  /*58920*/  HMMA.1688.F32.TF32 R8, R8, R26, R4 ;  /* 0x0000001a0808723c */ /* 0x020fe20000081004 */
[----:B------:R-:W3:Y:S01]  /*58930*/  LDL.LU.64 R6, [R1+0x6860] ;  /* 0x0068600001067983 */ /* 0x000ee20000300a00 */
[----:B------:R-:W5:Y:S02]  /*58940*/  LDL.LU.64 R4, [R1+0x6858] ;  /* 0x0068580001047983 */ /* 0x000f640000300a00 */
[----:B------:R1:W-:Y:S02]  /*58950*/  STL.64 [R1+0x6728], R26 ;  /* 0x0067281a01007387 */ /* 0x0003e40000100a00 */
[----:B--2---:R2:W-:Y:S02]  /*58960*/  STL.64 [R1+0x6720], R24 ;  /* 0x0067201801007387 */ /* 0x0045e40000100a00 */
[----:B-1----:R-:W-:-:S02]  /*58970*/  IMAD.MOV.U32 R26, RZ, RZ, R13 ;  /* 0x000000ffff1a7224 */ /* 0x002fc400078e000d */
[----:B------:R-:W-:Y:S11]  /*58980*/  IMAD.MOV.U32 R27, RZ, RZ, R28 ;  /* 0x000000ffff1b7224 */ /* 0x000ff600078e001c */
[----:B------:R-:W-:Y:S02]  /*58990*/  @!UPT UIADD3 URZ, URZ, URZ, URZ ;  /* 0x0000003f3f3ff290 */ /* 0x000fe4000fffe03f */
[----:B------:R-:W-:Y:S01]  /*589a0*/  STL.64 [R1+0x960], R8 ;  /* 0x0009600801007387 */ /* 0x000fe20000100a00 */
[----:B------:R-:W-:Y:S02]  /*589b0*/  STL.64 [R1+0x968], R10 ;  /* 0x0009680a01007387 */ /* 0x000fe40000100a00 */
[----:B------:R-:W4:Y:S02]  /*589c0*/  LDL.LU R13, [R1+0x6854] ;  /* 0x00685400010d7983 */ /* 0x000f240000300800 */
[----:B------:R-:W4:Y:S01]  /*589d0*/  LDL.LU R28, [R1+0x6850] ;  /* 0x00685000011c7983 */ /* 0x000f220000300800 */
[----:B------:R1:W-:Y:S01]  /*589e0*/  STL.64 [R1+0x6760], R26 ;  /* 0x0067601a01007387 */ /* 0x0003e20000100a00 */
[----:B------:R-:W4:Y:S02]  /*589f0*/  LDL.LU R29, [R1+0x684c] ;  /* 0x00684c00011d7983 */ /* 0x000f240000300800 */
[----:B------:R-:W4:Y:S02]  /*58a00*/  LDL.LU R16, [R1+0x6848] ;  /* 0x0068480001107983 */ /* 0x000f240000300800 */
[----:B------:R1:W-:Y:S01]  /*58a10*/  STL.64 [R1+0x6768], R14 ;  /* 0x0067680e01007387 */ /* 0x0003e20000100a00 */
[----:B--2---:R-:W2:Y:S01]  /*58a20*/  LDL.LU R24, [R1+0x480] ;  /* 0x0004800001187983 */ /* 0x004ea20000300800 */
[----:B------:R-:W2:Y:S03]  /*58a30*/  LDL.LU R25, [R1+0x484] ;  /* 0x0004840001197983 */ /* 0x000ea60000300800 */
[----:B-1----:R-:W2:Y:S01]  /*58a40*/  LDL.LU R26, [R1+0x488] ;  /* 0x00048800011a7983 */ /* 0x002ea20000300800 */
[----:B------:R-:W2:Y:S02]  /*58a50*/  LDL.LU R27, [R1+0x48c] ;  /* 0x00048c00011b7983 */ /* 0x000ea40000300800 */
[----:B------:R-:W-:-:S02]  /*58a60*/  IMAD.MOV.U32 R14, RZ, RZ, R17 ;  /* 0x000000ffff0e7224 */ /* 0x000fc400078e0011 */
[----:B---3--:R-:W-:Y:S01]  /*58a70*/  IMAD.MOV.U32 R15, RZ, RZ, R7 ;  /* 0x000000ffff0f7224 */ /* 0x008fe200078e0007 */
[----:B--2---:R-:W-:Y:S01]  /*58a80*/  STL.64 [R1+0x6778], R26 ;  /* 0x0067781a01007387 */ /* 0x004fe20000100a00 */
[----:B------:R1:W-:Y:S02]  /*58a90*/  STL.64 [R1+0x6770], R24 ;  /* 0x0067701801007387 */ /* 0x0003e40000100a00 */
[----:B------:R-:W2:Y:S02]  /*58aa0*/  LDL.LU R17, [R1+0x6844] ;  /* 0x0068440001117983 */ /* 0x000ea40000300800 */
[----:B------:R-:W3:Y:S01]  /*58ab0*/  LDL.LU R7, [R1+0x6840] ;  /* 0x0068400001077983 */ /* 0x000ee20000300800 */
[----:B------:R4:W-:Y:S04]  /*58ac0*/  STL.64 [R1+0x6780], R14 ;  /* 0x0067800e01007387 */ /* 0x0009e80000100a00 */
[----:B-1----:R-:W2:Y:S01]  /*58ad0*/  LDL.LU R24, [R1+0x490] ;  /* 0x0004900001187983 */ /* 0x002ea20000300800 */
[----:B------:R-:W2:Y:S02]  /*58ae0*/  LDL.LU R25, [R1+0x494] ;  /* 0x0004940001197983 */ /* 0x000ea40000300800 */
[----:B------:R-:W2:Y:S02]  /*58af0*/  LDL.LU R26, [R1+0x498] ;  /* 0x00049800011a7983 */ /* 0x000ea40000300800 */
[----:B------:R-:W2:Y:S02]  /*58b00*/  LDL.LU R27, [R1+0x49c] ;  /* 0x00049c00011b7983 */ /* 0x000ea40000300800 */
[----:B----4-:R-:W-:-:S02]  /*58b10*/  IMAD.MOV.U32 R14, RZ, RZ, R2 ;  /* 0x000000ffff0e7224 */ /* 0x010fc400078e0002 */
[----:B-----5:R-:W-:Y:S01]  /*58b20*/  IMAD.MOV.U32 R15, RZ, RZ, R5 ;  /* 0x000000ffff0f7224 */ /* 0x020fe200078e0005 */
[----:B--2---:R-:W-:Y:S01]  /*58b30*/  STL.64 [R1+0x6790], R26 ;  /* 0x0067901a01007387 */ /* 0x004fe20000100a00 */
[----:B------:R1:W-:Y:S02]  /*58b40*/  STL.64 [R1+0x6788], R24 ;  /* 0x0067881801007387 */ /* 0x0003e40000100a00 */
[----:B------:R-:W2:Y:S02]  /*58b50*/  LDL.LU R2, [R1+0x683c] ;  /* 0x00683c0001027983 */ /* 0x000ea40000300800 */
[----:B------:R-:W3:Y:S01]  /*58b60*/  LDL.LU R5, [R1+0x6838] ;  /* 0x0068380001057983 */ /* 0x000ee20000300800 */
[----:B------:R4:W-:Y:S04]  /*58b70*/  STL.64 [R1+0x6798], R14 ;  /* 0x0067980e01007387 */ /* 0x0009e80000100a00 */
[----:B-1----:R-:W5:Y:S01]  /*58b80*/  LDL.LU R24, [R1+0x4a0] ;  /* 0x0004a00001187983 */ /* 0x002f620000300800 */
[----:B------:R-:W5:Y:S02]  /*58b90*/  LDL.LU R25, [R1+0x4a4] ;  /* 0x0004a40001197983 */ /* 0x000f640000300800 */
[----:B------:R-:W3:Y:S02]  /*58ba0*/  LDL.LU R26, [R1+0x4a8] ;  /* 0x0004a800011a7983 */ /* 0x000ee40000300800 */
[----:B------:R-:W3:Y:S02]  /*58bb0*/  LDL.LU R27, [R1+0x4ac] ;  /* 0x0004ac00011b7983 */ /* 0x000ee40000300800 */
[----:B----4-:R-:W-:-:S02]  /*58bc0*/  IMAD.MOV.U32 R14, RZ, RZ, R6 ;  /* 0x000000ffff0e7224 */ /* 0x010fc400078e0006 */
[----:B------:R-:W-:Y:S01]  /*58bd0*/  IMAD.MOV.U32 R15, RZ, RZ, R0 ;  /* 0x000000ffff0f7224 */ /* 0x000fe200078e0000 */
[----:B--2---:R-:W-:Y:S04]  /*58be0*/  LDS R11, [R2+0x1e400] ;  /* 0x01e40000020b7984 */ /* 0x004fe80000000800 */
[----:B------:R-:W-:Y:S04]  /*58bf0*/  LDS R9, [R2+0x1c400] ;  /* 0x01c4000002097984 */ /* 0x000fe80000000800 */
[----:B---3--:R-:W-:Y:S01]  /*58c00*/  STL.64 [R1+0x67a8], R26 ;  /* 0x0067a81a01007387 */ /* 0x008fe20000100a00 */
[----:B-----5:R1:W-:Y:S02]  /*58c10*/  STL.64 [R1+0x67a0], R24 ;  /* 0x0067a01801007387 */ /* 0x0203e40000100a00 */
[----:B------:R-:W2:Y:S02]  /*58c20*/  LDL.LU R6, [R1+0x6834] ;  /* 0x0068340001067983 */ /* 0x000ea40000300800 */
[----:B------:R-:W3:Y:S01]  /*58c30*/  LDL.LU R0, [R1+0x6830] ;  /* 0x0068300001007983 */ /* 0x000ee20000300800 */
[----:B------:R4:W-:Y:S04]  /*58c40*/  STL.64 [R1+0x67b0], R14 ;  /* 0x0067b00e01007387 */ /* 0x0009e80000100a00 */
[----:B-1----:R-:W5:Y:S01]  /*58c50*/  LDL.LU R24, [R1+0x4b0] ;  /* 0x0004b00001187983 */ /* 0x002f620000300800 */
[----:B------:R-:W5:Y:S02]  /*58c60*/  LDL.LU R25, [R1+0x4b4] ;  /* 0x0004b40001197983 */ /* 0x000f640000300800 */
[----:B------:R-:W2:Y:S02]  /*58c70*/  LDL.LU R26, [R1+0x4b8] ;  /* 0x0004b800011a7983 */ /* 0x000ea40000300800 */
[----:B------:R-:W2:Y:S02]  /*58c80*/  LDL.LU R27, [R1+0x4bc] ;  /* 0x0004bc00011b7983 */ /* 0x000ea40000300800 */
[----:B----4-:R-:W-:-:S02]  /*58c90*/  IMAD.MOV.U32 R14, RZ, RZ, R4 ;  /* 0x000000ffff0e7224 */ /* 0x010fc400078e0004 */
[----:B------:R-:W-:Y:S01]  /*58ca0*/  IMAD.MOV.U32 R15, RZ, RZ, R3 ;  /* 0x000000ffff0f7224 */ /* 0x000fe200078e0003 */
[----:B---3--:R-:W1:Y:S04]  /*58cb0*/  LDS R10, [R0+0x1e400] ;  /* 0x01e40000000a7984 */ /* 0x008e680000000800 */
[----:B------:R-:W3:Y:S04]  /*58cc0*/  LDS R8, [R0+0x1c400] ;  /* 0x01c4000000087984 */ /* 0x000ee80000000800 */
[----:B--2---:R-:W-:Y:S01]  /*58cd0*/  STL.64 [R1+0x67c0], R26 ;  /* 0x0067c01a01007387 */ /* 0x004fe20000100a00 */
[----:B-----5:R2:W-:Y:S02]  /*58ce0*/  STL.64 [R1+0x67b8], R24 ;  /* 0x0067b81801007387 */ /* 0x0205e40000100a00 */
[----:B------:R-:W4:Y:S02]  /*58cf0*/  LDL.LU R4, [R1+0x682c] ;  /* 0x00682c0001047983 */ /* 0x000f240000300800 */
[----:B------:R-:W5:Y:S01]  /*58d00*/  LDL.LU R3, [R1+0x6828] ;  /* 0x0068280001037983 */ /* 0x000f620000300800 */
[----:B------:R2:W-:Y:S04]  /*58d10*/  STL.64 [R1+0x67c8], R14 ;  /* 0x0067c80e01007387 */ /* 0x0005e80000100a00 */
[----:B--2---:R-:W2:Y:S01]  /*58d20*/  LDL.LU R24, [R1+0x4c0] ;  /* 0x0004c00001187983 */ /* 0x004ea20000300800 */
        /* <DEDUP_REMOVED lines=8> */
[----:B--2---:R-:W2:Y:S01]  /*58db0*/  LDL.LU R24, [R1+0x4d0] ;  /* 0x0004d00001187983 */ /* 0x004ea20000300800 */
[----:B------:R-:W2:Y:S02]  /*58dc0*/  LDL.LU R25, [R1+0x4d4] ;  /* 0x0004d40001197983 */ /* 0x000ea40000300800 */
[----:B------:R-:W2:Y:S02]  /*58dd0*/  LDL.LU R26, [R1+0x4d8] ;  /* 0x0004d800011a7983 */ /* 0x000ea40000300800 */
[----:B------:R-:W2:Y:S01]  /*58de0*/  LDL.LU R27, [R1+0x4dc] ;  /* 0x0004dc00011b7983 */ /* 0x000ea20000300800 */
[----:B------:R-:W4:Y:S01]  /*58df0*/  LDL.LU R20, [R1+0x510] ;  /* 0x0005100001147983 */ /* 0x000f220000300800 */
[----:B------:R-:W4:Y:S02]  /*58e00*/  LDL.LU R21, [R1+0x514] ;  /* 0x0005140001157983 */ /* 0x000f240000300800 */
[----:B------:R-:W4:Y:S02]  /*58e10*/  LDL.LU R22, [R1+0x518] ;  /* 0x0005180001167983 */ /* 0x000f240000300800 */
[----:B-1----:R-:W-:-:S02]  /*58e20*/  IMAD.MOV.U32 R14, RZ, RZ, R13 ;  /* 0x000000ffff0e7224 */ /* 0x002fc400078e000d */
[----:B------:R-:W-:Y:S01]  /*58e30*/  IMAD.MOV.U32 R15, RZ, RZ, R12 ;  /* 0x000000ffff0f7224 */ /* 0x000fe200078e000c */
[----:B------:R-:W4:Y:S01]  /*58e40*/  LDL.LU R23, [R1+0x51c] ;  /* 0x00051c0001177983 */ /* 0x000f220000300800 */
[----:B------:R-:W4:Y:S03]  /*58e50*/  LDL.64 R18, [R1+0xc8] ;  /* 0x0000c80001127983 */ /* 0x000f260000100a00 */
[----:B--2---:R-:W-:Y:S01]  /*58e60*/  STL.64 [R1+0x67f0], R26 ;  /* 0x0067f01a01007387 */ /* 0x004fe20000100a00 */
[----:B------:R-:W-:Y:S02]  /*58e70*/  STL.64 [R1+0x67e8], R24 ;  /* 0x0067e81801007387 */ /* 0x000fe40000100a00 */
[----:B------:R1:W-:Y:S02]  /*58e80*/  STL.64 [R1+0x67f8], R14 ;  /* 0x0067f80e01007387 */ /* 0x0003e40000100a00 */
[----:B------:R-:W2:Y:S01]  /*58e90*/  LDL.LU R12, [R1+0x4f0] ;  /* 0x0004f000010c7983 */ /* 0x000ea20000300800 */
[----:B------:R-:W2:Y:S04]  /*58ea0*/  LDL.LU R13, [R1+0x4f4] ;  /* 0x0004f400010d7983 */ /* 0x000ea80000300800 */
[----:B-1----:R-:W2:Y:S01]  /*58eb0*/  LDL.LU R14, [R1+0x4f8] ;  /* 0x0004f800010e7983 */ /* 0x002ea20000300800 */
[----:B------:R-:W2:Y:S01]  /*58ec0*/  LDL.LU R15, [R1+0x4fc] ;  /* 0x0004fc00010f7983 */ /* 0x000ea20000300800 */
[----:B----4-:R-:W-:Y:S02]  /*58ed0*/  HMMA.1688.F32.TF32 R20, R4, R18, R20 ;  /* 0x000000120414723c */ /* 0x010fe40000081014 */
[----:B--2---:R1:W-:Y:S01]  /*58ee0*/  STL.64 [R1+0x6808], R14 ;  /* 0x0068080e01007387 */ /* 0x0043e20000100a00 */
[----:B------:R-:W-:Y:S02]  /*58ef0*/  STL.64 [R1+0x6800], R12 ;  /* 0x0068000c01007387 */ /* 0x000fe40000100a00 */
[----:B------:R-:W2:Y:S02]  /*58f00*/  LDL.LU R24, [R1+0x4e0] ;  /* 0x0004e00001187983 */ /* 0x000ea40000300800 */
[----:B------:R-:W2:Y:S01]  /*58f10*/  LDL.LU R25, [R1+0x4e4] ;  /* 0x0004e40001197983 */ /* 0x000ea20000300800 */
[----:B------:R-:W4:Y:S01]  /*58f20*/  LDL.LU R26, [R1+0x4e8] ;  /* 0x0004e800011a7983 */ /* 0x000f220000300800 */
[----:B------:R-:W4:Y:S01]  /*58f30*/  LDL.LU R27, [R1+0x4ec] ;  /* 0x0004ec00011b7983 */ /* 0x000f220000300800 */
[----:B-1----:R-:W-:Y:S01]  /*58f40*/  MOV R15, R16 ;  /* 0x00000010000f7202 */ /* 0x002fe20000000f00 */
[----:B------:R-:W-:Y:S01]  /*58f50*/  IMAD.MOV.U32 R14, RZ, RZ, R17 ;  /* 0x000000ffff0e7224 */ /* 0x000fe200078e0011 */
[----:B----4-:R-:W-:Y:S01]  /*58f60*/  STL.64 [R1+0x6818], R26 ;  /* 0x0068181a01007387 */ /* 0x010fe20000100a00 */
[----:B--2---:R1:W-:Y:S03]  /*58f70*/  STL.64 [R1+0x6810], R24 ;  /* 0x0068101801007387 */ /* 0x0043e60000100a00 */
[----:B-1----:R-:W2:Y:S01]  /*58f80*/  LDL.LU R24, [R1+0x500] ;  /* 0x0005000001187983 */ /* 0x002ea20000300800 */
[----:B------:R-:W2:Y:S02]  /*58f90*/  LDL.LU R25, [R1+0x504] ;  /* 0x0005040001197983 */ /* 0x000ea40000300800 */
[----:B------:R-:W2:Y:S02]  /*58fa0*/  LDL.LU R26, [R1+0x508] ;  /* 0x00050800011a7983 */ /* 0x000ea40000300800 */
[----:B------:R-:W2:Y:S01]  /*58fb0*/  LDL.LU R27, [R1+0x50c] ;  /* 0x00050c00011b7983 */ /* 0x000ea20000300800 */
[----:B------:R-:W-:Y:S01]  /*58fc0*/  STL.64 [R1+0x6718], R10 ;  /* 0x0067180a01007387 */ /* 0x000fe20000100a00 */
[----:B---3--:R1:W-:Y:S03]  /*58fd0*/  STL.64 [R1+0x6710], R8 ;  /* 0x0067100801007387 */ /* 0x0083e60000100a00 */
[----:B-1----:R-:W3:Y:S01]  /*58fe0*/  LDL.LU R8, [R1+0x470] ;  /* 0x0004700001087983 */ /* 0x002ee20000300800 */
[----:B------:R-:W3:Y:S02]  /*58ff0*/  LDL.LU R9, [R1+0x474] ;  /* 0x0004740001097983 */ /* 0x000ee40000300800 */
[----:B------:R-:W3:Y:S02]  /*59000*/  LDL.LU R10, [R1+0x478] ;  /* 0x00047800010a7983 */ /* 0x000ee40000300800 */
[----:B------:R-:W3:Y:S01]  /*59010*/  LDL.LU R11, [R1+0x47c] ;  /* 0x00047c00010b7983 */ /* 0x000ee20000300800 */
[----:B------:R-:W-:Y:S01]  /*59020*/  STL.64 [R1+0x950], R20 ;  /* 0x0009501401007387 */ /* 0x000fe20000100a00 */
[----:B------:R1:W-:Y:S03]  /*59030*/  STL.64 [R1+0x958], R22 ;  /* 0x0009581601007387 */ /* 0x0003e60000100a00 */
[----:B-1----:R-:W4:Y:S01]  /*59040*/  LDL.LU.64 R22, [R1+0x6820] ;  /* 0x0068200001167983 */ /* 0x002f220000300a00 */
[----:B------:R-:W3:Y:S02]  /*59050*/  LDL.LU R16, [R1+0x450] ;  /* 0x0004500001107983 */ /* 0x000ee40000300800 */
[----:B------:R-:W-:-:S02]  /*59060*/  IMAD.MOV.U32 R21, RZ, RZ, R18 ;  /* 0x000000ffff157224 */ /* 0x000fc400078e0012 */
[----:B------:R-:W3:Y:S02]  /*59070*/  LDL.LU R17, [R1+0x454] ;  /* 0x0004540001117983 */ /* 0x000ee40000300800 */
[----:B------:R-:W-:Y:S01]  /*59080*/  IMAD.MOV.U32 R20, RZ, RZ, R19 ;  /* 0x000000ffff147224 */ /* 0x000fe200078e0013 */
[----:B------:R-:W3:Y:S01]  /*59090*/  LDL.LU R18, [R1+0x458] ;  /* 0x0004580001127983 */ /* 0x000ee20000300800 */
[----:B------:R-:W3:Y:S01]  /*590a0*/  LDL.LU R19, [R1+0x45c] ;  /* 0x00045c0001137983 */ /* 0x000ee20000300800 */
[----:B--2---:R-:W-:Y:S02]  /*590b0*/  HMMA.1688.F32.TF32 R12, R4, R14, R24 ;  /* 0x0000000e040c723c */ /* 0x004fe40000081018 */
[----:B---3--:R-:W-:Y:S01]  /*590c0*/  STL.64 [R1+0x6750], R18 ;  /* 0x0067501201007387 */ /* 0x008fe20000100a00 */
[----:B------:R1:W-:Y:S03]  /*590d0*/  STL.64 [R1+0x6748], R16 ;  /* 0x0067481001007387 */ /* 0x0003e60000100a00 */
[----:B-1----:R-:W2:Y:S01]  /*590e0*/  LDL.LU R16, [R1+0x460] ;  /* 0x0004600001107983 */ /* 0x002ea20000300800 */
[----:B------:R-:W2:Y:S02]  /*590f0*/  LDL.LU R17, [R1+0x464] ;  /* 0x0004640001117983 */ /* 0x000ea40000300800 */
[----:B------:R-:W2:Y:S02]  /*59100*/  LDL.LU R18, [R1+0x468] ;  /* 0x0004680001127983 */ /* 0x000ea40000300800 */
[----:B------:R-:W2:Y:S01]  /*59110*/  LDL.LU R19, [R1+0x46c] ;  /* 0x00046c0001137983 */ /* 0x000ea20000300800 */
[----:B----4-:R-:W-:Y:S01]  /*59120*/  STL.64 [R1+0x6738], R22 ;  /* 0x0067381601007387 */ /* 0x010fe20000100a00 */
[----:B------:R-:W-:Y:S02]  /*59130*/  STL.64 [R1+0x6730], R20 ;  /* 0x0067301401007387 */ /* 0x000fe40000100a00 */
[----:B------:R-:W3:Y:S02]  /*59140*/  LDL.LU.64 R26, [R1+0x6818] ;  /* 0x00681800011a7983 */ /* 0x000ee40000300a00 */
[----:B------:R-:W3:Y:S06]  /*59150*/  LDL.LU.64 R24, [R1+0x6810] ;  /* 0x0068100001187983 */ /* 0x000eec0000300a00 */
[----:B------:R-:W-:Y:S01]  /*59160*/  STL.64 [R1+0x940], R12 ;  /* 0x0009400c01007387 */ /* 0x000fe20000100a00 */
[----:B------:R1:W-:Y:S03]  /*59170*/  STL.64 [R1+0x948], R14 ;  /* 0x0009480e01007387 */ /* 0x0003e60000100a00 */
[----:B-1----:R-:W4:Y:S01]  /*59180*/  LDL.LU.64 R14, [R1+0x6808] ;  /* 0x00680800010e7983 */ /* 0x002f220000300a00 */
[----:B------:R-:W4:Y:S02]  /*59190*/  LDL.LU.64 R12, [R1+0x6800] ;  /* 0x00680000010c7983 */ /* 0x000f240000300a00 */
[----:B------:R-:W-:-:S02]  /*591a0*/  IMAD.MOV.U32 R22, RZ, RZ, R29 ;  /* 0x000000ffff167224 */ /* 0x000fc400078e001d */
[----:B------:R-:W-:-:S07]  /*591b0*/  IMAD.MOV.U32 R23, RZ, RZ, R28 ;  /* 0x000000ffff177224 */ /* 0x000fce00078e001c */
[C---:B----4-:R-:W-:Y:S01]  /*591c0*/  HMMA.1688.F32.TF32 R20, R4.reuse, R22, R12 ;  /* 0x000000160414723c */ /* 0x050fe2000008100c */
[----:B------:R-:W3:Y:S11]  /*591d0*/  LDL.LU.64 R14, [R1+0x67f8] ;  /* 0x0067f800010e7983 */ /* 0x000ef60000300a00 */
[----:B------:R-:W-:Y:S11]  /*591e0*/  @!UPT UIADD3 URZ, URZ, URZ, URZ ;  /* 0x0000003f3f3ff290 */ /* 0x000ff6000fffe03f */
[----:B------:R1:W-:Y:S01]  /*591f0*/  STL.64 [R1+0x930], R20 ;  /* 0x0009301401007387 */ /* 0x0003e20000100a00 */
[----:B------:R4:W-:Y:S03]  /*59200*/  STL.64 [R1+0x938], R22 ;  /* 0x0009381601007387 */ /* 0x0009e60000100a00 */
[----:B-1----:R-:W2:Y:S01]  /*59210*/  LDL.LU R20, [R1+0x440] ;  /* 0x0004400001147983 */ /* 0x002ea20000300800 */
[----:B------:R-:W2:Y:S02]  /*59220*/  LDL.LU R21, [R1+0x444] ;  /* 0x0004440001157983 */ /* 0x000ea40000300800 */
[----:B----4-:R-:W4:Y:S02]  /*59230*/  LDL.LU R22, [R1+0x448] ;  /* 0x0004480001167983 */ /* 0x010f240000300800 */
[----:B------:R-:W4:Y:S01]  /*59240*/  LDL.LU R23, [R1+0x44c] ;  /* 0x00044c0001177983 */ /* 0x000f220000300800 */
[C---:B---3--:R-:W-:Y:S01]  /*59250*/  HMMA.1688.F32.TF32 R12, R4.reuse, R14, R24 ;  /* 0x0000000e040c723c */ /* 0x048fe20000081018 */
[----:B------:R-:W3:Y:S01]  /*59260*/  LDL.LU.64 R26, [R1+0x67f0] ;  /* 0x0067f000011a7983 */ /* 0x000ee20000300a00 */
[----:B------:R-:W3:Y:S11]  /*59270*/  LDL.LU.64 R24, [R1+0x67e8] ;  /* 0x0067e80001187983 */ /* 0x000ef60000300a00 */
[----:B------:R-:W-:Y:S10]  /*59280*/  @!UPT UIADD3 URZ, URZ, URZ, URZ ;  /* 0x0000003f3f3ff290 */ /* 0x000ff4000fffe03f */
        /* <DEDUP_REMOVED lines=39> */
[----:B------:R-:W3:Y:S11]  /*59500*/  LDL.LU.64 R26, [R1+0x6760] ;  /* 0x00676000011a7983 */ /* 0x000ef60000300a00 */
[----:B------:R-:W-:Y:S10]  /*59510*/  @!UPT UIADD3 URZ, URZ, URZ, URZ ;  /* 0x0000003f3f3ff290 */ /* 0x000ff4000fffe03f */
[----:B------:R-:W-:Y:S01]  /*59520*/  STL.64 [R1+0x7d0], R12 ;  /* 0x0007d00c01007387 */ /* 0x000fe20000100a00 */
[----:B------:R1:W-:Y:S03]  /*59530*/  STL.64 [R1+0x7d8], R14 ;  /* 0x0007d80e01007387 */ /* 0x0003e60000100a00 */
[----:B-1----:R-:W2:Y:S01]  /*59540*/  LDL.LU.64 R14, [R1+0x6758] ;  /* 0x00675800010e7983 */ /* 0x002ea20000300a00 */
[----:B------:R-:W4:Y:S01]  /*59550*/  LDL.LU R24, [R1+0x430] ;  /* 0x0004300001187983 */ /* 0x000f220000300800 */
[C---:B---3--:R-:W-:Y:S11]  /*59560*/  HMMA.1688.F32.TF32 R8, R4.reuse, R26, R8 ;  /* 0x0000001a0408723c */ /* 0x048ff60000081008 */
[----:B------:R-:W-:Y:S11]  /*59570*/  @!UPT UIADD3 URZ, URZ, URZ, URZ ;  /* 0x0000003f3f3ff290 */ /* 0x000ff6000fffe03f */
[----:B------:R-:W-:Y:S01]  /*59580*/  @!UPT UIADD3 URZ, URZ, URZ, URZ ;  /* 0x0000003f3f3ff290 */ /* 0x000fe2000fffe03f */
[----:B------:R1:W-:Y:S01]  /*59590*/  STL.64 [R1+0x7c0], R8 ;  /* 0x0007c00801007387 */ /* 0x0003e20000100a00 */
[C---:B--2---:R-:W-:Y:S03]  /*595a0*/  HMMA.1688.F32.TF32 R12, R4.reuse, R14, R16 ;  /* 0x0000000e040c723c */ /* 0x044fe60000081010 */
[----:B------:R2:W-:Y:S01]  /*595b0*/  STL.64 [R1+0x7c8], R10 ;  /* 0x0007c80a01007387 */ /* 0x0005e20000100a00 */
[----:B------:R-:W3:Y:S02]  /*595c0*/  LDL.LU R25, [R1+0x434] ;  /* 0x0004340001197983 */ /* 0x000ee40000300800 */
[----:B------:R-:W3:Y:S02]  /*595d0*/  LDL.LU R26, [R1+0x438] ;  /* 0x00043800011a7983 */ /* 0x000ee40000300800 */
[----:B------:R-:W3:Y:S01]  /*595e0*/  LDL.LU R27, [R1+0x43c] ;  /* 0x00043c00011b7983 */ /* 0x000ee20000300800 */
[----:B-1----:R-:W3:Y:S01]  /*595f0*/  LDL.LU R8, [R1+0x1f0] ;  /* 0x0001f00001087983 */ /* 0x002ee20000300800 */
[----:B------:R-:W3:Y:S03]  /*59600*/  LDL.LU R9, [R1+0x1f4] ;  /* 0x0001f40001097983 */ /* 0x000ee60000300800 */
[----:B--2---:R-:W2:Y:S01]  /*59610*/  LDL.LU R10, [R1+0x1f8] ;  /* 0x0001f800010a7983 */ /* 0x004ea20000300800 */
[----:B------:R-:W2:Y:S02]  /*59620*/  LDL.LU R11, [R1+0x1fc] ;  /* 0x0001fc00010b7983 */ /* 0x000ea40000300800 */
[----:B------:R-:W2:Y:S02]  /*59630*/  LDL.LU.64 R18, [R1+0x6750] ;  /* 0x0067500001127983 */ /* 0x000ea40000300a00 */
[----:B------:R-:W2:Y:S05]  /*59640*/  LDL.LU.64 R16, [R1+0x6748] ;  /* 0x0067480001107983 */ /* 0x000eaa0000300a00 */
[----:B------:R1:W-:Y:S01]  /*59650*/  STL.64 [R1+0x7b0], R12 ;  /* 0x0007b00c01007387 */ /* 0x0003e20000100a00 */
[----:B------:R4:W-:Y:S03]  /*59660*/  STL.64 [R1+0x7b8], R14 ;  /* 0x0007b80e01007387 */ /* 0x0009e60000100a00 */
[----:B-1----:R-:W2:Y:S01]  /*59670*/  LDL.LU R12, [R1+0x410] ;  /* 0x00041000010c7983 */ /* 0x002ea20000300800 */
[----:B------:R-:W2:Y:S02]  /*59680*/  LDL.LU R13, [R1+0x414] ;  /* 0x00041400010d7983 */ /* 0x000ea40000300800 */
[----:B----4-:R-:W4:Y:S02]  /*59690*/  LDL.LU R14, [R1+0x418] ;  /* 0x00041800010e7983 */ /* 0x010f240000300800 */
[----:B------:R-:W4:Y:S02]  /*596a0*/  LDL.LU R15, [R1+0x41c] ;  /* 0x00041c00010f7983 */ /* 0x000f240000300800 */
[----:B----4-:R1:W-:Y:S01]  /*596b0*/  STL.64 [R1+0x6708], R14 ;  /* 0x0067080e01007387 */ /* 0x0103e20000100a00 */
[----:B--2---:R-:W-:Y:S03]  /*596c0*/  STL.64 [R1+0x6700], R12 ;  /* 0x0067000c01007387 */ /* 0x004fe60000100a00 */
[----:B-1----:R-:W2:Y:S02]  /*596d0*/  LDL.64 R14, [R1+0x8] ;  /* 0x00000800010e7983 */ /* 0x002ea40000100a00 */
[C---:B--2---:R-:W-:Y:S11]  /*596e0*/  HMMA.1688.F32.TF32 R16, R4.reuse, R14, R16 ;  /* 0x0000000e0410723c */ /* 0x044ff60000081010 */
[----:B------:R-:W-:Y:S11]  /*596f0*/  @!UPT UIADD3 URZ, URZ, URZ, URZ ;  /* 0x0000003f3f3ff290 */ /* 0x000ff6000fffe03f */
[----:B------:R-:W-:Y:S01]  /*59700*/  @!UPT UIADD3 URZ, URZ, URZ, URZ ;  /* 0x0000003f3f3ff290 */ /* 0x000fe2000fffe03f */
[----:B------:R-:W-:Y:S01]  /*59710*/  STL.64 [R1+0xc80], R16 ;  /* 0x000c801001007387 */ /* 0x000fe20000100a00 */
[----:B------:R1:W-:Y:S03]  /*59720*/  STL.64 [R1+0xc88], R18 ;  /* 0x000c881201007387 */ /* 0x0003e60000100a00 */
[----:B-1----:R-:W2:Y:S01]  /*59730*/  LDL.LU.64 R18, [R1+0x6740] ;  /* 0x0067400001127983 */ /* 0x002ea20000300a00 */
[----:B------:R-:W4:Y:S02]  /*59740*/  LDL.LU R12, [R1+0x420] ;  /* 0x00042000010c7983 */ /* 0x000f240000300800 */
[----:B------:R-:W-:Y:S02]  /*59750*/  IMAD.MOV.U32 R17, RZ, RZ, R14 ;  /* 0x000000ffff117224 */ /* 0x000fe400078e000e */
[----:B------:R-:W4:Y:S02]  /*59760*/  LDL.LU R13, [R1+0x424] ;  /* 0x00042400010d7983 */ /* 0x000f240000300800 */
[----:B------:R-:W-:Y:S01]  /*59770*/  IMAD.MOV.U32 R16, RZ, RZ, R15 ;  /* 0x000000ffff107224 */ /* 0x000fe200078e000f */
[----:B------:R-:W4:Y:S01]  /*59780*/  LDL.LU R14, [R1+0x428] ;  /* 0x00042800010e7983 */ /* 0x000f220000300800 */
[----:B------:R-:W4:Y:S01]  /*59790*/  LDL.LU R15, [R1+0x42c] ;  /* 0x00042c00010f7983 */ /* 0x000f220000300800 */
[C---:B--2---:R-:W-:Y:S11]  /*597a0*/  HMMA.1688.F32.TF32 R20, R4.reuse, R18, R20 ;  /* 0x000000120414723c */ /* 0x044ff60000081014 */
[----:B------:R-:W-:Y:S11]  /*597b0*/  @!UPT UIADD3 URZ, URZ, URZ, URZ ;  /* 0x0000003f3f3ff290 */ /* 0x000ff6000fffe03f */
[----:B------:R-:W-:Y:S01]  /*597c0*/  @!UPT UIADD3 URZ, URZ, URZ, URZ ;  /* 0x0000003f3f3ff290 */ /* 0x000fe2000fffe03f */
[----:B------:R-:W-:Y:S01]  /*597d0*/  STL.64 [R1+0xc70], R20 ;  /* 0x000c701401007387 */ /* 0x000fe20000100a00 */
[----:B------:R1:W-:Y:S03]  /*597e0*/  STL.64 [R1+0xc78], R22 ;  /* 0x000c781601007387 */ /* 0x0003e60000100a00 */
[----:B-1----:R-:W3:Y:S01]  /*597f0*/  LDL.LU.64 R22, [R1+0x6738] ;  /* 0x0067380001167983 */ /* 0x002ee20000300a00 */
[----:B------:R-:W2:Y:S02]  /*59800*/  LDL.LU.64 R20, [R1+0x6730] ;  /* 0x0067300001147983 */ /* 0x000ea40000300a00 */
[----:B------:R-:W-:Y:S02]  /*59810*/  STL.64 [R1+0x6678], R18 ;  /* 0x0066781201007387 */ /* 0x000fe40000100a00 */
[----:B------:R1:W-:Y:S02]  /*59820*/  STL.64 [R1+0x66d8], R16 ;  /* 0x0066d81001007387 */ /* 0x0003e40000100a00 */
[----:B-1----:R-:W2:Y:S01]  /*59830*/  LDL.LU R16, [R1+0x3f0] ;  /* 0x0003f00001107983 */ /* 0x002ea20000300800 */
[----:B------:R-:W2:Y:S02]  /*59840*/  LDL.LU R17, [R1+0x3f4] ;  /* 0x0003f40001117983 */ /* 0x000ea40000300800 */
[----:B------:R-:W2:Y:S02]  /*59850*/  LDL.LU R18, [R1+0x3f8] ;  /* 0x0003f80001127983 */ /* 0x000ea40000300800 */
[----:B------:R-:W2:Y:S02]  /*59860*/  LDL.LU R19, [R1+0x3fc] ;  /* 0x0003fc0001137983 */ /* 0x000ea40000300800 */
[----:B--2---:R1:W-:Y:S01]  /*59870*/  STL.64 [R1+0x66e8], R18 ;  /* 0x0066e81201007387 */ /* 0x0043e20000100a00 */
[----:B------:R-:W-:Y:S03]  /*59880*/  STL.64 [R1+0x66e0], R16 ;  /* 0x0066e01001007387 */ /* 0x000fe60000100a00 */
[----:B-1----:R-:W2:Y:S01]  /*59890*/  LDL.64 R18, [R1+0xa8] ;  /* 0x0000a80001127983 */ /* 0x002ea20000100a00 */
[C---:B---3--:R-:W-:Y:S03]  /*598a0*/  HMMA.1688.F32.TF32 R24, R4.reuse, R22, R24 ;  /* 0x000000160418723c */ /* 0x048fe60000081018 */
[----:B--2---:R-:W-:Y:S11]  /*598b0*/  STL.64 [R1+0x66f0], R18 ;  /* 0x0066f01201007387 */ /* 0x004ff60000100a00 */
[----:B------:R-:W-:Y:S09]  /*598c0*/  @!UPT UIADD3 URZ, URZ, URZ, URZ ;  /* 0x0000003f3f3ff290 */ /* 0x000ff2000fffe03f */
[----:B------:R-:W-:Y:S02]  /*598d0*/  STL.64 [R1+0xc60], R24 ;  /* 0x000c601801007387 */ /* 0x000fe40000100a00 */
[----:B------:R1:W-:Y:S02]  /*598e0*/  STL.64 [R1+0xc68], R26 ;  /* 0x000c681a01007387 */ /* 0x0003e40000100a00 */
[----:B-1----:R-:W2:Y:S01]  /*598f0*/  LDL.LU.64 R26, [R1+0x6728] ;  /* 0x00672800011a7983 */ /* 0x002ea20000300a00 */
[----:B------:R-:W3:Y:S02]  /*59900*/  LDL.LU.64 R24, [R1+0x6720] ;  /* 0x0067200001187983 */ /* 0x000ee40000300a00 */
[----:B------:R1:W-:Y:S02]  /*59910*/  STL.64 [R1+0x66f8], R22 ;  /* 0x0066f81601007387 */ /* 0x0003e40000100a00 */
[----:B-1----:R-:W4:Y:S01]  /*59920*/  LDL.64 R22, [R1+0xb8] ;  /* 0x0000b80001167983 */ /* 0x002f220000100a00 */
[----:B--2---:R-:W-:Y:S03]  /*59930*/  HMMA.1688.F32.TF32 R4, R4, R26, R8 ;  /* 0x0000001a0404723c */ /* 0x004fe60000081008 */
[----:B------:R-:W4:Y:S01]  /*59940*/  LDL.LU.64 R10, [R1+0x6718] ;  /* 0x00671800010a7983 */ /* 0x000f220000300a00 */
[----:B------:R-:W4:Y:S02]  /*59950*/  LDL.LU.64 R8, [R1+0x6710] ;  /* 0x0067100001087983 */ /* 0x000f240000300a00 */
[----:B------:R1:W-:Y:S02]  /*59960*/  STL.64 [R1+0x6620], R26 ;  /* 0x0066201a01007387 */ /* 0x0003e40000100a00 */
[----:B---3--:R-:W-:Y:S11]  /*59970*/  STL.64 [R1+0x6618], R24 ;  /* 0x0066181801007387 */ /* 0x008ff60000100a00 */
[----:B------:R-:W-:Y:S04]  /*59980*/  @!UPT UIADD3 URZ, URZ, URZ, URZ ;  /* 0x0000003f3f3ff290 */ /* 0x000fe8000fffe03f */
[----:B------:R-:W-:Y:S01]  /*59990*/  STL.64 [R1+0x7a0], R4 ;  /* 0x0007a00401007387 */ /* 0x000fe20000100a00 */
[----:B------:R-:W-:Y:S02]  /*599a0*/  STL.64 [R1+0x7a8], R6 ;  /* 0x0007a80601007387 */ /* 0x000fe40000100a00 */
[----:B------:R-:W-:Y:S04]  /*599b0*/  LDS R6, [R0+0x1e500] ;  /* 0x01e5000000067984 */ /* 0x000fe80000000800 */
[----:B------:R-:W2:Y:S01]  /*599c0*/  LDS R7, [R2+0x1e500] ;  /* 0x01e5000002077984 */ /* 0x000ea20000000800 */
[----:B------:R-:W-:Y:S04]  /*599d0*/  LDS R4, [R0+0x1c500] ;  /* 0x01c5000000047984 */ /* 0x000fe80000000800 */
[----:B------:R-:W3:Y:S01]  /*599e0*/  LDS R5, [R2+0x1c500] ;  /* 0x01c5000002057984 */ /* 0x000ee20000000800 */
[----:B------:R-:W-:-:S02]  /*599f0*/  IMAD.MOV.U32 R18, RZ, RZ, R21 ;  /* 0x000000ffff127224 */ /* 0x000fc400078e0015 */
[----:B------:R-:W-:Y:S01]  /*59a00*/  IMAD.MOV.U32 R19, RZ, RZ, R20 ;  /* 0x000000ffff137224 */ /* 0x000fe200078e0014 */
[----:B-1----:R-:W5:Y:S04]  /*59a10*/  LDL.64 R26, [R1+0x88] ;  /* 0x00008800011a7983 */ /* 0x002f680000100a00 */
[----:B--2---:R-:W-:Y:S01]  /*59a20*/  STL.64 [R1+0x6610], R6 ;  /* 0x0066100601007387 */ /* 0x004fe20000100a00 */
[----:B---3--:R1:W-:Y:S03]  /*59a30*/  STL.64 [R1+0x6608], R4 ;  /* 0x0066080401007387 */ /* 0x0083e60000100a00 */
[----:B-1----:R-:W2:Y:S01]  /*59a40*/  LDL.LU R4, [R1+0x3e0] ;  /* 0x0003e00001047983 */ /* 0x002ea20000300800 */
[----:B------:R-:W2:Y:S02]  /*59a50*/  LDL.LU R5, [R1+0x3e4] ;  /* 0x0003e40001057983 */ /* 0x000ea40000300800 */
[----:B------:R-:W2:Y:S01]  /*59a60*/  LDL.LU R6, [R1+0x3e8] ;  /* 0x0003e80001067983 */ /* 0x000ea20000300800 */
[C---:B----4-:R-:W-:Y:S01]  /*59a70*/  HMMA.1688.F32.TF32 R16, R8.reuse, R18, R12 ;  /* 0x000000120810723c */ /* 0x050fe2000008100c */
[----:B------:R-:W3:Y:S01]  /*59a80*/  LDL.LU.64 R14, [R1+0x6708] ;  /* 0x00670800010e7983 */ /* 0x000ee20000300a00 */
[----:B------:R-:W3:Y:S11]  /*59a90*/  LDL.LU.64 R12, [R1+0x6700] ;  /* 0x00670000010c7983 */ /* 0x000ef60000300a00 */
[----:B------:R-:W-:Y:S10]  /*59aa0*/  @!UPT UIADD3 URZ, URZ, URZ, URZ ;  /* 0x0000003f3f3ff290 */ /* 0x000ff4000fffe03f */
[----:B------:R-:W-:Y:S01]  /*59ab0*/  STL.64 [R1+0xc50], R16 ;  /* 0x000c501001007387 */ /* 0x000fe20000100a00 */
[----:B------:R3:W-:Y:S02]  /*59ac0*/  STL.64 [R1+0xc58], R18 ;  /* 0x000c581201007387 */ /* 0x0007e40000100a00 */
[----:B-----5:R-:W-:Y:S01]  /*59ad0*/  IMAD.MOV.U32 R7, RZ, RZ, R3 ;  /* 0x000000ffff077224 */ /* 0x020fe200078e0003 */
[----:B---3--:R-:W-:Y:S07]  /*59ae0*/  HMMA.1688.F32.TF32 R16, R8, R22, R12 ;  /* 0x000000160810723c */ /* 0x008fee000008100c */
[----:B------:R-:W-:-:S02]  /*59af0*/  IMAD.MOV.U32 R13, RZ, RZ, R22 ;  /* 0x000000ffff0d7224 */ /* 0x000fc400078e0016 */
[----:B------:R-:W-:Y:S02]  /*59b00*/  IMAD.MOV.U32 R12, RZ, RZ, R23 ;  /* 0x000000ffff0c7224 */ /* 0x000fe400078e0017 */
[----:B------:R-:W3:Y:S11]  /*59b10*/  LDL.LU.64 R22, [R1+0x66f8] ;  /* 0x0066f80001167983 */ /* 0x000ef60000300a00 */
[----:B------:R-:W-:Y:S01]  /*59b20*/  @!UPT UIADD3 URZ, URZ, URZ, URZ ;  /* 0x0000003f3f3ff290 */ /* 0x000fe2000fffe03f */
[----:B------:R-:W-:Y:S01]  /*59b30*/  STL.64 [R1+0xc40], R16 ;  /* 0x000c401001007387 */ /* 0x000fe20000100a00 */
[----:B------:R1:W-:Y:S02]  /*59b40*/  STL [R1+0xc48], R18 ;  /* 0x000c481201007387 */ /* 0x0003e40000100800 */
[----:B------:R-:W-:Y:S02]  /*59b50*/  IMAD.MOV.U32 R3, RZ, RZ, R19 ;  /* 0x000000ffff037224 */ /* 0x000fe400078e0013 */
[----:B-1----:R-:W4:Y:S01]  /*59b60*/  LDL.LU.64 R18, [R1+0x66f0] ;  /* 0x0066f00001127983 */ /* 0x002f220000300a00 */
[----:B------:R1:W-:Y:S02]  /*59b70*/  STL [R1+0x65dc], R12 ;  /* 0x0065dc0c01007387 */ /* 0x0003e40000100800 */
[----:B------:R5:W-:Y:S01]  /*59b80*/  STL [R1+0x65d8], R13 ;  /* 0x0065d80d01007387 */ /* 0x000be20000100800 */
[----:B-1----:R-:W4:Y:S01]  /*59b90*/  LDL.LU R12, [R1+0x400] ;  /* 0x00040000010c7983 */ /* 0x002f220000300800 */
[----:B-----5:R-:W4:Y:S02]  /*59ba0*/  LDL.LU R13, [R1+0x404] ;  /* 0x00040400010d7983 */ /* 0x020f240000300800 */
[----:B------:R-:W4:Y:S02]  /*59bb0*/  LDL.LU R14, [R1+0x408] ;  /* 0x00040800010e7983 */ /* 0x000f240000300800 */
[----:B------:R-:W4:Y:S01]  /*59bc0*/  LDL.LU R15, [R1+0x40c] ;  /* 0x00040c00010f7983 */ /* 0x000f220000300800 */
[----:B------:R-:W-:Y:S01]  /*59bd0*/  STL [R1+0x5d48], R3 ;  /* 0x005d480301007387 */ /* 0x000fe20000100800 */
[C---:B----4-:R-:W-:Y:S11]  /*59be0*/  HMMA.1688.F32.TF32 R12, R8.reuse, R18, R12 ;  /* 0x00000012080c723c */ /* 0x050ff6000008100c */
[----:B------:R-:W-:Y:S11]  /*59bf0*/  @!UPT UIADD3 URZ, URZ, URZ, URZ ;  /* 0x0000003f3f3ff290 */ /* 0x000ff6000fffe03f */
[----:B------:R-:W-:Y:S01]  /*59c00*/  @!UPT UIADD3 URZ, URZ, URZ, URZ ;  /* 0x0000003f3f3ff290 */ /* 0x000fe2000fffe03f */
[----:B------:R-:W-:Y:S01]  /*59c10*/  STL.64 [R1+0xc30], R12 ;  /* 0x000c300c01007387 */ /* 0x000fe20000100a00 */
[----:B------:R1:W-:Y:S02]  /*59c20*/  STL.64 [R1+0xc38], R14 ;  /* 0x000c380e01007387 */ /* 0x0003e40000100a00 */
[----:B-1----:R-:W-:Y:S02]  /*59c30*/  IMAD.MOV.U32 R14, RZ, RZ, R19 ;  /* 0x000000ffff0e7224 */ /* 0x002fe400078e0013 */
[----:B------:R-:W-:Y:S02]  /*59c40*/  IMAD.MOV.U32 R15, RZ, RZ, R18 ;  /* 0x000000ffff0f7224 */ /* 0x000fe400078e0012 */
[----:B------:R-:W4:Y:S01]  /*59c50*/  LDL.LU.64 R18, [R1+0x66e8] ;  /* 0x0066e80001127983 */ /* 0x000f220000300a00 */
[----:B------:R-:W4:Y:S02]  /*59c60*/  LDL.LU.64 R16, [R1+0x66e0] ;  /* 0x0066e00001107983 */ /* 0x000f240000300a00 */
[----:B------:R-:W-:Y:S02]  /*59c70*/  STL [R1+0x65e4], R14 ;  /* 0x0065e40e01007387 */ /* 0x000fe40000100800 */
[----:B------:R1:W-:Y:S02]  /*59c80*/  STL [R1+0x65e0], R15 ;  /* 0x0065e00f01007387 */ /* 0x0003e40000100800 */
[----:B-1----:R-:W4:Y:S01]  /*59c90*/  LDL.64 R14, [R1+0x98] ;  /* 0x00009800010e7983 */ /* 0x002f220000100a00 */
[C---:B--2---:R-:W-:Y:S11]  /*59ca0*/  HMMA.1688.F32.TF32 R4, R8.reuse, R26, R4 ;  /* 0x0000001a0804723c */ /* 0x044ff60000081004 */
[----:B------:R-:W-:Y:S11]  /*59cb0*/  @!UPT UIADD3 URZ, URZ, URZ, URZ ;  /* 0x0000003f3f3ff290 */ /* 0x000ff6000fffe03f */
[----:B------:R-:W-:Y:S02]  /*59cc0*/  @!UPT UIADD3 URZ, URZ, URZ, URZ ;  /* 0x0000003f3f3ff290 */ /* 0x000fe4000fffe03f */
[----:B------:R-:W-:Y:S01]  /*59cd0*/  MOV R3, R7 ;  /* 0x0000000700037202 */ /* 0x000fe20000000f00 */
[----:B----4-:R-:W-:Y:S01]  /*59ce0*/  HMMA.1688.F32.TF32 R16, R8, R14, R16 ;  /* 0x0000000e0810723c */ /* 0x010fe20000081010 */
[----:B------:R-:W-:Y:S02]  /*59cf0*/  IMAD.MOV.U32 R20, RZ, RZ, R15 ;  /* 0x000000ffff147224 */ /* 0x000fe400078e000f */
[----:B------:R-:W-:Y:S11]  /*59d00*/  IMAD.MOV.U32 R21, RZ, RZ, R14 ;  /* 0x000000ffff157224 */ /* 0x000ff600078e000e */
[----:B------:R-:W-:Y:S09]  /*59d10*/  @!UPT UIADD3 URZ, URZ, URZ, URZ ;  /* 0x0000003f3f3ff290 */ /* 0x000ff2000fffe03f */
[----:B------:R1:W-:Y:S01]  /*59d20*/  STL.64 [R1+0xc20], R16 ;  /* 0x000c201001007387 */ /* 0x0003e20000100a00 */
[----:B------:R-:W-:Y:S03]  /*59d30*/  STL.64 [R1+0xc28], R18 ;  /* 0x000c281201007387 */ /* 0x000fe60000100a00 */
[----:B-1----:R-:W2:Y:S01]  /*59d40*/  LDL.LU.64 R16, [R1+0x66d8] ;  /* 0x0066d80001107983 */ /* 0x002ea20000300a00 */
[----:B------:R-:W-:Y:S02]  /*59d50*/  STL [R1+0x65ec], R20 ;  /* 0x0065ec1401007387 */ /* 0x000fe40000100800 */
[----:B------:R-:W-:Y:S02]  /*59d60*/  STL [R1+0x65e8], R21 ;  /* 0x0065e81501007387 */ /* 0x000fe40000100800 */
[----:B---3--:R-:W-:Y:S01]  /*59d70*/  STL.64 [R1+0x66b8], R22 ;  /* 0x0066b81601007387 */ /* 0x008fe20000100a00 */
[----:B------:R1:W-:Y:S01]  /*59d80*/  STL.64 [R1+0xc10], R4 ;  /* 0x000c100401007387 */ /* 0x0003e20000100a00 */
[----:B------:R3:W-:Y:S03]  /*59d90*/  STL [R1+0xc18], R6 ;  /* 0x000c180601007387 */ /* 0x0007e60000100800 */
[----:B-1----:R-:W4:Y:S01]  /*59da0*/  LDL.LU R4, [R1+0x1e0] ;  /* 0x0001e00001047983 */ /* 0x002f220000300800 */
[----:B------:R-:W4:Y:S02]  /*59db0*/  LDL.LU R5, [R1+0x1e4] ;  /* 0x0001e40001057983 */ /* 0x000f240000300800 */
[----:B---3--:R-:W3:Y:S02]  /*59dc0*/  LDL.LU R6, [R1+0x1e8] ;  /* 0x0001e80001067983 */ /* 0x008ee40000300800 */
[----:B------:R-:W3:Y:S02]  /*59dd0*/  LDL.LU R7, [R1+0x1ec] ;  /* 0x0001ec0001077983 */ /* 0x000ee40000300800 */
[----:B---3--:R-:W-:Y:S01]  /*59de0*/  STL.64 [R1+0x6630], R6 ;  /* 0x0066300601007387 */ /* 0x008fe20000100a00 */
[----:B----4-:R1:W-:Y:S03]  /*59df0*/  STL.64 [R1+0x6628], R4 ;  /* 0x0066280401007387 */ /* 0x0103e60000100a00 */
[----:B-1----:R-:W3:Y:S01]  /*59e00*/  LDL.LU R4, [R1+0x350] ;  /* 0x0003500001047983 */ /* 0x002ee20000300800 */
[----:B------:R-:W3:Y:S02]  /*59e10*/  LDL.LU R5, [R1+0x354] ;  /* 0x0003540001057983 */ /* 0x000ee40000300800 */
[----:B------:R-:W4:Y:S02]  /*59e20*/  LDL.LU R6, [R1+0x358] ;  /* 0x0003580001067983 */ /* 0x000f240000300800 */
[----:B------:R-:W4:Y:S02]  /*59e30*/  LDL.LU R7, [R1+0x35c] ;  /* 0x00035c0001077983 */ /* 0x000f240000300800 */
[----:B------:R-:W-:-:S02]  /*59e40*/  IMAD.MOV.U32 R28, RZ, RZ, R26 ;  /* 0x000000ffff1c7224 */ /* 0x000fc400078e001a */
[----:B------:R-:W-:Y:S01]  /*59e50*/  IMAD.MOV.U32 R29, RZ, RZ, R27 ;  /* 0x000000ffff1d7224 */ /* 0x000fe200078e001b */
[----:B----4-:R2:W-:Y:S01]  /*59e60*/  STL.64 [R1+0x6640], R6 ;  /* 0x0066400601007387 */ /* 0x0105e20000100a00 */
[----:B---3--:R-:W-:Y:S02]  /*59e70*/  STL.64 [R1+0x6638], R4 ;  /* 0x0066380401007387 */ /* 0x008fe40000100a00 */
[----:B--2---:R-:W-:Y:S02]  /*59e80*/  IMAD.MOV.U32 R6, RZ, RZ, R17 ;  /* 0x000000ffff067224 */ /* 0x004fe400078e0011 */
[----:B------:R-:W-:-:S05]  /*59e90*/  IMAD.MOV.U32 R7, RZ, RZ, R16 ;  /* 0x000000ffff077224 */ /* 0x000fca00078e0010 */
[----:B------:R-:W-:Y:S01]  /*59ea0*/  STL.64 [R1+0x6658], R6 ;  /* 0x0066580601007387 */ /* 0x000fe20000100a00 */
[----:B------:R-:W2:Y:S02]  /*59eb0*/  LDL.LU R24, [R1+0x340] ;  /* 0x0003400001187983 */ /* 0x000ea40000300800 */
[----:B------:R-:W2:Y:S02]  /*59ec0*/  LDL.LU R25, [R1+0x344] ;  /* 0x0003440001197983 */ /* 0x000ea40000300800 */
[----:B------:R-:W3:Y:S01]  /*59ed0*/  LDL.LU R26, [R1+0x348] ;  /* 0x00034800011a7983 */ /* 0x000ee20000300800 */
[----:B------:R-:W3:Y:S01]  /*59ee0*/  LDL.LU R27, [R1+0x34c] ;  /* 0x00034c00011b7983 */ /* 0x000ee20000300800 */
[----:B------:R-:W4:Y:S02]  /*59ef0*/  LDL.LU R16, [R1+0x380] ;  /* 0x0003800001107983 */ /* 0x000f240000300800 */
[----:B------:R-:W4:Y:S02]  /*59f00*/  LDL.LU R17, [R1+0x384] ;  /* 0x0003840001117983 */ /* 0x000f240000300800 */
[----:B------:R-:W5:Y:S01]  /*59f10*/  LDL.LU R18, [R1+0x388] ;  /* 0x0003880001127983 */ /* 0x000f620000300800 */
[----:B------:R-:W5:Y:S04]  /*59f20*/  LDL.LU R19, [R1+0x38c] ;  /* 0x00038c0001137983 */ /* 0x000f680000300800 */
[----:B-----5:R1:W-:Y:S01]  /*59f30*/  STL.64 [R1+0x6688], R18 ;  /* 0x0066881201007387 */ /* 0x0203e20000100a00 */
[----:B----4-:R-:W-:Y:S03]  /*59f40*/  STL.64 [R1+0x6680], R16 ;  /* 0x0066801001007387 */ /* 0x010fe60000100a00 */
[----:B-1----:R-:W4:Y:S04]  /*59f50*/  LDL.64 R18, [R1+0x38] ;  /* 0x0000380001127983 */ /* 0x002f280000100a00 */
[----:B----4-:R1:W-:Y:S04]  /*59f60*/  STL.64 [R1+0x6698], R18 ;  /* 0x0066981201007387 */ /* 0x0103e80000100a00 */
[----:B-1----:R-:W4:Y:S04]  /*59f70*/  LDL.64 R18, [R1+0x48] ;  /* 0x0000480001127983 */ /* 0x002f280000100a00 */
[----:B----4-:R-:W-:Y:S01]  /*59f80*/  STL.64 [R1+0x66b0], R18 ;  /* 0x0066b01201007387 */ /* 0x010fe20000100a00 */
[----:B------:R-:W4:Y:S03]  /*59f90*/  LDL.64 R6, [R1+0x18] ;  /* 0x0000180001067983 */ /* 0x000f260000100a00 */
[----:B----4-:R1:W-:Y:S04]  /*59fa0*/  STL.64 [R1+0x6670], R6 ;  /* 0x0066700601007387 */ /* 0x0103e80000100a00 */
[----:B-1----:R-:W4:Y:S04]  /*59fb0*/  LDL.64 R6, [R1+0x28] ;  /* 0x0000280001067983 */ /* 0x002f280000100a00 */
[----:B----4-:R1:W-:Y:S01]  /*59fc0*/  STL.64 [R1+0x6690], R6 ;  /* 0x0066900601007387 */ /* 0x0103e20000100a00 */
[----:B------:R-:W4:Y:S02]  /*59fd0*/  LDL.LU R4, [R1+0x390] ;  /* 0x0003900001047983 */ /* 0x000f240000300800 */
[----:B------:R-:W4:Y:S01]  /*59fe0*/  LDL.LU R5, [R1+0x394] ;  /* 0x0003940001057983 */ /* 0x000f220000300800 */
[----:B-1----:R-:W5:Y:S01]  /*59ff0*/  LDL.LU R6, [R1+0x398] ;  /* 0x0003980001067983 */ /* 0x002f620000300800 */
[----:B------:R-:W5:Y:S02]  /*5a000*/  LDL.LU R7, [R1+0x39c] ;  /* 0x00039c0001077983 */ /* 0x000f640000300800 */
[----:B------:R-:W2:Y:S02]  /*5a010*/  LDL.LU R12, [R1+0x3d0] ;  /* 0x0003d000010c7983 */ /* 0x000ea40000300800 */
[----:B------:R-:W2:Y:S01]  /*5a020*/  LDL.LU R13, [R1+0x3d4] ;  /* 0x0003d400010d7983 */ /* 0x000ea20000300800 */
[----:B------:R-:W2:Y:S01]  /*5a030*/  LDL.LU R14, [R1+0x3d8] ;  /* 0x0003d800010e7983 */ /* 0x000ea20000300800 */
[----:B------:R-:W2:Y:S02]  /*5a040*/  LDL.LU R15, [R1+0x3dc] ;  /* 0x0003dc00010f7983 */ /* 0x000ea40000300800 */
[----:B------:R-:W2:Y:S02]  /*5a050*/  LDL.LU R20, [R1+0x3b0] ;  /* 0x0003b00001147983 */ /* 0x000ea40000300800 */
[----:B------:R-:W2:Y:S01]  /*5a060*/  LDL.LU R21, [R1+0x3b4] ;  /* 0x0003b40001157983 */ /* 0x000ea20000300800 */
[----:B------:R-:W2:Y:S01]  /*5a070*/  LDL.LU R22, [R1+0x3b8] ;  /* 0x0003b80001167983 */ /* 0x000ea20000300800 */
[----:B------:R-:W2:Y:S03]  /*5a080*/  LDL.LU R23, [R1+0x3bc] ;  /* 0x0003bc0001177983 */ /* 0x000ea60000300800 */
[----:B--2---:R1:W-:Y:S01]  /*5a090*/  STL.64 [R1+0x66c8], R22 ;  /* 0x0066c81601007387 */ /* 0x0043e20000100a00 */
[----:B------:R-:W-:Y:S03]  /*5a0a0*/  STL.64 [R1+0x66c0], R20 ;  /* 0x0066c01401007387 */ /* 0x000fe60000100a00 */
[----:B-1----:R-:W2:Y:S04]  /*5a0b0*/  LDL.64 R22, [R1+0x68] ;  /* 0x0000680001167983 */ /* 0x002ea80000100a00 */
[----:B--2---:R1:W-:Y:S01]  /*5a0c0*/  STL.64 [R1+0x66d0], R22 ;  /* 0x0066d01601007387 */ /* 0x0043e20000100a00 */
[----:B------:R-:W2:Y:S03]  /*5a0d0*/  LDL.64 R18, [R1+0x58] ;  /* 0x0000580001127983 */ /* 0x000ea60000100a00 */
[----:B-1----:R-:W2:Y:S01]  /*5a0e0*/  LDL.64 R22, [R1+0x78] ;  /* 0x0000780001167983 */ /* 0x002ea20000100a00 */
[----:B-----5:R-:W-:Y:S02]  /*5a0f0*/  STL.64 [R1+0x66a8], R6 ;  /* 0x0066a80601007387 */ /* 0x020fe40000100a00 */
[----:B----4-:R1:W-:Y:S02]  /*5a100*/  STL.64 [R1+0x66a0], R4 ;  /* 0x0066a00401007387 */ /* 0x0103e40000100a00 */
[----:B-1----:R-:W4:Y:S01]  /*5a110*/  LDL.LU R4, [R1+0x3a0] ;  /* 0x0003a00001047983 */ /* 0x002f220000300800 */
[----:B------:R-:W4:Y:S02]  /*5a120*/  LDL.LU R5, [R1+0x3a4] ;  /* 0x0003a40001057983 */ /* 0x000f240000300800 */
[----:B------:R-:W4:Y:S02]  /*5a130*/  LDL.LU R6, [R1+0x3a8] ;  /* 0x0003a80001067983 */ /* 0x000f240000300800 */
[----:B------:R-:W4:Y:S01]  /*5a140*/  LDL.LU R7, [R1+0x3ac] ;  /* 0x0003ac0001077983 */ /* 0x000f220000300800 */
[----:B---3--:R-:W-:Y:S01]  /*5a150*/  STL.64 [R1+0x6650], R26 ;  /* 0x0066501a01007387 */ /* 0x008fe20000100a00 */
[----:B------:R1:W-:Y:S03]  /*5a160*/  STL.64 [R1+0x6648], R24 ;  /* 0x0066481801007387 */ /* 0x0003e60000100a00 */
[----:B-1----:R-:W3:Y:S01]  /*5a170*/  LDL.LU R24, [R1+0x360] ;  /* 0x0003600001187983 */ /* 0x002ee20000300800 */
[----:B------:R-:W3:Y:S02]  /*5a180*/  LDL.LU R25, [R1+0x364] ;  /* 0x0003640001197983 */ /* 0x000ee40000300800 */
[----:B------:R-:W5:Y:S02]  /*5a190*/  LDL.LU R26, [R1+0x368] ;  /* 0x00036800011a7983 */ /* 0x000f640000300800 */
[----:B------:R-:W5:Y:S01]  /*5a1a0*/  LDL.LU R27, [R1+0x36c] ;  /* 0x00036c00011b7983 */ /* 0x000f620000300800 */
[----:B--2---:R-:W-:Y:S01]  /*5a1b0*/  HMMA.1688.F32.TF32 R12, R8, R22, R12 ;  /* 0x00000016080c723c */ /* 0x004fe2000008100c */
[----:B-----5:R-:W-:Y:S01]  /*5a1c0*/  STL.64 [R1+0x6668], R26 ;  /* 0x0066681a01007387 */ /* 0x020fe20000100a00 */
[----:B---3--:R1:W-:Y:S03]  /*5a1d0*/  STL.64 [R1+0x6660], R24 ;  /* 0x0066601801007387 */ /* 0x0083e60000100a00 */
[----:B-1----:R-:W2:Y:S01]  /*5a1e0*/  LDL.LU R24, [R1+0x370] ;  /* 0x0003700001187983 */ /* 0x002ea20000300800 */
[----:B------:R-:W2:Y:S02]  /*5a1f0*/  LDL.LU R25, [R1+0x374] ;  /* 0x0003740001197983 */ /* 0x000ea40000300800 */
[----:B------:R-:W2:Y:S02]  /*5a200*/  LDL.LU R26, [R1+0x378] ;  /* 0x00037800011a7983 */ /* 0x000ea40000300800 */
[----:B------:R-:W2:Y:S01]  /*5a210*/  LDL.LU R27, [R1+0x37c] ;  /* 0x00037c00011b7983 */ /* 0x000ea20000300800 */
[----:B------:R-:W-:Y:S01]  /*5a220*/  STL [R1+0x65f4], R29 ;  /* 0x0065f41d01007387 */ /* 0x000fe20000100800 */
[----:B------:R-:W-:Y:S02]  /*5a230*/  STL [R1+0x65f0], R28 ;  /* 0x0065f01c01007387 */ /* 0x000fe40000100800 */
[----:B------:R1:W-:Y:S09]  /*5a240*/  STL [R1+0x5e70], R3 ;  /* 0x005e700301007387 */ /* 0x0003f20000100800 */
[----:B------:R3:W-:Y:S01]  /*5a250*/  STL.64 [R1+0xc00], R12 ;  /* 0x000c000c01007387 */ /* 0x0007e20000100a00 */
[----:B------:R-:W-:Y:S01]  /*5a260*/  STL.64 [R1+0xc08], R14 ;  /* 0x000c080e01007387 */ /* 0x000fe20000100a00 */
[----:B-1----:R-:W-:-:S02]  /*5a270*/  IMAD.MOV.U32 R3, RZ, RZ, R23 ;  /* 0x000000ffff037224 */ /* 0x002fc400078e0017 */
[----:B---3--:R-:W-:Y:S02]  /*5a280*/  IMAD.MOV.U32 R13, RZ, RZ, R22 ;  /* 0x000000ffff0d7224 */ /* 0x008fe400078e0016 */
[----:B------:R-:W3:Y:S01]  /*5a290*/  LDL.LU.64 R22, [R1+0x66d0] ;  /* 0x0066d00001167983 */ /* 0x000ee20000300a00 */
[----:B------:R-:W-:Y:S02]  /*5a2a0*/  STL [R1+0x65fc], R3 ;  /* 0x0065fc0301007387 */ /* 0x000fe40000100800 */
[----:B------:R1:W-:Y:S02]  /*5a2b0*/  STL [R1+0x65f8], R13 ;  /* 0x0065f80d01007387 */ /* 0x0003e40000100800 */
[----:B------:R-:W3:Y:S01]  /*5a2c0*/  LDL.LU R12, [R1+0x3c0] ;  /* 0x0003c000010c7983 */ /* 0x000ee20000300800 */
[----:B-1----:R-:W3:Y:S01]  /*5a2d0*/  LDL.LU R13, [R1+0x3c4] ;  /* 0x0003c400010d7983 */ /* 0x002ee20000300800 */
[----:B------:R-:W3:Y:S02]  /*5a2e0*/  LDL.LU R14, [R1+0x3c8] ;  /* 0x0003c800010e7983 */ /* 0x000ee40000300800 */
[----:B------:R-:W3:Y:S02]  /*5a2f0*/  LDL.LU R15, [R1+0x3cc] ;  /* 0x0003cc00010f7983 */ /* 0x000ee40000300800 */
[C---:B---3--:R-:W-:Y:S11]  /*5a300*/  HMMA.1688.F32.TF32 R12, R8.reuse, R22, R12 ;  /* 0x00000016080c723c */ /* 0x048ff6000008100c */
[----:B------:R-:W-:Y:S11]  /*5a310*/  @!UPT UIADD3 URZ, URZ, URZ, URZ ;  /* 0x0000003f3f3ff290 */ /* 0x000ff6000fffe03f */
[----:B------:R-:W-:Y:S01]  /*5a320*/  @!UPT UIADD3 URZ, URZ, URZ, URZ ;  /* 0x0000003f3f3ff290 */ /* 0x000fe2000fffe03f */
[----:B------:R1:W-:Y:S01]  /*5a330*/  STL.64 [R1+0xbf0], R12 ;  /* 0x000bf00c01007387 */ /* 0x0003e20000100a00 */
[----:B------:R3:W-:Y:S02]  /*5a340*/  STL.64 [R1+0xbf8], R14 ;  /* 0x000bf80e01007387 */ /* 0x0007e40000100a00 */
[----:B-1----:R-:W-:Y:S02]  /*5a350*/  IMAD.MOV.U32 R12, RZ, RZ, R23 ;  /* 0x000000ffff0c7224 */ /* 0x002fe400078e0017 */
[----:B---3--:R-:W-:Y:S02]  /*5a360*/  IMAD.MOV.U32 R15, RZ, RZ, R22 ;  /* 0x000000ffff0f7224 */ /* 0x008fe400078e0016 */
[----:B------:R-:W3:Y:S01]  /*5a370*/  LDL.LU.64 R22, [R1+0x66c8] ;  /* 0x0066c80001167983 */ /* 0x000ee20000300a00 */
[----:B------:R-:W3:Y:S02]  /*5a380*/  LDL.LU.64 R20, [R1+0x66c0] ;  /* 0x0066c00001147983 */ /* 0x000ee40000300a00 */
[----:B------:R-:W-:Y:S02]  /*5a390*/  STL [R1+0x6600], R15 ;  /* 0x0066000f01007387 */ /* 0x000fe40000100800 */
[----:B------:R-:W-:Y:S01]  /*5a3a0*/  IMAD.MOV.U32 R14, RZ, RZ, R19 ;  /* 0x000000ffff0e7224 */ /* 0x000fe200078e0013 */
[C---:B---3--:R-:W-:Y:S11]  /*5a3b0*/  HMMA.1688.F32.TF32 R20, R8.reuse, R18, R20 ;  /* 0x000000120814723c */ /* 0x048ff60000081014 */
[----:B------:R-:W-:Y:S11]  /*5a3c0*/  @!UPT UIADD3 URZ, URZ, URZ, URZ ;  /* 0x0000003f3f3ff290 */ /* 0x000ff6000fffe03f */
[----:B------:R-:W-:Y:S01]  /*5a3d0*/  @!UPT UIADD3 URZ, URZ, URZ, URZ ;  /* 0x0000003f3f3ff290 */ /* 0x000fe2000fffe03f */
        /* <DEDUP_REMOVED lines=42> */
[----:B------:R-:W3:Y:S01]  /*5a680*/  LDL.LU.64 R26, [R1+0x6650] ;  /* 0x00665000011a7983 */ /* 0x000ee20000300a00 */
[----:B------:R-:W3:Y:S11]  /*5a690*/  LDL.LU.64 R24, [R1+0x6648] ;  /* 0x0066480001187983 */ /* 0x000ef60000300a00 */
[----:B------:R-:W-:Y:S10]  /*5a6a0*/  @!UPT UIADD3 URZ, URZ, URZ, URZ ;  /* 0x0000003f3f3ff290 */ /* 0x000ff4000fffe03f */
[----:B------:R-:W-:Y:S01]  /*5a6b0*/  STL.64 [R1+0xb90], R4 ;  /* 0x000b900401007387 */ /* 0x000fe20000100a00 */
[----:B------:R1:W-:Y:S03]  /*5a6c0*/  STL.64 [R1+0xb98], R6 ;  /* 0x000b980601007387 */ /* 0x0003e60000100a00 */
[----:B-1----:R-:W4:Y:S01]  /*5a6d0*/  LDL.LU.64 R6, [R1+0x6640] ;  /* 0x0066400001067983 */ /* 0x002f220000300a00 */
[----:B------:R-:W4:Y:S01]  /*5a6e0*/  LDL.LU.64 R4, [R1+0x6638] ;  /* 0x0066380001047983 */ /* 0x000f220000300a00 */
[C---:B---3--:R-:W-:Y:S08]  /*5a6f0*/  HMMA.1688.F32.TF32 R24, R8.reuse, R22, R24 ;  /* 0x000000160818723c */ /* 0x048ff00000081018 */
[C---:B----4-:R-:W-:Y:S11]  /*5a700*/  HMMA.1688.F32.TF32 R4, R8.reuse, R18, R4 ;  /* 0x000000120804723c */ /* 0x050ff60000081004 */
[----:B------:R-:W-:Y:S11]  /*5a710*/  @!UPT UIADD3 URZ, URZ, URZ, URZ ;  /* 0x0000003f3f3ff290 */ /* 0x000ff6000fffe03f */
[----:B------:R-:W-:Y:S01]  /*5a720*/  @!UPT UIADD3 URZ, URZ, URZ, URZ ;  /* 0x0000003f3f3ff290 */ /* 0x000fe2000fffe03f */
[----:B------:R-:W-:Y:S01]  /*5a730*/  STL.64 [R1+0xb80], R4 ;  /* 0x000b800401007387 */ /* 0x000fe20000100a00 */
[----:B------:R1:W-:Y:S03]  /*5a740*/  STL.64 [R1+0xb88], R6 ;  /* 0x000b880601007387 */ /* 0x0003e60000100a00 */
[----:B-1----:R-:W2:Y:S01]  /*5a750*/  LDL.LU.64 R6, [R1+0x6630] ;  /* 0x0066300001067983 */ /* 0x002ea20000300a00 */
[----:B------:R-:W2:Y:S02]  /*5a760*/  LDL.LU.64 R4, [R1+0x6628] ;  /* 0x0066280001047983 */ /* 0x000ea40000300a00 */
[----:B------:R-:W-:Y:S02]  /*5a770*/  STL.64 [R1+0x64b8], R18 ;  /* 0x0064b81201007387 */ /* 0x000fe40000100a00 */
[----:B------:R-:W-:Y:S01]  /*5a780*/  STL.64 [R1+0xb70], R24 ;  /* 0x000b701801007387 */ /* 0x000fe20000100a00 */
[----:B------:R1:W-:Y:S04]  /*5a790*/  STL.64 [R1+0xb78], R26 ;  /* 0x000b781a01007387 */ /* 0x0003e80000100a00 */
[----:B-1----:R-:W2:Y:S01]  /*5a7a0*/  LDL.LU.64 R26, [R1+0x6620] ;  /* 0x00662000011a7983 */ /* 0x002ea20000300a00 */
[----:B------:R-:W3:Y:S02]  /*5a7b0*/  LDL.LU.64 R24, [R1+0x6618] ;  /* 0x0066180001187983 */ /* 0x000ee40000300a00 */
[----:B------:R-:W-:Y:S01]  /*5a7c0*/  STL.64 [R1+0x64b0], R22 ;  /* 0x0064b01601007387 */ /* 0x000fe20000100a00 */
[----:B--2---:R-:W-:Y:S01]  /*5a7d0*/  HMMA.1688.F32.TF32 R8, R8, R26, R4 ;  /* 0x0000001a0808723c */ /* 0x004fe20000081004 */
[----:B------:R-:W2:Y:S01]  /*5a7e0*/  LDL.LU.64 R6, [R1+0x6610] ;  /* 0x0066100001067983 */ /* 0x000ea20000300a00 */
[----:B------:R-:W2:Y:S02]  /*5a7f0*/  LDL.LU.64 R4, [R1+0x6608] ;  /* 0x0066080001047983 */ /* 0x000ea40000300a00 */
        /* <DEDUP_REMOVED lines=8> */
[----:B------:R-:W4:Y:S04]  /*5a880*/  LDS R9, [R2+0x1c600] ;  /* 0x01c6000002097984 */ /* 0x000f280000000800 */
[----:B-1----:R-:W2:Y:S04]  /*5a890*/  LDL R26, [R1+0xc8] ;  /* 0x0000c800011a7983 */ /* 0x002ea80000100800 */
[----:B------:R-:W2:Y:S04]  /*5a8a0*/  LDL R27, [R1+0xcc] ;  /* 0x0000cc00011b7983 */ /* 0x000ea80000100800 */
[----:B---3--:R-:W-:Y:S01]  /*5a8b0*/  STL.64 [R1+0x6498], R10 ;  /* 0x0064980a01007387 */ /* 0x008fe20000100a00 */
[----:B----4-:R1:W-:Y:S03]  /*5a8c0*/  STL.64 [R1+0x6490], R8 ;  /* 0x0064900801007387 */ /* 0x0103e60000100a00 */
        /* <DEDUP_REMOVED lines=17> */
[----:B------:R-:W3:Y:S02]  /*5a9e0*/  LDL.LU R11, [R1+0x81c] ;  /* 0x00081c00010b7983 */ /* 0x000ee40000300800 */
[----:B---3--:R1:W-:Y:S01]  /*5a9f0*/  STL.64 [R1+0x64d8], R10 ;  /* 0x0064d80a01007387 */ /* 0x0083e20000100a00 */
[----:B--2---:R-:W-:Y:S02]  /*5aa00*/  STL.64 [R1+0x64d0], R8 ;  /* 0x0064d00801007387 */ /* 0x004fe40000100a00 */
[----:B-1----:R-:W-:-:S02]  /*5aa10*/  IMAD.MOV.U32 R10, RZ, RZ, R15 ;  /* 0x000000ffff0a7224 */ /* 0x002fc400078e000f */
[----:B------:R-:W-:Y:S01]  /*5aa20*/  IMAD.MOV.U32 R11, RZ, RZ, R3 ;  /* 0x000000ffff0b7224 */ /* 0x000fe200078e0003 */
[----:B------:R-:W2:Y:S01]  /*5aa30*/  LDL.LU R15, [R1+0x6600] ;  /* 0x00660000010f7983 */ /* 0x000ea20000300800 */
[----:B------:R-:W3:Y:S03]  /*5aa40*/  LDL.LU R3, [R1+0x65fc] ;  /* 0x0065fc0001037983 */ /* 0x000ee60000300800 */
[----:B------:R1:W-:Y:S02]  /*5aa50*/  STL.64 [R1+0x64e8], R10 ;  /* 0x0064e80a01007387 */ /* 0x0003e40000100a00 */
[----:B-1----:R-:W-:Y:S01]  /*5aa60*/  MOV R10, R17 ;  /* 0x00000011000a7202 */ /* 0x002fe20000000f00 */
[----:B------:R-:W-:-:S05]  /*5aa70*/  IMAD.MOV.U32 R11, RZ, RZ, R16 ;  /* 0x000000ffff0b7224 */ /* 0x000fca00078e0010 */
[----:B------:R-:W-:Y:S01]  /*5aa80*/  STL.64 [R1+0x6500], R10 ;  /* 0x0065000a01007387 */ /* 0x000fe20000100a00 */
[----:B------:R-:W4:Y:S03]  /*5aa90*/  LDL.LU.64 R18, [R1+0x8] ;  /* 0x0000080001127983 */ /* 0x000f260000300a00 */
[----:B----4-:R1:W-:Y:S01]  /*5aaa0*/  STL.64 [R1+0x64e0], R18 ;  /* 0x0064e01201007387 */ /* 0x0103e20000100a00 */
[----:B------:R-:W4:Y:S02]  /*5aab0*/  LDL.LU R16, [R1+0x820] ;  /* 0x0008200001107983 */ /* 0x000f240000300800 */
[----:B------:R-:W4:Y:S01]  /*5aac0*/  LDL.LU R17, [R1+0x824] ;  /* 0x0008240001117983 */ /* 0x000f220000300800 */
[----:B-1----:R-:W5:Y:S01]  /*5aad0*/  LDL.LU R18, [R1+0x828] ;  /* 0x0008280001127983 */ /* 0x002f620000300800 */
[----:B------:R-:W5:Y:S02]  /*5aae0*/  LDL.LU R19, [R1+0x82c] ;  /* 0x00082c0001137983 */ /* 0x000f640000300800 */
[----:B------:R-:W-:-:S02]  /*5aaf0*/  IMAD.MOV.U32 R10, RZ, RZ, R13 ;  /* 0x000000ffff0a7224 */ /* 0x000fc400078e000d */
[----:B------:R-:W-:Y:S01]  /*5ab00*/  IMAD.MOV.U32 R11, RZ, RZ, R29 ;  /* 0x000000ffff0b7224 */ /* 0x000fe200078e001d */
[----:B------:R-:W2:Y:S01]  /*5ab10*/  LDL.LU R13, [R1+0x65f8] ;  /* 0x0065f800010d7983 */ /* 0x000ea20000300800 */
[----:B------:R-:W2:Y:S03]  /*5ab20*/  LDL.LU R29, [R1+0x65f4] ;  /* 0x0065f400011d7983 */ /* 0x000ea60000300800 */
[----:B------:R-:W-:Y:S04]  /*5ab30*/  STL.64 [R1+0x6518], R10 ;  /* 0x0065180a01007387 */ /* 0x000fe80000100a00 */
[----:B-----5:R-:W-:Y:S01]  /*5ab40*/  STL.64 [R1+0x64f8], R18 ;  /* 0x0064f81201007387 */ /* 0x020fe20000100a00 */
[----:B----4-:R1:W-:Y:S03]  /*5ab50*/  STL.64 [R1+0x64f0], R16 ;  /* 0x0064f01001007387 */ /* 0x0103e60000100a00 */
[----:B-1----:R-:W4:Y:S01]  /*5ab60*/  LDL.LU R16, [R1+0x830] ;  /* 0x0008300001107983 */ /* 0x002f220000300800 */
[----:B------:R-:W4:Y:S02]  /*5ab70*/  LDL.LU R17, [R1+0x834] ;  /* 0x0008340001117983 */ /* 0x000f240000300800 */
[----:B------:R-:W5:Y:S02]  /*5ab80*/  LDL.LU R18, [R1+0x838] ;  /* 0x0008380001127983 */ /* 0x000f640000300800 */
        /* <DEDUP_REMOVED lines=23> */
[----:B--2---:R-:W-:-:S02]  /*5ad00*/  IMAD.MOV.U32 R10, RZ, RZ, R15 ;  /* 0x000000ffff0a7224 */ /* 0x004fc400078e000f */
[----:B------:R-:W-:Y:S01]  /*5ad10*/  IMAD.MOV.U32 R11, RZ, RZ, R12 ;  /* 0x000000ffff0b7224 */ /* 0x000fe200078e000c */
[----:B------:R-:W2:Y:S01]  /*5ad20*/  LDL.LU R15, [R1+0x65e0] ;  /* 0x0065e000010f7983 */ /* 0x000ea20000300800 */
[----:B------:R-:W2:Y:S03]  /*5ad30*/  LDL.LU R12, [R1+0x65dc] ;  /* 0x0065dc00010c7983 */ /* 0x000ea60000300800 */
[----:B------:R1:W-:Y:S02]  /*5ad40*/  STL.64 [R1+0x6560], R10 ;  /* 0x0065600a01007387 */ /* 0x0003e40000100a00 */
[----:B-1----:R-:W-:Y:S02]  /*5ad50*/  IMAD.MOV.U32 R10, RZ, RZ, R13 ;  /* 0x000000ffff0a7224 */ /* 0x002fe400078e000d */
[----:B---3--:R-:W-:Y:S01]  /*5ad60*/  IMAD.MOV.U32 R11, RZ, RZ, R3 ;  /* 0x000000ffff0b7224 */ /* 0x008fe200078e0003 */
[----:B-----5:R-:W-:Y:S01]  /*5ad70*/  STL.64 [R1+0x6540], R18 ;  /* 0x0065401201007387 */ /* 0x020fe20000100a00 */
[----:B----4-:R1:W-:Y:S03]  /*5ad80*/  STL.64 [R1+0x6538], R16 ;  /* 0x0065381001007387 */ /* 0x0103e60000100a00 */
[----:B-1----:R-:W3:Y:S01]  /*5ad90*/  LDL.LU R16, [R1+0x860] ;  /* 0x0008600001107983 */ /* 0x002ee20000300800 */
[----:B------:R-:W3:Y:S02]  /*5ada0*/  LDL.LU R17, [R1+0x864] ;  /* 0x0008640001117983 */ /* 0x000ee40000300800 */
[----:B------:R-:W4:Y:S02]  /*5adb0*/  LDL.LU R18, [R1+0x868] ;  /* 0x0008680001127983 */ /* 0x000f240000300800 */
[----:B------:R-:W4:Y:S01]  /*5adc0*/  LDL.LU R19, [R1+0x86c] ;  /* 0x00086c0001137983 */ /* 0x000f220000300800 */
[----:B------:R-:W5:Y:S01]  /*5add0*/  LDL.LU R13, [R1+0x65d8] ;  /* 0x0065d800010d7983 */ /* 0x000f620000300800 */
[----:B------:R1:W-:Y:S02]  /*5ade0*/  STL.64 [R1+0x6578], R10 ;  /* 0x0065780a01007387 */ /* 0x0003e40000100a00 */
[----:B------:R-:W2:Y:S02]  /*5adf0*/  LDL.LU R8, [R1+0x890] ;  /* 0x0008900001087983 */ /* 0x000ea40000300800 */
[----:B------:R-:W2:Y:S01]  /*5ae00*/  LDL.LU R9, [R1+0x894] ;  /* 0x0008940001097983 */ /* 0x000ea20000300800 */
[----:B-1----:R-:W2:Y:S01]  /*5ae10*/  LDL.LU R10, [R1+0x898] ;  /* 0x00089800010a7983 */ /* 0x002ea20000300800 */
[----:B------:R-:W2:Y:S03]  /*5ae20*/  LDL.LU R11, [R1+0x89c] ;  /* 0x00089c00010b7983 */ /* 0x000ea60000300800 */
[----:B--2---:R1:W-:Y:S01]  /*5ae30*/  STL.64 [R1+0x6588], R10 ;  /* 0x0065880a01007387 */ /* 0x0043e20000100a00 */
[----:B------:R-:W-:Y:S02]  /*5ae40*/  STL.64 [R1+0x6580], R8 ;  /* 0x0065800801007387 */ /* 0x000fe40000100a00 */
[----:B-1----:R-:W-:-:S02]  /*5ae50*/  IMAD.MOV.U32 R10, RZ, RZ, R21 ;  /* 0x000000ffff0a7224 */ /* 0x002fc400078e0015 */
[----:B------:R-:W-:-:S05]  /*5ae60*/  IMAD.MOV.U32 R11, RZ, RZ, R20 ;  /* 0x000000ffff0b7224 */ /* 0x000fca00078e0014 */
[----:B------:R-:W-:Y:S01]  /*5ae70*/  STL.64 [R1+0x65a0], R10 ;  /* 0x0065a00a01007387 */ /* 0x000fe20000100a00 */
[----:B----4-:R-:W-:Y:S02]  /*5ae80*/  STL.64 [R1+0x6558], R18 ;  /* 0x0065581201007387 */ /* 0x010fe40000100a00 */
[----:B---3--:R1:W-:Y:S02]  /*5ae90*/  STL.64 [R1+0x6550], R16 ;  /* 0x0065501001007387 */ /* 0x0083e40000100a00 */
[----:B-1----:R-:W2:Y:S01]  /*5aea0*/  LDL.LU R16, [R1+0x870] ;  /* 0x0008700001107983 */ /* 0x002ea20000300800 */
[----:B------:R-:W2:Y:S02]  /*5aeb0*/  LDL.LU R17, [R1+0x874] ;  /* 0x0008740001117983 */ /* 0x000ea40000300800 */
[----:B------:R-:W3:Y:S02]  /*5aec0*/  LDL.LU R18, [R1+0x878] ;  /* 0x0008780001127983 */ /* 0x000ee40000300800 */
[----:B------:R-:W3:Y:S02]  /*5aed0*/  LDL.LU R19, [R1+0x87c] ;  /* 0x00087c0001137983 */ /* 0x000ee40000300800 */
[----:B------:R-:W-:-:S02]  /*5aee0*/  IMAD.MOV.U32 R10, RZ, RZ, R15 ;  /* 0x000000ffff0a7224 */ /* 0x000fc400078e000f */
[----:B------:R-:W-:Y:S01]  /*5aef0*/  IMAD.MOV.U32 R11, RZ, RZ, R14 ;  /* 0x000000ffff0b7224 */ /* 0x000fe200078e000e */
[----:B------:R-:W-:Y:S04]  /*5af00*/  LDS R15, [R2+0x1e700] ;  /* 0x01e70000020f7984 */ /* 0x000fe80000000800 */
[----:B------:R-:W1:Y:S04]  /*5af10*/  LDS R14, [R0+0x1e700] ;  /* 0x01e70000000e7984 */ /* 0x000e680000000800 */
        /* <DEDUP_REMOVED lines=19> */
[----:B-----5:R-:W-:-:S02]  /*5b050*/  IMAD.MOV.U32 R10, RZ, RZ, R13 ;  /* 0x000000ffff0a7224 */ /* 0x020fc400078e000d */
[----:B------:R-:W-:Y:S01]  /*5b060*/  IMAD.MOV.U32 R11, RZ, RZ, R12 ;  /* 0x000000ffff0b7224 */ /* 0x000fe200078e000c */
[----:B------:R-:W-:Y:S04]  /*5b070*/  LDS R13, [R2+0x1c700] ;  /* 0x01c70000020d7984 */ /* 0x000fe80000000800 */
[----:B------:R-:W4:Y:S04]  /*5b080*/  LDS R12, [R0+0x1c700] ;  /* 0x01c70000000c7984 */ /* 0x000f280000000800 */
        /* <DEDUP_REMOVED lines=10> */
[----:B------:R-:W5:Y:S01]  /*5b130*/  LDL.LU R24, [R1+0x7f0] ;  /* 0x0007f00001187983 */ /* 0x000f620000300800 */
[----:B------:R-:W5:Y:S02]  /*5b140*/  LDL.LU R25, [R1+0x7f4] ;  /* 0x0007f40001197983 */ /* 0x000f640000300800 */
[----:B------:R-:W5:Y:S02]  /*5b150*/  LDL.LU R26, [R1+0x7f8] ;  /* 0x0007f800011a7983 */ /* 0x000f640000300800 */
[----:B------:R-:W5:Y:S01]  /*5b160*/  LDL.LU R27, [R1+0x7fc] ;  /* 0x0007fc00011b7983 */ /* 0x000f620000300800 */
[----:B------:R-:W-:Y:S01]  /*5b170*/  STL [R1+0x63a8], R0 ;  /* 0x0063a80001007387 */ /* 0x000fe20000100800 */
[----:B------:R-:W-:Y:S02]  /*5b180*/  STL [R1+0x63ac], R2 ;  /* 0x0063ac0201007387 */ /* 0x000fe40000100800 */
[----:B-1----:R1:W-:Y:S02]  /*5b190*/  STL.64 [R1+0x6380], R14 ;  /* 0x0063800e01007387 */ /* 0x0023e40000100a00 */
[----:B----4-:R-:W-:Y:S02]  /*5b1a0*/  STL.64 [R1+0x6378], R12 ;  /* 0x0063780c01007387 */ /* 0x010fe40000100a00 */
[----:B-1----:R-:W-:Y:S01]  /*5b1b0*/  IMAD.MOV.U32 R14, RZ, RZ, R28 ;  /* 0x000000ffff0e7224 */ /* 0x002fe200078e001c */
[----:B------:R-:W-:Y:S01]  /*5b1c0*/  MOV R15, R29 ;  /* 0x0000001d000f7202 */ /* 0x000fe20000000f00 */
[----:B------:R-:W4:Y:S01]  /*5b1d0*/  LDL.LU R28, [R1+0x65d4] ;  /* 0x0065d400011c7983 */ /* 0x000f220000300800 */
        /* <DEDUP_REMOVED lines=30> */
[----:B---3--:R-:W4:Y:S02]  /*5b3c0*/  LDL.LU R14, [R1+0x318] ;  /* 0x00031800010e7983 */ /* 0x008f240000300800 */
        /* <DEDUP_REMOVED lines=65> */
[----:B-1----:R-:W5:Y:S01]  /*5b7e0*/  LDL.LU.64 R22, [R1+0x64b0] ;  /* 0x0064b00001167983 */ /* 0x002f620000300a00 */
[----:B------:R1:W-:Y:S03]  /*5b7f0*/  STL.64 [R1+0x6418], R18 ;  /* 0x0064181201007387 */ /* 0x0003e60000100a00 */
[----:B-1----:R-:W3:Y:S01]  /*5b800*/  LDL.LU.64 R18, [R1+0xb8] ;  /* 0x0000b80001127983 */ /* 0x002ee20000300a00 */
[C---:B-----5:R-:W-:Y:S03]  /*5b810*/  HMMA.1688.F32.TF32 R24, R4.reuse, R22, R24 ;  /* 0x000000160418723c */ /* 0x060fe60000081018 */
[----:B---3--:R1:W-:Y:S04]  /*5b820*/  STL.64 [R1+0x6488], R18 ;  /* 0x0064881201007387 */ /* 0x0083e80000100a00 */
[----:B-1----:R-:W3:Y:S11]  /*5b830*/  LDL.LU.64 R18, [R1+0xc8] ;  /* 0x0000c80001127983 */ /* 0x002ef60000300a00 */
[----:B------:R-:W-:Y:S05]  /*5b840*/  @!UPT UIADD3 URZ, URZ, URZ, URZ ;  /* 0x0000003f3f3ff290 */ /* 0x000fea000fffe03f */
[----:B------:R-:W-:Y:S02]  /*5b850*/  STL.64 [R1+0xb40], R24 ;  /* 0x000b401801007387 */ /* 0x000fe40000100a00 */
[----:B------:R1:W-:Y:S02]  /*5b860*/  STL.64 [R1+0xb48], R26 ;  /* 0x000b481a01007387 */ /* 0x0003e40000100a00 */
[----:B-1----:R-:W2:Y:S01]  /*5b870*/  LDL.LU.64 R26, [R1+0x64a8] ;  /* 0x0064a800011a7983 */ /* 0x002ea20000300a00 */
[----:B------:R-:W5:Y:S02]  /*5b880*/  LDL.LU.64 R24, [R1+0x64a0] ;  /* 0x0064a00001187983 */ /* 0x000f640000300a00 */
[----:B------:R1:W-:Y:S02]  /*5b890*/  STL [R1+0x63b4], R22 ;  /* 0x0063b41601007387 */ /* 0x0003e40000100800 */
[----:B------:R4:W-:Y:S01]  /*5b8a0*/  STL [R1+0x63b0], R23 ;  /* 0x0063b01701007387 */ /* 0x0009e20000100800 */
[----:B------:R-:W5:Y:S01]  /*5b8b0*/  LDL.LU R20, [R1+0x300] ;  /* 0x0003000001147983 */ /* 0x000f620000300800 */
[----:B------:R-:W5:Y:S03]  /*5b8c0*/  LDL.LU R21, [R1+0x304] ;  /* 0x0003040001157983 */ /* 0x000f660000300800 */
[----:B-1----:R-:W5:Y:S01]  /*5b8d0*/  LDL.LU R22, [R1+0x308] ;  /* 0x0003080001167983 */ /* 0x002f620000300800 */
[----:B----4-:R-:W4:Y:S01]  /*5b8e0*/  LDL.LU R23, [R1+0x30c] ;  /* 0x00030c0001177983 */ /* 0x010f220000300800 */
[----:B--2---:R-:W-:Y:S02]  /*5b8f0*/  HMMA.1688.F32.TF32 R4, R4, R26, R8 ;  /* 0x0000001a0404723c */ /* 0x004fe40000081008 */
[----:B------:R-:W2:Y:S01]  /*5b900*/  LDL.LU.64 R10, [R1+0x6498] ;  /* 0x00649800010a7983 */ /* 0x000ea20000300a00 */
[----:B------:R-:W2:Y:S02]  /*5b910*/  LDL.LU.64 R8, [R1+0x6490] ;  /* 0x0064900001087983 */ /* 0x000ea40000300a00 */
[----:B---3--:R-:W-:Y:S11]  /*5b920*/  IMAD.MOV.U32 R3, RZ, RZ, R19 ;  /* 0x000000ffff037224 */ /* 0x008ff600078e0013 */
[----:B------:R-:W-:Y:S07]  /*5b930*/  @!UPT UIADD3 URZ, URZ, URZ, URZ ;  /* 0x0000003f3f3ff290 */ /* 0x000fee000fffe03f */
[----:B------:R-:W-:Y:S01]  /*5b940*/  STL.64 [R1+0x1e0], R4 ;  /* 0x0001e00401007387 */ /* 0x000fe20000100a00 */
[----:B------:R1:W-:Y:S03]  /*5b950*/  STL.64 [R1+0x1e8], R6 ;  /* 0x0001e80601007387 */ /* 0x0003e60000100a00 */
[----:B-1----:R-:W3:Y:S01]  /*5b960*/  LDL.LU.64 R6, [R1+0xa8] ;  /* 0x0000a80001067983 */ /* 0x002ee20000300a00 */
[----:B------:R-:W-:Y:S02]  /*5b970*/  STL.64 [R1+0x6390], R26 ;  /* 0x0063901a01007387 */ /* 0x000fe40000100a00 */
[----:B-----5:R1:W-:Y:S02]  /*5b980*/  STL.64 [R1+0x6388], R24 ;  /* 0x0063881801007387 */ /* 0x0203e40000100a00 */
        /* <DEDUP_REMOVED lines=8> */
[----:B------:R-:W-:Y:S02]  /*5ba10*/  STL.64 [R1+0xb38], R14 ;  /* 0x000b380e01007387 */ /* 0x000fe40000100a00 */
[----:B-1----:R-:W-:Y:S02]  /*5ba20*/  IMAD.MOV.U32 R12, RZ, RZ, R18 ;  /* 0x000000ffff0c7224 */ /* 0x002fe400078e0012 */
[----:B------:R-:W4:Y:S01]  /*5ba30*/  LDL.LU.64 R18, [R1+0x6488] ;  /* 0x0064880001127983 */ /* 0x000f220000300a00 */
[----:B------:R-:W-:Y:S02]  /*5ba40*/  STL [R1+0x63d8], R3 ;  /* 0x0063d80301007387 */ /* 0x000fe40000100800 */
[----:B------:R-:W-:Y:S01]  /*5ba50*/  STL [R1+0x63b8], R12 ;  /* 0x0063b80c01007387 */ /* 0x000fe20000100800 */
[----:B----4-:R-:W-:Y:S11]  /*5ba60*/  HMMA.1688.F32.TF32 R20, R8, R18, R20 ;  /* 0x000000120814723c */ /* 0x010ff60000081014 */
[----:B------:R-:W-:Y:S11]  /*5ba70*/  @!UPT UIADD3 URZ, URZ, URZ, URZ ;  /* 0x0000003f3f3ff290 */ /* 0x000ff6000fffe03f */
[----:B------:R-:W-:Y:S01]  /*5ba80*/  @!UPT UIADD3 URZ, URZ, URZ, URZ ;  /* 0x0000003f3f3ff290 */ /* 0x000fe2000fffe03f */
[----:B------:R1:W-:Y:S01]  /*5ba90*/  STL.64 [R1+0xb20], R20 ;  /* 0x000b201401007387 */ /* 0x0003e20000100a00 */
[----:B------:R2:W-:Y:S03]  /*5baa0*/  STL.64 [R1+0xb28], R22 ;  /* 0x000b281601007387 */ /* 0x0005e60000100a00 */
[----:B-1----:R-:W4:Y:S01]  /*5bab0*/  LDL.LU R20, [R1+0x2c0] ;  /* 0x0002c00001147983 */ /* 0x002f220000300800 */
[----:B------:R-:W4:Y:S02]  /*5bac0*/  LDL.LU R21, [R1+0x2c4] ;  /* 0x0002c40001157983 */ /* 0x000f240000300800 */
[----:B--2---:R-:W2:Y:S02]  /*5bad0*/  LDL.LU R22, [R1+0x2c8] ;  /* 0x0002c80001167983 */ /* 0x004ea40000300800 */
[----:B------:R-:W2:Y:S02]  /*5bae0*/  LDL.LU R23, [R1+0x2cc] ;  /* 0x0002cc0001177983 */ /* 0x000ea40000300800 */
[----:B------:R-:W-:-:S02]  /*5baf0*/  IMAD.MOV.U32 R14, RZ, RZ, R18 ;  /* 0x000000ffff0e7224 */ /* 0x000fc400078e0012 */
[----:B------:R-:W-:Y:S01]  /*5bb00*/  IMAD.MOV.U32 R13, RZ, RZ, R19 ;  /* 0x000000ffff0d7224 */ /* 0x000fe200078e0013 */
[----:B---3--:R-:W-:Y:S01]  /*5bb10*/  HMMA.1688.F32.TF32 R24, R8, R6, R24 ;  /* 0x000000060818723c */ /* 0x008fe20000081018 */
[----:B--2---:R1:W-:Y:S01]  /*5bb20*/  STL.64 [R1+0x6478], R22 ;  /* 0x0064781601007387 */ /* 0x0043e20000100a00 */
[----:B----4-:R-:W-:Y:S03]  /*5bb30*/  STL.64 [R1+0x6470], R20 ;  /* 0x0064701401007387 */ /* 0x010fe60000100a00 */
[----:B-1----:R-:W2:Y:S01]  /*5bb40*/  LDL.LU.64 R22, [R1+0x98] ;  /* 0x0000980001167983 */ /* 0x002ea20000300a00 */
[----:B------:R-:W3:Y:S02]  /*5bb50*/  LDL.LU.64 R18, [R1+0x78] ;  /* 0x0000780001127983 */ /* 0x000ee40000300a00 */
[----:B------:R-:W-:Y:S01]  /*5bb60*/  IMAD.MOV.U32 R15, RZ, RZ, R7 ;  /* 0x000000ffff0f7224 */ /* 0x000fe200078e0007 */
[----:B---3--:R1:W-:Y:S01]  /*5bb70*/  STL.64 [R1+0x6480], R18 ;  /* 0x0064801201007387 */ /* 0x0083e20000100a00 */
[----:B------:R-:W2:Y:S02]  /*5bb80*/  LDL.LU R16, [R1+0x2e0] ;  /* 0x0002e00001107983 */ /* 0x000ea40000300800 */
[----:B------:R-:W2:Y:S01]  /*5bb90*/  LDL.LU R17, [R1+0x2e4] ;  /* 0x0002e40001117983 */ /* 0x000ea20000300800 */
[----:B-1----:R-:W2:Y:S01]  /*5bba0*/  LDL.LU R18, [R1+0x2e8] ;  /* 0x0002e80001127983 */ /* 0x002ea20000300800 */
[----:B------:R-:W2:Y:S02]  /*5bbb0*/  LDL.LU R19, [R1+0x2ec] ;  /* 0x0002ec0001137983 */ /* 0x000ea40000300800 */
[----:B------:R-:W-:Y:S07]  /*5bbc0*/  STL [R1+0x63dc], R14 ;  /* 0x0063dc0e01007387 */ /* 0x000fee0000100800 */
[----:B------:R-:W-:Y:S01]  /*5bbd0*/  STL.64 [R1+0xb10], R24 ;  /* 0x000b101801007387 */ /* 0x000fe20000100a00 */
[----:B------:R-:W-:Y:S01]  /*5bbe0*/  STL.64 [R1+0xb18], R26 ;  /* 0x000b181a01007387 */ /* 0x000fe20000100a00 */
[----:B------:R1:W-:Y:S02]  /*5bbf0*/  STL [R1+0x6434], R15 ;  /* 0x0064340f01007387 */ /* 0x0003e40000100800 */
[----:B------:R-:W-:Y:S01]  /*5bc00*/  STL [R1+0x6430], R13 ;  /* 0x0064300d01007387 */ /* 0x000fe20000100800 */
[----:B-1----:R-:W3:Y:S01]  /*5bc10*/  LDL.LU.64 R14, [R1+0x88] ;  /* 0x00008800010e7983 */ /* 0x002ee20000300a00 */
[----:B------:R-:W4:Y:S02]  /*5bc20*/  LDL.LU R4, [R1+0xd0] ;  /* 0x0000d00001047983 */ /* 0x000f240000300800 */
[----:B------:R-:W4:Y:S02]  /*5bc30*/  LDL.LU R5, [R1+0xd4] ;  /* 0x0000d40001057983 */ /* 0x000f240000300800 */
[----:B------:R-:W-:-:S02]  /*5bc40*/  IMAD.MOV.U32 R24, RZ, RZ, R6 ;  /* 0x000000ffff187224 */ /* 0x000fc400078e0006 */
[----:B------:R-:W-:Y:S02]  /*5bc50*/  IMAD.MOV.U32 R6, RZ, RZ, R29 ;  /* 0x000000ffff067224 */ /* 0x000fe400078e001d */
[----:B------:R-:W-:-:S05]  /*5bc60*/  IMAD.MOV.U32 R7, RZ, RZ, R28 ;  /* 0x000000ffff077224 */ /* 0x000fca00078e001c */
[----:B------:R-:W-:Y:S04]  /*5bc70*/  STL.64 [R1+0x6228], R6 ;  /* 0x0062280601007387 */ /* 0x000fe80000100a00 */
[----:B----4-:R1:W-:Y:S04]  /*5bc80*/  STL.64 [R1+0x6220], R4 ;  /* 0x0062200401007387 */ /* 0x0103e80000100a00 */
[----:B-1----:R-:W4:Y:S01]  /*5bc90*/  LDL.LU R4, [R1+0xf0] ;  /* 0x0000f00001047983 */ /* 0x002f220000300800 */
[----:B------:R-:W4:Y:S02]  /*5bca0*/  LDL.LU R5, [R1+0xf4] ;  /* 0x0000f40001057983 */ /* 0x000f240000300800 */
[----:B------:R-:W5:Y:S02]  /*5bcb0*/  LDL.LU R6, [R1+0xf8] ;  /* 0x0000f80001067983 */ /* 0x000f640000300800 */
[----:B------:R-:W5:Y:S01]  /*5bcc0*/  LDL.LU R7, [R1+0xfc] ;  /* 0x0000fc0001077983 */ /* 0x000f620000300800 */
[C---:B--2---:R-:W-:Y:S01]  /*5bcd0*/  HMMA.1688.F32.TF32 R16, R8.reuse, R22, R16 ;  /* 0x000000160810723c */ /* 0x044fe20000081010 */
[----:B-----5:R1:W-:Y:S01]  /*5bce0*/  STL.64 [R1+0x6238], R6 ;  /* 0x0062380601007387 */ /* 0x0203e20000100a00 */
[----:B----4-:R2:W-:Y:S11]  /*5bcf0*/  STL.64 [R1+0x6230], R4 ;  /* 0x0062300401007387 */ /* 0x0105f60000100a00 */
        /* <DEDUP_REMOVED lines=8> */
[----:B------:R-:W4:Y:S02]  /*5bd80*/  LDL.LU.64 R22, [R1+0x6478] ;  /* 0x0064780001167983 */ /* 0x000f240000300a00 */
[----:B------:R-:W4:Y:S02]  /*5bd90*/  LDL.LU.64 R20, [R1+0x6470] ;  /* 0x0064700001147983 */ /* 0x000f240000300a00 */
[----:B------:R-:W-:Y:S01]  /*5bda0*/  STL.64 [R1+0x63f8], R6 ;  /* 0x0063f80601007387 */ /* 0x000fe20000100a00 */
[----:B------:R1:W-:Y:S04]  /*5bdb0*/  STL.64 [R1+0x63f0], R4 ;  /* 0x0063f00401007387 */ /* 0x0003e80000100a00 */
[----:B-1----:R-:W3:Y:S01]  /*5bdc0*/  LDL.LU R4, [R1+0x2d0] ;  /* 0x0002d00001047983 */ /* 0x002ee20000300800 */
[----:B------:R-:W3:Y:S02]  /*5bdd0*/  LDL.LU R5, [R1+0x2d4] ;  /* 0x0002d40001057983 */ /* 0x000ee40000300800 */
[----:B------:R-:W3:Y:S02]  /*5bde0*/  LDL.LU R6, [R1+0x2d8] ;  /* 0x0002d80001067983 */ /* 0x000ee40000300800 */
[----:B------:R-:W3:Y:S02]  /*5bdf0*/  LDL.LU R7, [R1+0x2dc] ;  /* 0x0002dc0001077983 */ /* 0x000ee40000300800 */
[C---:B---3--:R-:W-:Y:S11]  /*5be00*/  HMMA.1688.F32.TF32 R4, R8.reuse, R14, R4 ;  /* 0x0000000e0804723c */ /* 0x048ff60000081004 */
[----:B------:R-:W-:Y:S11]  /*5be10*/  @!UPT UIADD3 URZ, URZ, URZ, URZ ;  /* 0x0000003f3f3ff290 */ /* 0x000ff6000fffe03f */
[----:B------:R-:W-:Y:S01]  /*5be20*/  @!UPT UIADD3 URZ, URZ, URZ, URZ ;  /* 0x0000003f3f3ff290 */ /* 0x000fe2000fffe03f */
[----:B------:R-:W-:Y:S01]  /*5be30*/  STL.64 [R1+0xaf0], R4 ;  /* 0x000af00401007387 */ /* 0x000fe20000100a00 */
[----:B------:R1:W-:Y:S03]  /*5be40*/  STL.64 [R1+0xaf8], R6 ;  /* 0x000af80601007387 */ /* 0x0003e60000100a00 */
[----:B-1----:R-:W3:Y:S01]  /*5be50*/  LDL.LU.64 R6, [R1+0x18] ;  /* 0x0000180001067983 */ /* 0x002ee20000300a00 */
[----:B--2---:R-:W-:Y:S02]  /*5be60*/  IMAD.MOV.U32 R28, RZ, RZ, R18 ;  /* 0x000000ffff1c7224 */ /* 0x004fe400078e0012 */
[----:B------:R-:W-:Y:S02]  /*5be70*/  IMAD.MOV.U32 R27, RZ, RZ, R19 ;  /* 0x000000ffff1b7224 */ /* 0x000fe400078e0013 */
[----:B------:R-:W-:Y:S02]  /*5be80*/  IMAD.MOV.U32 R26, RZ, RZ, R14 ;  /* 0x000000ffff1a7224 */ /* 0x000fe400078e000e */
[----:B------:R-:W-:Y:S01]  /*5be90*/  IMAD.MOV.U32 R25, RZ, RZ, R15 ;  /* 0x000000ffff197224 */ /* 0x000fe200078e000f */
[----:B---3--:R4:W-:Y:S02]  /*5bea0*/  STL.64 [R1+0x6410], R6 ;  /* 0x0064100601007387 */ /* 0x0089e40000100a00 */
[C---:B----4-:R-:W-:Y:S11]  /*5beb0*/  HMMA.1688.F32.TF32 R4, R8.reuse, R18, R20 ;  /* 0x000000120804723c */ /* 0x050ff60000081014 */
        /* <DEDUP_REMOVED lines=59> */
[----:B------:R-:W-:Y:S01]  /*5c270*/  STL.64 [R1+0xad8], R22 ;  /* 0x000ad81601007387 */ /* 0x000fe20000100a00 */
[----:B-1----:R-:W-:-:S02]  /*5c280*/  MOV R20, R14 ;  /* 0x0000000e00147202 */ /* 0x002fc40000000f00 */
        /* <DEDUP_REMOVED lines=84> */
[----:B------:R-:W-:Y:S01]  /*5c7d0*/  IMAD.MOV.U32 R6, RZ, RZ, R23 ;  /* 0x000000ffff067224 */ /* 0x000fe200078e0017 */
[----:B------:R-:W-:Y:S01]  /*5c7e0*/  MOV R7, R2 ;  /* 0x0000000200077202 */ /* 0x000fe20000000f00 */
        /* <DEDUP_REMOVED lines=218> */
[----:B------:R-:W-:Y:S01]  /*5d590*/  IMAD.MOV.U32 R11, RZ, RZ, R29 ;  /* 0x000000ffff0b7224 */ /* 0x000fe200078e001d */
[C---:B--2---:R-:W-:Y:S11]  /*5d5a0*/  HMMA.1688.F32.TF32 R4, R12.reuse, R18, R4 ;  /* 0x000000120c04723c */ /* 0x044ff60000081004 */
[----:B------:R-:W-:Y:S11]  /*5d5b0*/  @!UPT UIADD3 URZ, URZ, URZ, URZ ;  /* 0x0000003f3f3ff290 */ /* 0x000ff6000fffe03f */
[----:B------:R-:W-:Y:S01]  /*5d5c0*/  @!UPT UIADD3 URZ, URZ, URZ, URZ ;  /* 0x0000003f3f3ff290 */ /* 0x000fe2000fffe03f */
[----:B------:R-:W-:Y:S01]  /*5d5d0*/  STL.64 [R1+0x830], R4 ;  /* 0x0008300401007387 */ /* 0x000fe20000100a00 */
[----:B------:R1:W-:Y:S01]  /*5d5e0*/  STL [R1+0x838], R6 ;  /* 0x0008380601007387 */ /* 0x0003e20000100800 */
[----:B------:R-:W-:Y:S02]  /*5d5f0*/  MOV R29, R7 ;  /* 0x00000007001d7202 */ /* 0x000fe40000000f00 */
[----:B-1----:R-:W2:Y:S01]  /*5d600*/  LDL.LU.64 R6, [R1+0x6228] ;  /* 0x0062280001067983 */ /* 0x002ea20000300a00 */
[----:B------:R-:W2:Y:S01]  /*5d610*/  LDL.LU.64 R4, [R1+0x6220] ;  /* 0x0062200001047983 */ /* 0x000ea20000300a00 */
[C---:B-----5:R-:W-:Y:S01]  /*5d620*/  HMMA.1688.F32.TF32 R8, R12.reuse, R22, R8 ;  /* 0x000000160c08723c */ /* 0x060fe20000081008 */
[----:B------:R-:W-:Y:S11]  /*5d630*/  STL [R1+0x59d0], R29 ;  /* 0x0059d01d01007387 */ /* 0x000ff60000100800 */
[----:B------:R-:W-:Y:S11]  /*5d640*/  @!UPT UIADD3 URZ, URZ, URZ, URZ ;  /* 0x0000003f3f3ff290 */ /* 0x000ff6000fffe03f */
[----:B------:R-:W-:Y:S01]  /*5d650*/  STL.64 [R1+0x800], R8 ;  /* 0x0008000801007387 */ /* 0x000fe20000100a00 */
[----:B------:R-:W-:Y:S02]  /*5d660*/  STL.64 [R1+0x808], R10 ;  /* 0x0008080a01007387 */ /* 0x000fe40000100a00 */
[----:B------:R-:W-:Y:S04]  /*5d670*/  LDS R8, [R0+0x20000] ;  /* 0x0200000000087984 */ /* 0x000fe80000000800 */
[----:B------:R-:W-:Y:S01]  /*5d680*/  LDS R10, [R0+0x22000] ;  /* 0x02200000000a7984 */ /* 0x000fe20000000800 */
[----:B------:R-:W-:Y:S04]  /*5d690*/  LDS R9, [R2+0x20000] ;  /* 0x0200000002097984 */ /* 0x000fe80000000800 */
[----:B------:R-:W-:Y:S01]  /*5d6a0*/  LDS R11, [R2+0x22000] ;  /* 0x02200000020b7984 */ /* 0x000fe20000000800 */
[----:B--2---:R-:W-:Y:S03]  /*5d6b0*/  HMMA.1688.F32.TF32 R4, R12, R26, R4 ;  /* 0x0000001a0c04723c */ /* 0x004fe60000081004 */
[----:B----4-:R-:W-:Y:S11]  /*5d6c0*/  LDSM.16.M88.4 R12, [R28+0x80100] ;  /* 0x080100001c0c783b */ /* 0x010ff60000000200 */
[----:B------:R-:W-:Y:S09]  /*5d6d0*/  @!UPT UIADD3 URZ, URZ, URZ, URZ ;  /* 0x0000003f3f3ff290 */ /* 0x000ff2000fffe03f */
[----:B------:R-:W-:Y:S01]  /*5d6e0*/  STL.64 [R1+0x130], R4 ;  /* 0x0001300401007387 */ /* 0x000fe20000100a00 */
[----:B------:R-:W-:Y:S02]  /*5d6f0*/  STL.64 [R1+0x138], R6 ;  /* 0x0001380601007387 */ /* 0x000fe40000100a00 */
[----:B------:R-:W-:Y:S04]  /*5d700*/  LDS R6, [R0+0x22100] ;  /* 0x0221000000067984 */ /* 0x000fe80000000800 */
[----:B------:R-:W1:Y:S01]  /*5d710*/  LDS R7, [R2+0x22100] ;  /* 0x0221000002077984 */ /* 0x000e620000000800 */
[----:B------:R-:W-:Y:S04]  /*5d720*/  LDS R4, [R0+0x20100] ;  /* 0x0201000000047984 */ /* 0x000fe80000000800 */
[----:B------:R-:W2:Y:S04]  /*5d730*/  LDS R5, [R2+0x20100] ;  /* 0x0201000002057984 */ /* 0x000ea80000000800 */
[----:B------:R-:W-:Y:S01]  /*5d740*/  STL [R1+0x60f8], R0 ;  /* 0x0060f80001007387 */ /* 0x000fe20000100800 */
[----:B------:R4:W-:Y:S03]  /*5d750*/  STL [R1+0x60fc], R2 ;  /* 0x0060fc0201007387 */ /* 0x0009e60000100800 */
[----:B-1----:R-:W-:Y:S01]  /*5d760*/  STL.64 [R1+0x60f0], R6 ;  /* 0x0060f00601007387 */ /* 0x002fe20000100a00 */
[----:B--2---:R-:W-:Y:S02]  /*5d770*/  STL.64 [R1+0x60e8], R4 ;  /* 0x0060e80401007387 */ /* 0x004fe40000100a00 */
[----:B------:R-:W1:Y:S04]  /*5d780*/  LDSM.16.M88.4 R4, [R28+0x84100] ;  /* 0x084100001c04783b */ /* 0x000e680000000200 */
[----:B------:R-:W-:Y:S02]  /*5d790*/  STL.64 [R1+0xc0], R12 ;  /* 0x0000c00c01007387 */ /* 0x000fe40000100a00 */
[----:B----4-:R-:W-:Y:S01]  /*5d7a0*/  IMAD.MOV.U32 R2, RZ, RZ, R12 ;  /* 0x000000ffff027224 */ /* 0x010fe200078e000c */
[----:B------:R-:W-:Y:S01]  /*5d7b0*/  STL.64 [R1+0xc8], R14 ;  /* 0x0000c80e01007387 */ /* 0x000fe20000100a00 */
[----:B------:R-:W-:-:S02]  /*5d7c0*/  IMAD.MOV.U32 R0, RZ, RZ, R13 ;  /* 0x000000ffff007224 */ /* 0x000fc400078e000d */
[----:B------:R-:W2:Y:S01]  /*5d7d0*/  LDSM.16.M88.4 R12, [R28+0x88100] ;  /* 0x088100001c0c783b */ /* 0x000ea20000000200 */
[----:B-1----:R-:W-:Y:S03]  /*5d7e0*/  STL.64 [R1+0xb0], R4 ;  /* 0x0000b00401007387 */ /* 0x002fe60000100a00 */
[----:B------:R-:W-:Y:S02]  /*5d7f0*/  STL.64 [R1+0xb8], R6 ;  /* 0x0000b80601007387 */ /* 0x000fe40000100a00 */
[----:B------:R-:W1:Y:S01]  /*5d800*/  LDSM.16.M88.4 R4, [R28+0x8c100] ;  /* 0x08c100001c04783b */ /* 0x000e620000000200 */
[----:B--2---:R-:W-:Y:S03]  /*5d810*/  STL.64 [R1+0xa0], R12 ;  /* 0x0000a00c01007387 */ /* 0x004fe60000100a00 */
[----:B------:R-:W-:Y:S02]  /*5d820*/  STL.64 [R1+0xa8], R14 ;  /* 0x0000a80e01007387 */ /* 0x000fe40000100a00 */
[----:B------:R-:W2:Y:S01]  /*5d830*/  LDSM.16.M88.4 R12, [R28+0x90100] ;  /* 0x090100001c0c783b */ /* 0x000ea20000000200 */
[----:B-1----:R-:W-:Y:S03]  /*5d840*/  STL.64 [R1+0x90], R4 ;  /* 0x0000900401007387 */ /* 0x002fe60000100a00 */
[----:B------:R-:W-:Y:S02]  /*5d850*/  STL.64 [R1+0x98], R6 ;  /* 0x0000980601007387 */ /* 0x000fe40000100a00 */
[----:B------:R-:W1:Y:S01]  /*5d860*/  LDSM.16.M88.4 R4, [R28+0x94100] ;  /* 0x094100001c04783b */ /* 0x000e620000000200 */
[----:B--2---:R-:W-:Y:S03]  /*5d870*/  STL.64 [R1+0x80], R12 ;  /* 0x0000800c01007387 */ /* 0x004fe60000100a00 */
[----:B------:R-:W-:Y:S02]  /*5d880*/  STL.64 [R1+0x88], R14 ;  /* 0x0000880e01007387 */ /* 0x000fe40000100a00 */
[----:B------:R-:W-:Y:S01]  /*5d890*/  LDSM.16.M88.4 R12, [R28+0x98100] ;  /* 0x098100001c0c783b */ /* 0x000fe20000000200 */
[----:B-1----:R-:W-:Y:S03]  /*5d8a0*/  STL.64 [R1+0x70], R4 ;  /* 0x0000700401007387 */ /* 0x002fe60000100a00 */
        /* <DEDUP_REMOVED lines=8> */
[----:B------:R-:W-:Y:S01]  /*5d930*/  STL.64 [R1+0x60], R12 ;  /* 0x0000600c01007387 */ /* 0x000fe20000100a00 */
[----:B------:R-:W-:Y:S04]  /*5d940*/  STL.64 [R1+0x68], R14 ;  /* 0x0000680e01007387 */ /* 0x000fe80000100a00 */
[----:B-1----:R1:W-:Y:S01]  /*5d950*/  STL.64 [R1+0x30], R4 ;  /* 0x0000300401007387 */ /* 0x0023e20000100a00 */
[----:B------:R-:W-:Y:S02]  /*5d960*/  STL.64 [R1+0x38], R6 ;  /* 0x0000380601007387 */ /* 0x000fe40000100a00 */
[----:B------:R-:W-:Y:S02]  /*5d970*/  STL.64 [R1+0x61d0], R12 ;  /* 0x0061d00c01007387 */ /* 0x000fe40000100a00 */
[----:B------:R-:W2:Y:S04]  /*5d980*/  LDSM.16.M88.4 R12, [R28+0xa8100] ;  /* 0x0a8100001c0c783b */ /* 0x000ea80000000200 */
[----:B-1----:R-:W4:Y:S04]  /*5d990*/  LDL.LU R4, [R1+0xe80] ;  /* 0x000e800001047983 */ /* 0x002f280000300800 */
[----:B--2---:R-:W-:Y:S01]  /*5d9a0*/  STL.64 [R1+0x20], R12 ;  /* 0x0000200c01007387 */ /* 0x004fe20000100a00 */
[----:B------:R-:W-:Y:S02]  /*5d9b0*/  STL.64 [R1+0x28], R14 ;  /* 0x0000280e01007387 */ /* 0x000fe40000100a00 */
[----:B------:R-:W4:Y:S02]  /*5d9c0*/  LDL.LU R5, [R1+0xe84] ;  /* 0x000e840001057983 */ /* 0x000f240000300800 */
[----:B------:R-:W2:Y:S01]  /*5d9d0*/  LDL.LU R6, [R1+0xe88] ;  /* 0x000e880001067983 */ /* 0x000ea20000300800 */
[----:B------:R-:W2:Y:S04]  /*5d9e0*/  LDL.LU R7, [R1+0xe8c] ;  /* 0x000e8c0001077983 */ /* 0x000ea80000300800 */
[----:B------:R-:W1:Y:S04]  /*5d9f0*/  LDSM.16.M88.4 R12, [R28+0xac100] ;  /* 0x0ac100001c0c783b */ /* 0x000e680000000200 */
[----:B--2---:R-:W-:Y:S01]  /*5da00*/  STL.64 [R1+0x6200], R6 ;  /* 0x0062000601007387 */ /* 0x004fe20000100a00 */
[----:B----4-:R-:W-:Y:S02]  /*5da10*/  STL.64 [R1+0x61f8], R4 ;  /* 0x0061f80401007387 */ /* 0x010fe40000100a00 */
[----:B-1----:R-:W-:Y:S02]  /*5da20*/  STL.64 [R1+0x10], R12 ;  /* 0x0000100c01007387 */ /* 0x002fe40000100a00 */
[----:B------:R-:W-:Y:S02]  /*5da30*/  STL.64 [R1+0x18], R14 ;  /* 0x0000180e01007387 */ /* 0x000fe40000100a00 */
[----:B------:R-:W1:Y:S04]  /*5da40*/  LDSM.16.M88.4 R12, [R28+0xb0100] ;  /* 0x0b0100001c0c783b */ /* 0x000e680000000200 */
[----:B-1----:R1:W-:Y:S01]  /*5da50*/  STL.64 [R1], R12 ;  /* 0x0000000c01007387 */ /* 0x0023e20000100a00 */
[----:B------:R2:W-:Y:S03]  /*5da60*/  STL.64 [R1+0x8], R14 ;  /* 0x0000080e01007387 */ /* 0x0005e60000100a00 */
[----:B-1----:R-:W4:Y:S01]  /*5da70*/  LDL.LU R12, [R1+0xe60] ;  /* 0x000e6000010c7983 */ /* 0x002f220000300800 */
[----:B--2---:R-:W-:-:S02]  /*5da80*/  IMAD.MOV.U32 R14, RZ, RZ, R20 ;  /* 0x000000ffff0e7224 */ /* 0x004fc400078e0014 */
[----:B------:R-:W-:Y:S02]  /*5da90*/  IMAD.MOV.U32 R15, RZ, RZ, R21 ;  /* 0x000000ffff0f7224 */ /* 0x000fe400078e0015 */
[----:B------:R-:W-:Y:S02]  /*5daa0*/  IMAD.MOV.U32 R13, RZ, RZ, R16 ;  /* 0x000000ffff0d7224 */ /* 0x000fe400078e0010 */
[----:B------:R-:W2:Y:S01]  /*5dab0*/  LDL.LU R16, [R1+0x621c] ;  /* 0x00621c0001107983 */ /* 0x000ea20000300800 */
[----:B------:R-:W5:Y:S02]  /*5dac0*/  LDL.LU R20, [R1+0x6218] ;  /* 0x0062180001147983 */ /* 0x000f640000300800 */
[----:B------:R-:W2:Y:S02]  /*5dad0*/  LDL.LU R21, [R1+0x6214] ;  /* 0x0062140001157983 */ /* 0x000ea40000300800 */
[----:B------:R-:W-:Y:S01]  /*5dae0*/  STL.64 [R1+0x61e0], R14 ;  /* 0x0061e00e01007387 */ /* 0x000fe20000100a00 */
[----:B----4-:R1:W-:Y:S02]  /*5daf0*/  STL.64 [R1+0x61d8], R12 ;  /* 0x0061d80c01007387 */ /* 0x0103e40000100a00 */
[----:B-1----:R-:W-:-:S02]  /*5db00*/  IMAD.MOV.U32 R12, RZ, RZ, R17 ;  /* 0x000000ffff0c7224 */ /* 0x002fc400078e0011 */
[----:B------:R-:W4:Y:S01]  /*5db10*/  LDL.LU R17, [R1+0x6210] ;  /* 0x0062100001117983 */ /* 0x000f220000300800 */
[----:B------:R-:W2:Y:S02]  /*5db20*/  LDL.LU R13, [R1+0xe74] ;  /* 0x000e7400010d7983 */ /* 0x000ea40000300800 */
[----:B---3--:R-:W-:Y:S02]  /*5db30*/  IMAD.MOV.U32 R14, RZ, RZ, R25 ;  /* 0x000000ffff0e7224 */ /* 0x008fe400078e0019 */
[----:B------:R-:W-:Y:S02]  /*5db40*/  IMAD.MOV.U32 R15, RZ, RZ, R24 ;  /* 0x000000ffff0f7224 */ /* 0x000fe400078e0018 */
[----:B------:R-:W-:Y:S04]  /*5db50*/  LDSM.16.M88.4 R24, [R28+0xbc100] ;  /* 0x0bc100001c18783b */ /* 0x000fe80000000200 */
[----:B------:R-:W-:Y:S04]  /*5db60*/  STL.64 [R1+0x61f0], R14 ;  /* 0x0061f00e01007387 */ /* 0x000fe80000100a00 */
[----:B--2---:R1:W-:Y:S04]  /*5db70*/  STL.64 [R1+0x61e8], R12 ;  /* 0x0061e80c01007387 */ /* 0x0043e80000100a00 */
[----:B-1----:R-:W2:Y:S01]  /*5db80*/  LDL.64 R12, [R1+0xb0] ;  /* 0x0000b000010c7983 */ /* 0x002ea20000100a00 */
[----:B----4-:R-:W-:-:S02]  /*5db90*/  IMAD.MOV.U32 R14, RZ, RZ, R17 ;  /* 0x000000ffff0e7224 */ /* 0x010fc400078e0011 */
[----:B------:R-:W-:Y:S02]  /*5dba0*/  IMAD.MOV.U32 R15, RZ, RZ, R16 ;  /* 0x000000ffff0f7224 */ /* 0x000fe400078e0010 */
[----:B------:R-:W1:Y:S01]  /*5dbb0*/  LDSM.16.M88.4 R16, [R28+0xb4100] ;  /* 0x0b4100001c10783b */ /* 0x000e620000000200 */
[----:B------:R-:W-:Y:S02]  /*5dbc0*/  IMAD.MOV.U32 R4, RZ, RZ, R2 ;  /* 0x000000ffff047224 */ /* 0x000fe400078e0002 */
[----:B------:R-:W-:Y:S01]  /*5dbd0*/  IMAD.MOV.U32 R5, RZ, RZ, R0 ;  /* 0x000000ffff057224 */ /* 0x000fe200078e0000 */
[----:B--2---:R2:W-:Y:S02]  /*5dbe0*/  STL.64 [R1+0x6208], R12 ;  /* 0x0062080c01007387 */ /* 0x0045e40000100a00 */
[----:B--2---:R-:W-:Y:S02]  /*5dbf0*/  IMAD.MOV.U32 R12, RZ, RZ, R21 ;  /* 0x000000ffff0c7224 */ /* 0x004fe400078e0015 */
[----:B-----5:R-:W-:-:S02]  /*5dc00*/  IMAD.MOV.U32 R13, RZ, RZ, R20 ;  /* 0x000000ffff0d7224 */ /* 0x020fc400078e0014 */
[----:B------:R-:W2:Y:S05]  /*5dc10*/  LDSM.16.M88.4 R20, [R28+0xb8100] ;  /* 0x0b8100001c14783b */ /* 0x000eaa0000000200 */
[C---:B------:R-:W-:Y:S01]  /*5dc20*/  HMMA.1688.F32.TF32 R4, R8.reuse, R4, R12 ;  /* 0x000000040804723c */ /* 0x040fe2000008100c */
[----:B-1----:R-:W-:Y:S01]  /*5dc30*/  STL.64 [R1+0x6130], R18 ;  /* 0x0061301201007387 */ /* 0x002fe20000100a00 */
[----:B------:R1:W-:Y:S03]  /*5dc40*/  STL.64 [R1+0x6128], R16 ;  /* 0x0061281001007387 */ /* 0x0003e60000100a00 */
[----:B-1----:R-:W3:Y:S04]  /*5dc50*/  LDL.64 R16, [R1+0x90] ;  /* 0x0000900001107983 */ /* 0x002ee80000100a00 */
[----:B--2---:R-:W-:Y:S01]  /*5dc60*/  STL [R1+0x5884], R22 ;  /* 0x0058841601007387 */ /* 0x004fe20000100800 */
[----:B------:R-:W-:Y:S02]  /*5dc70*/  STL [R1+0x5880], R23 ;  /* 0x0058801701007387 */ /* 0x000fe40000100800 */
[----:B------:R-:W-:Y:S02]  /*5dc80*/  STL [R1+0x6104], R24 ;  /* 0x0061041801007387 */ /* 0x000fe40000100800 */
[----:B------:R1:W-:Y:S01]  /*5dc90*/  STL [R1+0x6100], R25 ;  /* 0x0061001901007387 */ /* 0x0003e20000100800 */
[----:B------:R-:W-:Y:S01]  /*5dca0*/  STL [R1+0x588c], R26 ;  /* 0x00588c1a01007387 */ /* 0x000fe20000100800 */
[----:B------:R-:W-:Y:S03]  /*5dcb0*/  STL [R1+0x5888], R27 ;  /* 0x0058881b01007387 */ /* 0x000fe60000100800 */
[----:B-1----:R-:W2:Y:S01]  /*5dcc0*/  LDL.64 R24, [R1+0xa0] ;  /* 0x0000a00001187983 */ /* 0x002ea20000100a00 */
[----:B------:R-:W-:Y:S02]  /*5dcd0*/  STL [R1+0x3db8], R28 ;  /* 0x003db81c01007387 */ /* 0x000fe40000100800 */
[----:B------:R-:W4:Y:S02]  /*5dce0*/  LDL.LU.64 R12, [R1+0x6208] ;  /* 0x00620800010c7983 */ /* 0x000f240000300a00 */
[----:B------:R-:W-:Y:S01]  /*5dcf0*/  STL.64 [R1+0x6f0], R4 ;  /* 0x0006f00401007387 */ /* 0x000fe20000100a00 */
[----:B------:R1:W-:Y:S04]  /*5dd00*/  STL.64 [R1+0x6f8], R6 ;  /* 0x0006f80601007387 */ /* 0x0003e80000100a00 */
[----:B-1----:R-:W4:Y:S01]  /*5dd10*/  LDL.LU.64 R6, [R1+0x6200] ;  /* 0x0062000001067983 */ /* 0x002f220000300a00 */
[----:B------:R-:W4:Y:S02]  /*5dd20*/  LDL.LU.64 R4, [R1+0x61f8] ;  /* 0x0061f80001047983 */ /* 0x000f240000300a00 */
[C---:B----4-:R-:W-:Y:S11]  /*5dd30*/  HMMA.1688.F32.TF32 R4, R8.reuse, R12, R4 ;  /* 0x0000000c0804723c */ /* 0x050ff60000081004 */
[----:B------:R-:W-:Y:S11]  /*5dd40*/  @!UPT UIADD3 URZ, URZ, URZ, URZ ;  /* 0x0000003f3f3ff290 */ /* 0x000ff6000fffe03f */
[----:B------:R-:W-:Y:S01]  /*5dd50*/  @!UPT UIADD3 URZ, URZ, URZ, URZ ;  /* 0x0000003f3f3ff290 */ /* 0x000fe2000fffe03f */
[----:B------:R1:W-:Y:S01]  /*5dd60*/  STL.64 [R1+0x6e0], R4 ;  /* 0x0006e00401007387 */ /* 0x0003e20000100a00 */
[----:B------:R4:W-:Y:S02]  /*5dd70*/  STL.64 [R1+0x6e8], R6 ;  /* 0x0006e80601007387 */ /* 0x0009e40000100a00 */
[----:B------:R-:W2:Y:S02]  /*5dd80*/  LDL.LU.64 R14, [R1+0x61f0] ;  /* 0x0061f000010e7983 */ /* 0x000ea40000300a00 */
[----:B-1----:R-:W-:Y:S02]  /*5dd90*/  IMAD.MOV.U32 R5, RZ, RZ, R12 ;  /* 0x000000ffff057224 */ /* 0x002fe400078e000c */
[----:B------:R-:W-:Y:S02]  /*5dda0*/  IMAD.MOV.U32 R4, RZ, RZ, R13 ;  /* 0x000000ffff047224 */ /* 0x000fe400078e000d */
[----:B------:R-:W2:Y:S03]  /*5ddb0*/  LDL.LU.64 R12, [R1+0x61e8] ;  /* 0x0061e800010c7983 */ /* 0x000ea60000300a00 */
[----:B------:R1:W-:Y:S02]  /*5ddc0*/  STL [R1+0x610c], R4 ;  /* 0x00610c0401007387 */ /* 0x0003e40000100800 */
[----:B------:R5:W-:Y:S01]  /*5ddd0*/  STL [R1+0x6108], R5 ;  /* 0x0061080501007387 */ /* 0x000be20000100800 */
[----:B--2---:R-:W-:Y:S11]  /*5dde0*/  HMMA.1688.F32.TF32 R12, R8, R24, R12 ;  /* 0x00000018080c723c */ /* 0x004ff6000008100c */
[----:B------:R-:W-:Y:S11]  /*5ddf0*/  @!UPT UIADD3 URZ, URZ, URZ, URZ ;  /* 0x0000003f3f3ff290 */ /* 0x000ff6000fffe03f */
[----:B------:R-:W-:Y:S02]  /*5de00*/  @!UPT UIADD3 URZ, URZ, URZ, URZ ;  /* 0x0000003f3f3ff290 */ /* 0x000fe4000fffe03f */
[----:B------:R-:W-:Y:S02]  /*5de10*/  IMAD.MOV.U32 R22, RZ, RZ, R14 ;  /* 0x000000ffff167224 */ /* 0x000fe400078e000e */
[----:B------:R-:W-:Y:S01]  /*5de20*/  IMAD.MOV.U32 R23, RZ, RZ, R15 ;  /* 0x000000ffff177224 */ /* 0x000fe200078e000f */
[----:B------:R-:W-:Y:S01]  /*5de30*/  MOV R26, R12 ;  /* 0x0000000c001a7202 */ /* 0x000fe20000000f00 */
[----:B------:R-:W-:Y:S01]  /*5de40*/  IMAD.MOV.U32 R27, RZ, RZ, R13 ;  /* 0x000000ffff1b7224 */ /* 0x000fe200078e000d */
[----:B------:R-:W3:Y:S01]  /*5de50*/  LDL.LU.64 R14, [R1+0x61e0] ;  /* 0x0061e000010e7983 */ /* 0x000ee20000300a00 */
[----:B------:R-:W3:Y:S02]  /*5de60*/  LDL.LU.64 R12, [R1+0x61d8] ;  /* 0x0061d800010c7983 */ /* 0x000ee40000300a00 */
[----:B----4-:R-:W-:Y:S02]  /*5de70*/  IMAD.MOV.U32 R6, RZ, RZ, R25 ;  /* 0x000000ffff067224 */ /* 0x010fe400078e0019 */
[----:B------:R-:W-:-:S03]  /*5de80*/  IMAD.MOV.U32 R7, RZ, RZ, R24 ;  /* 0x000000ffff077224 */ /* 0x000fc600078e0018 */
[----:B------:R2:W-:Y:S02]  /*5de90*/  STL [R1+0x6114], R6 ;  /* 0x0061140601007387 */ /* 0x0005e40000100800 */
[----:B------:R4:W-:Y:S02]  /*5dea0*/  STL [R1+0x6110], R7 ;  /* 0x0061100701007387 */ /* 0x0009e40000100800 */
[----:B-1----:R-:W3:Y:S02]  /*5deb0*/  LDL.LU R4, [R1+0xe50] ;  /* 0x000e500001047983 */ /* 0x002ee40000300800 */
[----:B-----5:R-:W5:Y:S01]  /*5dec0*/  LDL.LU R5, [R1+0xe54] ;  /* 0x000e540001057983 */ /* 0x020f620000300800 */
[----:B--2---:R-:W5:Y:S01]  /*5ded0*/  LDL.LU R6, [R1+0xe58] ;  /* 0x000e580001067983 */ /* 0x004f620000300800 */
[----:B----4-:R-:W5:Y:S02]  /*5dee0*/  LDL.LU R7, [R1+0xe5c] ;  /* 0x000e5c0001077983 */ /* 0x010f640000300800 */
[----:B------:R-:W-:Y:S02]  /*5def0*/  STL [R1+0x589c], R23 ;  /* 0x00589c1701007387 */ /* 0x000fe40000100800 */
[----:B------:R-:W-:Y:S01]  /*5df00*/  STL [R1+0x5898], R22 ;  /* 0x0058981601007387 */ /* 0x000fe20000100800 */
[----:B------:R-:W-:Y:S01]  /*5df10*/  STL [R1+0x5894], R27 ;  /* 0x0058941b01007387 */ /* 0x000fe20000100800 */
[----:B------:R-:W-:Y:S02]  /*5df20*/  STL [R1+0x5890], R26 ;  /* 0x0058901a01007387 */ /* 0x000fe40000100800 */
[----:B------:R-:W5:Y:S01]  /*5df30*/  LDL.64 R24, [R1+0x80] ;  /* 0x0000800001187983 */ /* 0x000f620000100a00 */
[----:B---3--:R-:W-:Y:S11]  /*5df40*/  HMMA.1688.F32.TF32 R12, R8, R16, R12 ;  /* 0x00000010080c723c */ /* 0x008ff6000008100c */
[----:B------:R-:W-:Y:S11]  /*5df50*/  @!UPT UIADD3 URZ, URZ, URZ, URZ ;  /* 0x0000003f3f3ff290 */ /* 0x000ff6000fffe03f */
[----:B------:R-:W-:Y:S01]  /*5df60*/  @!UPT UIADD3 URZ, URZ, URZ, URZ ;  /* 0x0000003f3f3ff290 */ /* 0x000fe2000fffe03f */
[----:B------:R1:W-:Y:S01]  /*5df70*/  STL.64 [R1+0x6c0], R12 ;  /* 0x0006c00c01007387 */ /* 0x0003e20000100a00 */
[----:B------:R2:W-:Y:S03]  /*5df80*/  STL.64 [R1+0x6c8], R14 ;  /* 0x0006c80e01007387 */ /* 0x0005e60000100a00 */
[----:B-1----:R-:W3:Y:S01]  /*5df90*/  LDL.LU.64 R12, [R1+0x61d0] ;  /* 0x0061d000010c7983 */ /* 0x002ee20000300a00 */
[----:B--2---:R-:W-:Y:S02]  /*5dfa0*/  IMAD.MOV.U32 R15, RZ, RZ, R16 ;  /* 0x000000ffff0f7224 */ /* 0x004fe400078e0010 */
[----:B------:R-:W-:-:S05]  /*5dfb0*/  IMAD.MOV.U32 R14, RZ, RZ, R17 ;  /* 0x000000ffff0e7224 */ /* 0x000fca00078e0011 */
[----:B------:R-:W-:Y:S04]  /*5dfc0*/  STL.64 [R1+0x61c8], R14 ;  /* 0x0061c80e01007387 */ /* 0x000fe80000100a00 */
[----:B---3--:R-:W-:Y:S01]  /*5dfd0*/  STL.64 [R1+0x61c0], R12 ;  /* 0x0061c00c01007387 */ /* 0x008fe20000100a00 */
[----:B------:R-:W2:Y:S03]  /*5dfe0*/  LDL.64 R16, [R1] ;  /* 0x0000000001107983 */ /* 0x000ea60000100a00 */
[----:B--2---:R1:W-:Y:S04]  /*5dff0*/  STL.64 [R1+0x6148], R16 ;  /* 0x0061481001007387 */ /* 0x0043e80000100a00 */
[----:B-1----:R-:W2:Y:S01]  /*5e000*/  LDL.64 R16, [R1+0x10] ;  /* 0x0000100001107983 */ /* 0x002ea20000100a00 */
[----:B-----5:R-:W-:Y:S03]  /*5e010*/  HMMA.1688.F32.TF32 R4, R8, R24, R4 ;  /* 0x000000180804723c */ /* 0x020fe60000081004 */
[----:B--2---:R1:W-:Y:S04]  /*5e020*/  STL.64 [R1+0x6160], R16 ;  /* 0x0061601001007387 */ /* 0x0043e80000100a00 */
[----:B-1----:R-:W2:Y:S11]  /*5e030*/  LDL.64 R16, [R1+0x20] ;  /* 0x0000200001107983 */ /* 0x002eb60000100a00 */
[----:B------:R-:W-:Y:S06]  /*5e040*/  @!UPT UIADD3 URZ, URZ, URZ, URZ ;  /* 0x0000003f3f3ff290 */ /* 0x000fec000fffe03f */
[----:B------:R-:W-:Y:S02]  /*5e050*/  IMAD.MOV.U32 R23, RZ, RZ, R4 ;  /* 0x000000ffff177224 */ /* 0x000fe400078e0004 */
[----:B------:R-:W-:Y:S01]  /*5e060*/  IMAD.MOV.U32 R22, RZ, RZ, R5 ;  /* 0x000000ffff167224 */ /* 0x000fe200078e0005 */
[----:B--2---:R-:W-:Y:S02]  /*5e070*/  STL.64 [R1+0x6178], R16 ;  /* 0x0061781001007387 */ /* 0x004fe40000100a00 */
[----:B------:R-:W-:Y:S02]  /*5e080*/  STL [R1+0x5a18], R23 ;  /* 0x005a181701007387 */ /* 0x000fe40000100800 */
[----:B------:R-:W-:Y:S02]  /*5e090*/  STL [R1+0x6170], R22 ;  /* 0x0061701601007387 */ /* 0x000fe40000100800 */
[----:B------:R1:W-:Y:S02]  /*5e0a0*/  STL.64 [R1+0x6168], R20 ;  /* 0x0061681401007387 */ /* 0x0003e40000100a00 */
        /* <DEDUP_REMOVED lines=9> */
[----:B--2---:R1:W-:Y:S03]  /*5e140*/  STL.64 [R1+0x6180], R20 ;  /* 0x0061801401007387 */ /* 0x0043e60000100a00 */
[----:B-1----:R-:W2:Y:S04]  /*5e150*/  LDL.64 R20, [R1+0x40] ;  /* 0x0000400001147983 */ /* 0x002ea80000100a00 */
[----:B--2---:R1:W-:Y:S04]  /*5e160*/  STL.64 [R1+0x61a0], R20 ;  /* 0x0061a01401007387 */ /* 0x0043e80000100a00 */
[----:B-1----:R-:W2:Y:S01]  /*5e170*/  LDL.64 R20, [R1+0x50] ;  /* 0x0000500001147983 */ /* 0x002ea20000100a00 */
[----:B------:R-:W-:-:S02]  /*5e180*/  IMAD.MOV.U32 R27, RZ, RZ, R6 ;  /* 0x000000ffff1b7224 */ /* 0x000fc400078e0006 */
[----:B------:R-:W-:Y:S01]  /*5e190*/  IMAD.MOV.U32 R26, RZ, RZ, R7 ;  /* 0x000000ffff1a7224 */ /* 0x000fe200078e0007 */
[----:B--2---:R1:W-:Y:S04]  /*5e1a0*/  STL.64 [R1+0x61b8], R20 ;  /* 0x0061b81401007387 */ /* 0x0043e80000100a00 */
[----:B-1----:R-:W2:Y:S01]  /*5e1b0*/  LDL.LU R20, [R1+0xe30] ;  /* 0x000e300001147983 */ /* 0x002ea20000300800 */
[----:B------:R-:W2:Y:S02]  /*5e1c0*/  LDL.LU R21, [R1+0xe34] ;  /* 0x000e340001157983 */ /* 0x000ea40000300800 */
[----:B------:R-:W2:Y:S02]  /*5e1d0*/  LDL.LU R22, [R1+0xe38] ;  /* 0x000e380001167983 */ /* 0x000ea40000300800 */
[----:B------:R-:W2:Y:S01]  /*5e1e0*/  LDL.LU R23, [R1+0xe3c] ;  /* 0x000e3c0001177983 */ /* 0x000ea20000300800 */
[----:B------:R-:W3:Y:S01]  /*5e1f0*/  LDL.LU R4, [R1+0xe00] ;  /* 0x000e000001047983 */ /* 0x000ee20000300800 */
        /* <DEDUP_REMOVED lines=8> */
[----:B------:R-:W5:Y:S02]  /*5e280*/  LDL.LU R7, [R1+0xe1c] ;  /* 0x000e1c0001077983 */ /* 0x000f640000300800 */
        /* <DEDUP_REMOVED lines=8> */
[----:B------:R-:W5:Y:S01]  /*5e310*/  LDL.64 R16, [R1+0x30] ;  /* 0x0000300001107983 */ /* 0x000f620000100a00 */
[----:B------:R-:W-:Y:S02]  /*5e320*/  STL [R1+0x59ec], R26 ;  /* 0x0059ec1a01007387 */ /* 0x000fe40000100800 */
[----:B------:R-:W-:Y:S02]  /*5e330*/  STL [R1+0x59e8], R27 ;  /* 0x0059e81b01007387 */ /* 0x000fe40000100800 */
[----:B------:R-:W4:Y:S02]  /*5e340*/  LDL.64 R24, [R1+0x70] ;  /* 0x0000700001187983 */ /* 0x000f240000100a00 */
[C---:B----4-:R-:W-:Y:S11]  /*5e350*/  HMMA.1688.F32.TF32 R12, R8.reuse, R24, R12 ;  /* 0x00000018080c723c */ /* 0x050ff6000008100c */
[----:B------:R-:W-:Y:S11]  /*5e360*/  @!UPT UIADD3 URZ, URZ, URZ, URZ ;  /* 0x0000003f3f3ff290 */ /* 0x000ff6000fffe03f */
[----:B------:R-:W-:Y:S01]  /*5e370*/  @!UPT UIADD3 URZ, URZ, URZ, URZ ;  /* 0x0000003f3f3ff290 */ /* 0x000fe2000fffe03f */
[----:B------:R-:W-:Y:S01]  /*5e380*/  STL.64 [R1+0x6a0], R12 ;  /* 0x0006a00c01007387 */ /* 0x000fe20000100a00 */
[----:B------:R1:W-:Y:S03]  /*5e390*/  STL.64 [R1+0x6a8], R14 ;  /* 0x0006a80e01007387 */ /* 0x0003e60000100a00 */
[----:B-1----:R-:W4:Y:S01]  /*5e3a0*/  LDL.LU.64 R14, [R1+0x61c8] ;  /* 0x0061c800010e7983 */ /* 0x002f220000300a00 */
[----:B------:R-:W2:Y:S02]  /*5e3b0*/  LDL.LU.64 R12, [R1+0x61c0] ;  /* 0x0061c000010c7983 */ /* 0x000ea40000300a00 */
[C---:B--2---:R-:W-:Y:S11]  /*5e3c0*/  HMMA.1688.F32.TF32 R20, R8.reuse, R12, R20 ;  /* 0x0000000c0814723c */ /* 0x044ff60000081014 */
[----:B------:R-:W-:Y:S11]  /*5e3d0*/  @!UPT UIADD3 URZ, URZ, URZ, URZ ;  /* 0x0000003f3f3ff290 */ /* 0x000ff6000fffe03f */
[----:B------:R-:W-:Y:S01]  /*5e3e0*/  @!UPT UIADD3 URZ, URZ, URZ, URZ ;  /* 0x0000003f3f3ff290 */ /* 0x000fe2000fffe03f */
[----:B------:R1:W-:Y:S01]  /*5e3f0*/  STL.64 [R1+0x690], R20 ;  /* 0x0006901401007387 */ /* 0x0003e20000100a00 */
[----:B------:R-:W-:Y:S03]  /*5e400*/  STL.64 [R1+0x698], R22 ;  /* 0x0006981601007387 */ /* 0x000fe60000100a00 */
[----:B-1----:R-:W3:Y:S01]  /*5e410*/  LDL.LU.64 R20, [R1+0x61b8] ;  /* 0x0061b80001147983 */ /* 0x002ee20000300a00 */
[----:B------:R1:W-:Y:S01]  /*5e420*/  STL.64 [R1+0x60e0], R12 ;  /* 0x0060e00c01007387 */ /* 0x0003e20000100a00 */
[C---:B---3--:R-:W-:Y:S01]  /*5e430*/  HMMA.1688.F32.TF32 R4, R8.reuse, R20, R4 ;  /* 0x000000140804723c */ /* 0x048fe20000081004 */
[----:B-1----:R-:W-:Y:S02]  /*5e440*/  IMAD.MOV.U32 R13, RZ, RZ, R20 ;  /* 0x000000ffff0d7224 */ /* 0x002fe400078e0014 */
[----:B------:R-:W-:Y:S11]  /*5e450*/  IMAD.MOV.U32 R12, RZ, RZ, R21 ;  /* 0x000000ffff0c7224 */ /* 0x000ff600078e0015 */
[----:B------:R-:W-:Y:S09]  /*5e460*/  @!UPT UIADD3 URZ, URZ, URZ, URZ ;  /* 0x0000003f3f3ff290 */ /* 0x000ff2000fffe03f */
[----:B------:R-:W-:Y:S01]  /*5e470*/  STL.64 [R1+0x680], R4 ;  /* 0x0006800401007387 */ /* 0x000fe20000100a00 */
[----:B------:R1:W-:Y:S03]  /*5e480*/  STL.64 [R1+0x688], R6 ;  /* 0x0006880601007387 */ /* 0x0003e60000100a00 */
[----:B-1----:R-:W2:Y:S01]  /*5e490*/  LDL.LU.64 R6, [R1+0x61b0] ;  /* 0x0061b00001067983 */ /* 0x002ea20000300a00 */
[----:B------:R-:W2:Y:S02]  /*5e4a0*/  LDL.LU.64 R4, [R1+0x61a8] ;  /* 0x0061a80001047983 */ /* 0x000ea40000300a00 */
[----:B------:R-:W2:Y:S02]  /*5e4b0*/  LDL.LU.64 R20, [R1+0x61a0] ;  /* 0x0061a00001147983 */ /* 0x000ea40000300a00 */
[----:B----4-:R-:W-:Y:S01]  /*5e4c0*/  STL.64 [R1+0x6120], R14 ;  /* 0x0061200e01007387 */ /* 0x010fe20000100a00 */
[----:B------:R1:W-:Y:S04]  /*5e4d0*/  STL.64 [R1+0x6118], R12 ;  /* 0x0061180c01007387 */ /* 0x0003e80000100a00 */
        /* <DEDUP_REMOVED lines=9> */
[----:B------:R-:W4:Y:S01]  /*5e570*/  LDL.LU R15, [R1+0xddc] ;  /* 0x000ddc00010f7983 */ /* 0x000f220000300800 */
[C---:B--2---:R-:W-:Y:S01]  /*5e580*/  HMMA.1688.F32.TF32 R4, R8.reuse, R20, R4 ;  /* 0x000000140804723c */ /* 0x044fe20000081004 */
[----:B----4-:R-:W-:Y:S01]  /*5e590*/  STL.64 [R1+0x6158], R14 ;  /* 0x0061580e01007387 */ /* 0x010fe20000100a00 */
[----:B---3--:R1:W-:Y:S03]  /*5e5a0*/  STL.64 [R1+0x6150], R12 ;  /* 0x0061500c01007387 */ /* 0x0083e60000100a00 */
        /* <DEDUP_REMOVED lines=9> */
[----:B------:R-:W-:Y:S02]  /*5e640*/  IMAD.MOV.U32 R27, RZ, RZ, R25 ;  /* 0x000000ffff1b7224 */ /* 0x000fe400078e0019 */
[----:B------:R-:W-:Y:S02]  /*5e650*/  IMAD.MOV.U32 R25, RZ, RZ, R20 ;  /* 0x000000ffff197224 */ /* 0x000fe400078e0014 */
[----:B------:R-:W-:Y:S01]  /*5e660*/  IMAD.MOV.U32 R2, RZ, RZ, R21 ;  /* 0x000000ffff027224 */ /* 0x000fe200078e0015 */
[----:B------:R-:W4:Y:S01]  /*5e670*/  LDL.LU.64 R22, [R1+0x6188] ;  /* 0x0061880001167983 */ /* 0x000f220000300a00 */
[----:B------:R-:W4:Y:S02]  /*5e680*/  LDL.LU.64 R20, [R1+0x6180] ;  /* 0x0061800001147983 */ /* 0x000f240000300a00 */
[----:B------:R-:W-:Y:S01]  /*5e690*/  IMAD.MOV.U32 R0, RZ, RZ, R24 ;  /* 0x000000ffff007224 */ /* 0x000fe200078e0018 */
[----:B-----5:R-:W-:Y:S01]  /*5e6a0*/  MOV R24, R17 ;  /* 0x0000001100187202 */ /* 0x020fe20000000f00 */
[C---:B---3--:R-:W-:Y:S11]  /*5e6b0*/  HMMA.1688.F32.TF32 R4, R8.reuse, R16, R4 ;  /* 0x000000100804723c */ /* 0x048ff60000081004 */
[----:B------:R-:W-:Y:S11]  /*5e6c0*/  @!UPT UIADD3 URZ, URZ, URZ, URZ ;  /* 0x0000003f3f3ff290 */ /* 0x000ff6000fffe03f */
[----:B------:R-:W-:Y:S01]  /*5e6d0*/  @!UPT UIADD3 URZ, URZ, URZ, URZ ;  /* 0x0000003f3f3ff290 */ /* 0x000fe2000fffe03f */
[----:B------:R1:W-:Y:S01]  /*5e6e0*/  STL.64 [R1+0x660], R4 ;  /* 0x0006600401007387 */ /* 0x0003e20000100a00 */
[----:B------:R-:W-:Y:S02]  /*5e6f0*/  STL.64 [R1+0x668], R6 ;  /* 0x0006680601007387 */ /* 0x000fe40000100a00 */
[----:B-1----:R-:W-:Y:S02]  /*5e700*/  IMAD.MOV.U32 R5, RZ, RZ, R16 ;  /* 0x000000ffff057224 */ /* 0x002fe400078e0010 */
[----:B------:R-:W4:Y:S02]  /*5e710*/  LDL.LU.64 R16, [R1+0x6178] ;  /* 0x0061780001107983 */ /* 0x000f240000300a00 */
[C---:B----4-:R-:W-:Y:S01]  /*5e720*/  HMMA.1688.F32.TF32 R20, R8.reuse, R16, R20 ;  /* 0x000000100814723c */ /* 0x050fe20000081014 */
[----:B------:R-:W-:Y:S11]  /*5e730*/  IMAD.MOV.U32 R4, RZ, RZ, R16 ;  /* 0x000000ffff047224 */ /* 0x000ff600078e0010 */
[----:B------:R-:W-:Y:S11]  /*5e740*/  @!UPT UIADD3 URZ, URZ, URZ, URZ ;  /* 0x0000003f3f3ff290 */ /* 0x000ff6000fffe03f */
[----:B------:R-:W-:Y:S01]  /*5e750*/  STL.64 [R1+0x650], R20 ;  /* 0x0006501401007387 */ /* 0x000fe20000100a00 */
[----:B------:R1:W-:Y:S03]  /*5e760*/  STL.64 [R1+0x658], R22 ;  /* 0x0006581601007387 */ /* 0x0003e60000100a00 */
[----:B-1----:R-:W3:Y:S01]  /*5e770*/  LDL.LU R22, [R1+0x6170] ;  /* 0x0061700001167983 */ /* 0x002ee20000300800 */
[----:B------:R-:W4:Y:S02]  /*5e780*/  LDL.LU.64 R20, [R1+0x6168] ;  /* 0x0061680001147983 */ /* 0x000f240000300a00 */
        /* <DEDUP_REMOVED lines=19> */
[----:B------:R-:W5:Y:S02]  /*5e8c0*/  LDL.LU.64 R18, [R1+0x6130] ;  /* 0x0061300001127983 */ /* 0x000f640000300a00 */
        /* <DEDUP_REMOVED lines=8> */
[----:B-----5:R-:W-:Y:S02]  /*5e950*/  STL.64 [R1+0x5fc8], R18 ;  /* 0x005fc81201007387 */ /* 0x020fe40000100a00 */
[----:B------:R1:W-:Y:S02]  /*5e960*/  STL.64 [R1+0x5fc0], R16 ;  /* 0x005fc01001007387 */ /* 0x0003e40000100a00 */
[----:B-1----:R-:W4:Y:S01]  /*5e970*/  LDL.LU R16, [R1+0xdb0] ;  /* 0x000db00001107983 */ /* 0x002f220000300800 */
[----:B------:R-:W4:Y:S02]  /*5e980*/  LDL.LU R17, [R1+0xdb4] ;  /* 0x000db40001117983 */ /* 0x000f240000300800 */
[----:B------:R-:W4:Y:S02]  /*5e990*/  LDL.LU R18, [R1+0xdb8] ;  /* 0x000db80001127983 */ /* 0x000f240000300800 */
[----:B------:R-:W4:Y:S02]  /*5e9a0*/  LDL.LU R19, [R1+0xdbc] ;  /* 0x000dbc0001137983 */ /* 0x000f240000300800 */
[----:B----4-:R-:W-:Y:S11]  /*5e9b0*/  HMMA.1688.F32.TF32 R16, R8, R20, R16 ;  /* 0x000000140810723c */ /* 0x010ff60000081010 */
[----:B------:R-:W-:Y:S11]  /*5e9c0*/  @!UPT UIADD3 URZ, URZ, URZ, URZ ;  /* 0x0000003f3f3ff290 */ /* 0x000ff6000fffe03f */
[----:B------:R-:W-:Y:S01]  /*5e9d0*/  @!UPT UIADD3 URZ, URZ, URZ, URZ ;  /* 0x0000003f3f3ff290 */ /* 0x000fe2000fffe03f */
[----:B------:R1:W-:Y:S01]  /*5e9e0*/  STL.64 [R1+0x610], R16 ;  /* 0x0006101001007387 */ /* 0x0003e20000100a00 */
[----:B------:R-:W-:Y:S02]  /*5e9f0*/  STL.64 [R1+0x618], R18 ;  /* 0x0006181201007387 */ /* 0x000fe40000100a00 */
[----:B-1----:R-:W-:Y:S02]  /*5ea00*/  IMAD.MOV.U32 R16, RZ, RZ, R6 ;  /* 0x000000ffff107224 */ /* 0x002fe400078e0006 */
[----:B------:R-:W-:Y:S01]  /*5ea10*/  IMAD.MOV.U32 R17, RZ, RZ, R7 ;  /* 0x000000ffff117224 */ /* 0x000fe200078e0007 */
[----:B------:R-:W4:Y:S01]  /*5ea20*/  LDL.LU R6, [R1+0x6114] ;  /* 0x0061140001067983 */ /* 0x000f220000300800 */
[----:B------:R-:W5:Y:S03]  /*5ea30*/  LDL.LU R7, [R1+0x6110] ;  /* 0x0061100001077983 */ /* 0x000f660000300800 */
[----:B------:R1:W-:Y:S04]  /*5ea40*/  STL.64 [R1+0x5fe0], R16 ;  /* 0x005fe01001007387 */ /* 0x0003e80000100a00 */
[----:B-1----:R-:W2:Y:S01]  /*5ea50*/  LDL.LU R16, [R1+0x980] ;  /* 0x0009800001107983 */ /* 0x002ea20000300800 */
[----:B------:R-:W2:Y:S02]  /*5ea60*/  LDL.LU R17, [R1+0x984] ;  /* 0x0009840001117983 */ /* 0x000ea40000300800 */
[----:B------:R-:W2:Y:S02]  /*5ea70*/  LDL.LU R18, [R1+0x988] ;  /* 0x0009880001127983 */ /* 0x000ea40000300800 */
[----:B------:R-:W2:Y:S02]  /*5ea80*/  LDL.LU R19, [R1+0x98c] ;  /* 0x00098c0001137983 */ /* 0x000ea40000300800 */
[----:B--2---:R-:W-:Y:S01]  /*5ea90*/  STL.64 [R1+0x5ff0], R18 ;  /* 0x005ff01201007387 */ /* 0x004fe20000100a00 */
[----:B------:R1:W-:Y:S02]  /*5eaa0*/  STL.64 [R1+0x5fe8], R16 ;  /* 0x005fe81001007387 */ /* 0x0003e40000100a00 */
[----:B-1----:R-:W-:-:S02]  /*5eab0*/  IMAD.MOV.U32 R16, RZ, RZ, R4 ;  /* 0x000000ffff107224 */ /* 0x002fc400078e0004 */
[----:B------:R-:W-:Y:S01]  /*5eac0*/  IMAD.MOV.U32 R17, RZ, RZ, R23 ;  /* 0x000000ffff117224 */ /* 0x000fe200078e0017 */
[----:B------:R-:W2:Y:S04]  /*5ead0*/  LDL.LU R4, [R1+0x610c] ;  /* 0x00610c0001047983 */ /* 0x000ea80000300800 */
[----:B------:R-:W-:Y:S01]  /*5eae0*/  STL.64 [R1+0x6008], R16 ;  /* 0x0060081001007387 */ /* 0x000fe20000100a00 */
[----:B---3--:R-:W-:Y:S02]  /*5eaf0*/  STL [R1+0x5fb8], R22 ;  /* 0x005fb81601007387 */ /* 0x008fe40000100800 */
        /* <DEDUP_REMOVED lines=40> */
[----:B---3--:R-:W-:Y:S02]  /*5ed80*/  STL.64 [R1+0x6018], R22 ;  /* 0x0060181601007387 */ /* 0x008fe40000100a00 */
[----:B------:R1:W-:Y:S02]  /*5ed90*/  STL.64 [R1+0x6010], R20 ;  /* 0x0060101401007387 */ /* 0x0003e40000100a00 */
[----:B-1----:R-:W3:Y:S01]  /*5eda0*/  LDL.LU R20, [R1+0x9a0] ;  /* 0x0009a00001147983 */ /* 0x002ee20000300800 */
[----:B------:R-:W3:Y:S02]  /*5edb0*/  LDL.LU R21, [R1+0x9a4] ;  /* 0x0009a40001157983 */ /* 0x000ee40000300800 */
[----:B------:R-:W2:Y:S02]  /*5edc0*/  LDL.LU R22, [R1+0x9a8] ;  /* 0x0009a80001167983 */ /* 0x000ea40000300800 */
[----:B------:R-:W2:Y:S01]  /*5edd0*/  LDL.LU R23, [R1+0x9ac] ;  /* 0x0009ac0001177983 */ /* 0x000ea20000300800 */
[----:B------:R-:W-:Y:S01]  /*5ede0*/  MOV R16, R29 ;  /* 0x0000001d00107202 */ /* 0x000fe20000000f00 */
[----:B------:R-:W-:-:S05]  /*5edf0*/  IMAD.MOV.U32 R17, RZ, RZ, R28 ;  /* 0x000000ffff117224 */ /* 0x000fca00078e001c */
        /* <DEDUP_REMOVED lines=8> */
[----:B------:R-:W-:-:S05]  /*5ee80*/  IMAD.MOV.U32 R17, RZ, RZ, R14 ;  /* 0x000000ffff117224 */ /* 0x000fca00078e000e */
        /* <DEDUP_REMOVED lines=8> */
[----:B----4-:R-:W-:-:S05]  /*5ef10*/  IMAD.MOV.U32 R17, RZ, RZ, R6 ;  /* 0x000000ffff117224 */ /* 0x010fca00078e0006 */
[----:B------:R1:W-:Y:S02]  /*5ef20*/  STL.64 [R1+0x60c0], R16 ;  /* 0x0060c01001007387 */ /* 0x0003e40000100a00 */
[----:B-1----:R-:W-:Y:S02]  /*5ef30*/  IMAD.MOV.U32 R16, RZ, RZ, R5 ;  /* 0x000000ffff107224 */ /* 0x002fe400078e0005 */
[----:B------:R-:W-:Y:S02]  /*5ef40*/  IMAD.MOV.U32 R17, RZ, RZ, R4 ;  /* 0x000000ffff117224 */ /* 0x000fe400078e0004 */
[----:B------:R-:W4:Y:S01]  /*5ef50*/  LDL.LU R4, [R1+0xa40] ;  /* 0x000a400001047983 */ /* 0x000f220000300800 */
[----:B------:R-:W4:Y:S02]  /*5ef60*/  LDL.LU R5, [R1+0xa44] ;  /* 0x000a440001057983 */ /* 0x000f240000300800 */
[----:B------:R-:W4:Y:S02]  /*5ef70*/  LDL.LU R6, [R1+0xa48] ;  /* 0x000a480001067983 */ /* 0x000f240000300800 */
[----:B------:R-:W4:Y:S01]  /*5ef80*/  LDL.LU R7, [R1+0xa4c] ;  /* 0x000a4c0001077983 */ /* 0x000f220000300800 */
[----:B------:R-:W-:Y:S04]  /*5ef90*/  STL.64 [R1+0x60d8], R16 ;  /* 0x0060d81001007387 */ /* 0x000fe80000100a00 */
[----:B---3--:R-:W-:Y:S01]  /*5efa0*/  STL.64 [R1+0x6070], R22 ;  /* 0x0060701601007387 */ /* 0x008fe20000100a00 */
[----:B--2---:R1:W-:Y:S03]  /*5efb0*/  STL.64 [R1+0x6068], R20 ;  /* 0x0060681401007387 */ /* 0x0043e60000100a00 */
[----:B-1----:R-:W2:Y:S01]  /*5efc0*/  LDL.LU R20, [R1+0x9e0] ;  /* 0x0009e00001147983 */ /* 0x002ea20000300800 */
[----:B------:R-:W2:Y:S02]  /*5efd0*/  LDL.LU R21, [R1+0x9e4] ;  /* 0x0009e40001157983 */ /* 0x000ea40000300800 */
[----:B------:R-:W3:Y:S02]  /*5efe0*/  LDL.LU R22, [R1+0x9e8] ;  /* 0x0009e80001167983 */ /* 0x000ee40000300800 */
[----:B------:R-:W3:Y:S01]  /*5eff0*/  LDL.LU R23, [R1+0x9ec] ;  /* 0x0009ec0001177983 */ /* 0x000ee20000300800 */
[----:B------:R-:W5:Y:S01]  /*5f000*/  LDL.LU R12, [R1+0xa30] ;  /* 0x000a3000010c7983 */ /* 0x000f620000300800 */
[----:B------:R-:W5:Y:S02]  /*5f010*/  LDL.LU R13, [R1+0xa34] ;  /* 0x000a3400010d7983 */ /* 0x000f640000300800 */
[----:B------:R-:W5:Y:S02]  /*5f020*/  LDL.LU R14, [R1+0xa38] ;  /* 0x000a3800010e7983 */ /* 0x000f640000300800 */
[----:B------:R-:W5:Y:S01]  /*5f030*/  LDL.LU R15, [R1+0xa3c] ;  /* 0x000a3c00010f7983 */ /* 0x000f620000300800 */
        /* <DEDUP_REMOVED lines=26> */
[----:B------:R-:W5:Y:S01]  /*5f1e0*/  LDL.LU.64 R6, [R1+0x60f0] ;  /* 0x0060f00001067983 */ /* 0x000f620000300a00 */
[----:B------:R-:W5:Y:S11]  /*5f1f0*/  LDL.LU.64 R4, [R1+0x60e8] ;  /* 0x0060e80001047983 */ /* 0x000f760000300a00 */
[----:B------:R1:W-:Y:S02]  /*5f200*/  STL.64 [R1+0x120], R8 ;  /* 0x0001200801007387 */ /* 0x0003e40000100a00 */
[----:B------:R-:W-:Y:S01]  /*5f210*/  STL.64 [R1+0x128], R10 ;  /* 0x0001280a01007387 */ /* 0x000fe20000100a00 */
[----:B------:R3:W-:Y:S01]  /*5f220*/  STL.64 [R1+0x5fa8], R24 ;  /* 0x005fa81801007387 */ /* 0x0007e20000100a00 */
[----:B-1----:R-:W-:-:S03]  /*5f230*/  IMAD.MOV.U32 R8, RZ, RZ, R26 ;  /* 0x000000ffff087224 */ /* 0x002fc600078e001a */
[----:B---3--:R-:W3:Y:S01]  /*5f240*/  LDL.LU R24, [R1+0xd80] ;  /* 0x000d800001187983 */ /* 0x008ee20000300800 */
[----:B------:R-:W3:Y:S02]  /*5f250*/  LDL.LU R25, [R1+0xd84] ;  /* 0x000d840001197983 */ /* 0x000ee40000300800 */
[----:B------:R-:W3:Y:S02]  /*5f260*/  LDL.LU R26, [R1+0xd88] ;  /* 0x000d8800011a7983 */ /* 0x000ee40000300800 */
[----:B------:R-:W3:Y:S02]  /*5f270*/  LDL.LU R27, [R1+0xd8c] ;  /* 0x000d8c00011b7983 */ /* 0x000ee40000300800 */
[----:B------:R-:W-:Y:S02]  /*5f280*/  IMAD.MOV.U32 R9, RZ, RZ, R3 ;  /* 0x000000ffff097224 */ /* 0x000fe400078e0003 */
[----:B------:R-:W-:Y:S01]  /*5f290*/  IMAD.MOV.U32 R3, RZ, RZ, R17 ;  /* 0x000000ffff037224 */ /* 0x000fe200078e0011 */
[C---:B-----5:R-:W-:Y:S11]  /*5f2a0*/  HMMA.1688.F32.TF32 R12, R4.reuse, R16, R12 ;  /* 0x00000010040c723c */ /* 0x060ff6000008100c */
[----:B------:R-:W-:Y:S11]  /*5f2b0*/  @!UPT UIADD3 URZ, URZ, URZ, URZ ;  /* 0x0000003f3f3ff290 */ /* 0x000ff6000fffe03f */
[----:B------:R-:W-:Y:S01]  /*5f2c0*/  @!UPT UIADD3 URZ, URZ, URZ, URZ ;  /* 0x0000003f3f3ff290 */ /* 0x000fe2000fffe03f */
[----:B------:R1:W-:Y:S01]  /*5f2d0*/  STL.64 [R1+0x600], R12 ;  /* 0x0006000c01007387 */ /* 0x0003e20000100a00 */
[----:B------:R4:W-:Y:S03]  /*5f2e0*/  STL.64 [R1+0x608], R14 ;  /* 0x0006080e01007387 */ /* 0x0009e60000100a00 */
[----:B-1----:R-:W5:Y:S01]  /*5f2f0*/  LDL.LU.64 R12, [R1+0x60e0] ;  /* 0x0060e000010c7983 */ /* 0x002f620000300a00 */
[----:B----4-:R-:W-:Y:S02]  /*5f300*/  IMAD.MOV.U32 R14, RZ, RZ, R16 ;  /* 0x000000ffff0e7224 */ /* 0x010fe400078e0010 */
[----:B------:R-:W2:Y:S02]  /*5f310*/  LDL.LU.64 R16, [R1+0x60d8] ;  /* 0x0060d80001107983 */ /* 0x000ea40000300a00 */
        /* <DEDUP_REMOVED lines=41> */
[----:B-1----:R-:W2:Y:S01]  /*5f5b0*/  LDL.LU.64 R16, [R1+0x6050] ;  /* 0x0060500001107983 */ /* 0x002ea20000300a00 */
[----:B------:R-:W-:Y:S01]  /*5f5c0*/  STL.64 [R1+0x5f50], R12 ;  /* 0x005f500c01007387 */ /* 0x000fe20000100a00 */
        /* <DEDUP_REMOVED lines=28> */
[----:B------:R-:W4:Y:S02]  /*5f790*/  LDL.LU.64 R16, [R1+0x5fe8] ;  /* 0x005fe80001107983 */ /* 0x000f240000300a00 */
        /* <DEDUP_REMOVED lines=15> */
[----:B----4-:R-:W4:Y:S01]  /*5f890*/  LDL.LU.64 R18, [R1+0x5fc8] ;  /* 0x005fc80001127983 */ /* 0x010f220000300a00 */
[----:B------:R-:W2:Y:S02]  /*5f8a0*/  LDL.LU.64 R16, [R1+0x5fc0] ;  /* 0x005fc00001107983 */ /* 0x000ea40000300a00 */
[C---:B--2---:R-:W-:Y:S11]  /*5f8b0*/  HMMA.1688.F32.TF32 R20, R4.reuse, R16, R20 ;  /* 0x000000100414723c */ /* 0x044ff60000081014 */
[----:B------:R-:W-:Y:S11]  /*5f8c0*/  @!UPT UIADD3 URZ, URZ, URZ, URZ ;  /* 0x0000003f3f3ff290 */ /* 0x000ff6000fffe03f */
[----:B------:R-:W-:Y:S01]  /*5f8d0*/  @!UPT UIADD3 URZ, URZ, URZ, URZ ;  /* 0x0000003f3f3ff290 */ /* 0x000fe2000fffe03f */
[----:B------:R-:W-:Y:S01]  /*5f8e0*/  STL.64 [R1+0x530], R20 ;  /* 0x0005301401007387 */ /* 0x000fe20000100a00 */
[----:B------:R2:W-:Y:S03]  /*5f8f0*/  STL.64 [R1+0x538], R22 ;  /* 0x0005381601007387 */ /* 0x0005e60000100a00 */
[----:B--2---:R-:W2:Y:S01]  /*5f900*/  LDL.LU R22, [R1+0x5fb8] ;  /* 0x005fb80001167983 */ /* 0x004ea20000300800 */
[----:B------:R-:W3:Y:S02]  /*5f910*/  LDL.LU.64 R20, [R1+0x5fb0] ;  /* 0x005fb00001147983 */ /* 0x000ee40000300a00 */
[----:B----4-:R-:W-:Y:S02]  /*5f920*/  STL.64 [R1+0x5ed0], R18 ;  /* 0x005ed01201007387 */ /* 0x010fe40000100a00 */
[----:B------:R4:W-:Y:S02]  /*5f930*/  STL.64 [R1+0x5ec8], R16 ;  /* 0x005ec81001007387 */ /* 0x0009e40000100a00 */
[----:B----4-:R-:W4:Y:S01]  /*5f940*/  LDL.LU R16, [R1+0x970] ;  /* 0x0009700001107983 */ /* 0x010f220000300800 */
[----:B------:R-:W4:Y:S02]  /*5f950*/  LDL.LU R17, [R1+0x974] ;  /* 0x0009740001117983 */ /* 0x000f240000300800 */
[----:B------:R-:W4:Y:S02]  /*5f960*/  LDL.LU R18, [R1+0x978] ;  /* 0x0009780001127983 */ /* 0x000f240000300800 */
[----:B------:R-:W4:Y:S01]  /*5f970*/  LDL.LU R19, [R1+0x97c] ;  /* 0x00097c0001137983 */ /* 0x000f220000300800 */
[C---:B---3--:R-:W-:Y:S11]  /*5f980*/  HMMA.1688.F32.TF32 R24, R4.reuse, R20, R24 ;  /* 0x000000140418723c */ /* 0x048ff60000081018 */
[----:B------:R-:W-:Y:S11]  /*5f990*/  @!UPT UIADD3 URZ, URZ, URZ, URZ ;  /* 0x0000003f3f3ff290 */ /* 0x000ff6000fffe03f */
[----:B------:R-:W-:Y:S01]  /*5f9a0*/  @!UPT UIADD3 URZ, URZ, URZ, URZ ;  /* 0x0000003f3f3ff290 */ /* 0x000fe2000fffe03f */
[----:B------:R3:W-:Y:S01]  /*5f9b0*/  STL.64 [R1+0x520], R24 ;  /* 0x0005201801007387 */ /* 0x0007e20000100a00 */
[----:B------:R-:W-:Y:S03]  /*5f9c0*/  STL.64 [R1+0x528], R26 ;  /* 0x0005281a01007387 */ /* 0x000fe60000100a00 */
[----:B---3--:R-:W4:Y:S01]  /*5f9d0*/  LDL.LU.64 R24, [R1+0x5fa8] ;  /* 0x005fa80001187983 */ /* 0x008f220000300a00 */
[----:B--2---:R-:W-:Y:S02]  /*5f9e0*/  STL [R1+0x5f78], R22 ;  /* 0x005f781601007387 */ /* 0x004fe40000100800 */
[----:B------:R2:W-:Y:S02]  /*5f9f0*/  STL.64 [R1+0x5f70], R20 ;  /* 0x005f701401007387 */ /* 0x0005e40000100a00 */
[----:B--2---:R-:W2:Y:S01]  /*5fa00*/  LDL.64 R20, [R1+0xb0] ;  /* 0x0000b00001147983 */ /* 0x004ea20000100a00 */
[----:B----4-:R-:W-:Y:S03]  /*5fa10*/  HMMA.1688.F32.TF32 R4, R4, R24, R16 ;  /* 0x000000180404723c */ /* 0x010fe60000081010 */
[----:B--2---:R-:W-:Y:S11]  /*5fa20*/  STL.64 [R1+0x5f90], R20 ;  /* 0x005f901401007387 */ /* 0x004ff60000100a00 */
[----:B------:R-:W-:Y:S09]  /*5fa30*/  @!UPT UIADD3 URZ, URZ, URZ, URZ ;  /* 0x0000003f3f3ff290 */ /* 0x000ff2000fffe03f */
[----:B------:R-:W-:Y:S01]  /*5fa40*/  STL.64 [R1+0x110], R4 ;  /* 0x0001100401007387 */ /* 0x000fe20000100a00 */
[----:B------:R-:W-:Y:S02]  /*5fa50*/  STL.64 [R1+0x118], R6 ;  /* 0x0001180601007387 */ /* 0x000fe40000100a00 */
[----:B------:R2:W-:Y:S02]  /*5fa60*/  STL.64 [R1+0x5f68], R24 ;  /* 0x005f681801007387 */ /* 0x0005e40000100a00 */
[----:B------:R-:W3:Y:S01]  /*5fa70*/  LDS R4, [R0+0x20300] ;  /* 0x0203000000047984 */ /* 0x000ee20000000800 */
[----:B------:R-:W4:Y:S04]  /*5fa80*/  LDS R6, [R0+0x22300] ;  /* 0x0223000000067984 */ /* 0x000f280000000800 */
[----:B------:R-:W5:Y:S04]  /*5fa90*/  LDS R5, [R2+0x20300] ;  /* 0x0203000002057984 */ /* 0x000f680000000800 */
[----:B------:R-:W1:Y:S04]  /*5faa0*/  LDS R7, [R2+0x22300] ;  /* 0x0223000002077984 */ /* 0x000e680000000800 */
[----:B--2---:R-:W2:Y:S01]  /*5fab0*/  LDL.LU R24, [R1+0xd50] ;  /* 0x000d500001187983 */ /* 0x004ea20000300800 */
[----:B------:R-:W2:Y:S02]  /*5fac0*/  LDL.LU R25, [R1+0xd54] ;  /* 0x000d540001197983 */ /* 0x000ea40000300800 */
[----:B------:R-:W2:Y:S02]  /*5fad0*/  LDL.LU R26, [R1+0xd58] ;  /* 0x000d5800011a7983 */ /* 0x000ea40000300800 */
[----:B------:R-:W2:Y:S02]  /*5fae0*/  LDL.LU R27, [R1+0xd5c] ;  /* 0x000d5c00011b7983 */ /* 0x000ea40000300800 */
[----:B--2---:R-:W-:Y:S01]  /*5faf0*/  STL.64 [R1+0x5f88], R26 ;  /* 0x005f881a01007387 */ /* 0x004fe20000100a00 */
[----:B------:R2:W-:Y:S03]  /*5fb00*/  STL.64 [R1+0x5f80], R24 ;  /* 0x005f801801007387 */ /* 0x0005e60000100a00 */
[----:B--2---:R-:W2:Y:S01]  /*5fb10*/  LDL.LU R24, [R1+0xd60] ;  /* 0x000d600001187983 */ /* 0x004ea20000300800 */
[----:B------:R-:W2:Y:S02]  /*5fb20*/  LDL.LU R25, [R1+0xd64] ;  /* 0x000d640001197983 */ /* 0x000ea40000300800 */
[----:B------:R-:W2:Y:S02]  /*5fb30*/  LDL.LU R26, [R1+0xd68] ;  /* 0x000d6800011a7983 */ /* 0x000ea40000300800 */
[----:B------:R-:W2:Y:S02]  /*5fb40*/  LDL.LU R27, [R1+0xd6c] ;  /* 0x000d6c00011b7983 */ /* 0x000ea40000300800 */
[----:B--2---:R-:W-:Y:S01]  /*5fb50*/  STL.64 [R1+0x5fa0], R26 ;  /* 0x005fa01a01007387 */ /* 0x004fe20000100a00 */
[----:B------:R2:W-:Y:S03]  /*5fb60*/  STL.64 [R1+0x5f98], R24 ;  /* 0x005f981801007387 */ /* 0x0005e60000100a00 */
[----:B--2---:R-:W1:Y:S01]  /*5fb70*/  LDL.LU R24, [R1+0xd70] ;  /* 0x000d700001187983 */ /* 0x004e620000300800 */
[----:B------:R-:W1:Y:S02]  /*5fb80*/  LDL.LU R25, [R1+0xd74] ;  /* 0x000d740001197983 */ /* 0x000e640000300800 */
[----:B------:R-:W1:Y:S02]  /*5fb90*/  LDL.LU R26, [R1+0xd78] ;  /* 0x000d7800011a7983 */ /* 0x000e640000300800 */
[----:B------:R-:W1:Y:S01]  /*5fba0*/  LDL.LU R27, [R1+0xd7c] ;  /* 0x000d7c00011b7983 */ /* 0x000e620000300800 */
[----:B------:R-:W2:Y:S01]  /*5fbb0*/  LDL.64 R12, [R1+0x90] ;  /* 0x00009000010c7983 */ /* 0x000ea20000100a00 */
[----:B------:R-:W-:-:S02]  /*5fbc0*/  IMAD.MOV.U32 R20, RZ, RZ, R14 ;  /* 0x000000ffff147224 */ /* 0x000fc400078e000e */
[----:B------:R-:W-:Y:S01]  /*5fbd0*/  IMAD.MOV.U32 R21, RZ, RZ, R3 ;  /* 0x000000ffff157224 */ /* 0x000fe200078e0003 */
[----:B--2---:R2:W-:Y:S01]  /*5fbe0*/  STL.64 [R1+0x5f60], R12 ;  /* 0x005f600c01007387 */ /* 0x0045e20000100a00 */
[----:B------:R-:W3:Y:S05]  /*5fbf0*/  LDL.64 R16, [R1+0x80] ;  /* 0x0000800001107983 */ /* 0x000eea0000100a00 */
[C---:B-1----:R-:W-:Y:S01]  /*5fc00*/  HMMA.1688.F32.TF32 R20, R8.reuse, R20, R24 ;  /* 0x000000140814723c */ /* 0x042fe20000081018 */
[----:B--2---:R-:W2:Y:S04]  /*5fc10*/  LDL.64 R12, [R1+0xa0] ;  /* 0x0000a000010c7983 */ /* 0x004ea80000100a00 */
[----:B---3--:R1:W-:Y:S04]  /*5fc20*/  STL.64 [R1+0x5f58], R16 ;  /* 0x005f581001007387 */ /* 0x0083e80000100a00 */
[----:B-1----:R-:W3:Y:S01]  /*5fc30*/  LDL.LU R16, [R1+0xd40] ;  /* 0x000d400001107983 */ /* 0x002ee20000300800 */
[----:B------:R-:W3:Y:S02]  /*5fc40*/  LDL.LU R17, [R1+0xd44] ;  /* 0x000d440001117983 */ /* 0x000ee40000300800 */
[----:B------:R-:W3:Y:S02]  /*5fc50*/  LDL.LU R18, [R1+0xd48] ;  /* 0x000d480001127983 */ /* 0x000ee40000300800 */
[----:B------:R-:W3:Y:S01]  /*5fc60*/  LDL.LU R19, [R1+0xd4c] ;  /* 0x000d4c0001137983 */ /* 0x000ee20000300800 */
[----:B------:R1:W-:Y:S01]  /*5fc70*/  STL [R1+0x5e74], R4 ;  /* 0x005e740401007387 */ /* 0x0003e20000100800 */
[----:B----4-:R-:W-:Y:S02]  /*5fc80*/  STL [R1+0x5e7c], R6 ;  /* 0x005e7c0601007387 */ /* 0x010fe40000100800 */
[----:B------:R-:W-:Y:S02]  /*5fc90*/  STL [R1+0x5e78], R0 ;  /* 0x005e780001007387 */ /* 0x000fe40000100800 */
[----:B-----5:R4:W-:Y:S01]  /*5fca0*/  STL [R1+0x5e80], R5 ;  /* 0x005e800501007387 */ /* 0x0209e20000100800 */
[----:B------:R5:W-:Y:S04]  /*5fcb0*/  STL [R1+0x5e88], R7 ;  /* 0x005e880701007387 */ /* 0x000be80000100800 */
[----:B-1----:R-:W2:Y:S01]  /*5fcc0*/  LDL.LU R4, [R1+0xd30] ;  /* 0x000d300001047983 */ /* 0x002ea20000300800 */
[----:B----4-:R-:W4:Y:S02]  /*5fcd0*/  LDL.LU R5, [R1+0xd34] ;  /* 0x000d340001057983 */ /* 0x010f240000300800 */
[----:B------:R-:W4:Y:S01]  /*5fce0*/  LDL.LU R6, [R1+0xd38] ;  /* 0x000d380001067983 */ /* 0x000f220000300800 */
[----:B-----5:R-:W4:Y:S01]  /*5fcf0*/  LDL.LU R7, [R1+0xd3c] ;  /* 0x000d3c0001077983 */ /* 0x020f220000300800 */
[----:B------:R-:W-:Y:S02]  /*5fd00*/  STL [R1+0x5e84], R2 ;  /* 0x005e840201007387 */ /* 0x000fe40000100800 */
[----:B------:R-:W5:Y:S02]  /*5fd10*/  LDL.LU.64 R26, [R1+0x5fa0] ;  /* 0x005fa000011a7983 */ /* 0x000f640000300a00 */
[----:B------:R-:W5:Y:S01]  /*5fd20*/  LDL.LU.64 R24, [R1+0x5f98] ;  /* 0x005f980001187983 */ /* 0x000f620000300a00 */
[----:B------:R1:W-:Y:S01]  /*5fd30*/  STL.64 [R1+0x510], R20 ;  /* 0x0005101401007387 */ /* 0x0003e20000100a00 */
[----:B------:R2:W-:Y:S03]  /*5fd40*/  STL.64 [R1+0x518], R22 ;  /* 0x0005181601007387 */ /* 0x0005e60000100a00 */
[----:B-1----:R-:W5:Y:S02]  /*5fd50*/  LDL.LU.64 R20, [R1+0x5f90] ;  /* 0x005f900001147983 */ /* 0x002f640000300a00 */
[----:B-----5:R-:W-:Y:S01]  /*5fd60*/  HMMA.1688.F32.TF32 R24, R8, R20, R24 ;  /* 0x000000140818723c */ /* 0x020fe20000081018 */
[----:B------:R-:W-:-:S02]  /*5fd70*/  IMAD.MOV.U32 R28, RZ, RZ, R20 ;  /* 0x000000ffff1c7224 */ /* 0x000fc400078e0014 */
[----:B--2---:R-:W-:Y:S11]  /*5fd80*/  IMAD.MOV.U32 R23, RZ, RZ, R21 ;  /* 0x000000ffff177224 */ /* 0x004ff600078e0015 */
[----:B------:R-:W-:Y:S09]  /*5fd90*/  @!UPT UIADD3 URZ, URZ, URZ, URZ ;  /* 0x0000003f3f3ff290 */ /* 0x000ff2000fffe03f */
[----:B------:R-:W-:Y:S01]  /*5fda0*/  STL.64 [R1+0x500], R24 ;  /* 0x0005001801007387 */ /* 0x000fe20000100a00 */
[----:B------:R1:W-:Y:S03]  /*5fdb0*/  STL.64 [R1+0x508], R26 ;  /* 0x0005081a01007387 */ /* 0x0003e60000100a00 */
[----:B-1----:R-:W2:Y:S01]  /*5fdc0*/  LDL.LU.64 R26, [R1+0x5f88] ;  /* 0x005f8800011a7983 */ /* 0x002ea20000300a00 */
[----:B------:R-:W2:Y:S02]  /*5fdd0*/  LDL.LU.64 R24, [R1+0x5f80] ;  /* 0x005f800001187983 */ /* 0x000ea40000300a00 */
[----:B------:R-:W5:Y:S02]  /*5fde0*/  LDL.LU R22, [R1+0x5f78] ;  /* 0x005f780001167983 */ /* 0x000f640000300800 */
[----:B------:R-:W3:Y:S01]  /*5fdf0*/  LDL.LU.64 R20, [R1+0x5f70] ;  /* 0x005f700001147983 */ /* 0x000ee20000300a00 */
[----:B------:R-:W-:Y:S01]  /*5fe00*/  STL [R1+0x5e90], R23 ;  /* 0x005e901701007387 */ /* 0x000fe20000100800 */
[----:B--2---:R-:W-:Y:S03]  /*5fe10*/  HMMA.1688.F32.TF32 R24, R8, R12, R24 ;  /* 0x0000000c0818723c */ /* 0x004fe60000081018 */
[----:B-----5:R-:W-:Y:S01]  /*5fe20*/  STL [R1+0x5f48], R22 ;  /* 0x005f481601007387 */ /* 0x020fe20000100800 */
[----:B---3--:R1:W-:Y:S03]  /*5fe30*/  STL.64 [R1+0x5f40], R20 ;  /* 0x005f401401007387 */ /* 0x0083e60000100a00 */
[----:B-1----:R-:W2:Y:S01]  /*5fe40*/  LDL.LU R20, [R1+0xd10] ;  /* 0x000d100001147983 */ /* 0x002ea20000300800 */
[----:B------:R-:W2:Y:S02]  /*5fe50*/  LDL.LU R21, [R1+0xd14] ;  /* 0x000d140001157983 */ /* 0x000ea40000300800 */
[----:B------:R-:W2:Y:S02]  /*5fe60*/  LDL.LU R22, [R1+0xd18] ;  /* 0x000d180001167983 */ /* 0x000ea40000300800 */
[----:B------:R-:W2:Y:S01]  /*5fe70*/  LDL.LU R23, [R1+0xd1c] ;  /* 0x000d1c0001177983 */ /* 0x000ea20000300800 */
[----:B------:R-:W-:Y:S10]  /*5fe80*/  STL [R1+0x5e8c], R28 ;  /* 0x005e8c1c01007387 */ /* 0x000ff40000100800 */
[----:B------:R1:W-:Y:S01]  /*5fe90*/  STL.64 [R1+0x4f0], R24 ;  /* 0x0004f01801007387 */ /* 0x0003e20000100a00 */
[----:B------:R3:W-:Y:S03]  /*5fea0*/  STL.64 [R1+0x4f8], R26 ;  /* 0x0004f81a01007387 */ /* 0x0007e60000100a00 */
[----:B-1----:R-:W5:Y:S01]  /*5feb0*/  LDL.LU.64 R24, [R1+0x5f68] ;  /* 0x005f680001187983 */ /* 0x002f620000300a00 */
[----:B---3--:R-:W-:-:S02]  /*5fec0*/  IMAD.MOV.U32 R27, RZ, RZ, R12 ;  /* 0x000000ffff1b7224 */ /* 0x008fc400078e000c */
[----:B------:R-:W-:Y:S02]  /*5fed0*/  IMAD.MOV.U32 R26, RZ, RZ, R13 ;  /* 0x000000ffff1a7224 */ /* 0x000fe400078e000d */
[----:B------:R-:W3:Y:S03]  /*5fee0*/  LDL.LU.64 R12, [R1+0x5f60] ;  /* 0x005f6000010c7983 */ /* 0x000ee60000300a00 */
[----:B------:R-:W-:Y:S02]  /*5fef0*/  STL [R1+0x5e98], R26 ;  /* 0x005e981a01007387 */ /* 0x000fe40000100800 */
[----:B------:R-:W-:Y:S01]  /*5ff00*/  STL [R1+0x5e94], R27 ;  /* 0x005e941b01007387 */ /* 0x000fe20000100800 */
[C---:B---3--:R-:W-:Y:S01]  /*5ff10*/  HMMA.1688.F32.TF32 R16, R8.reuse, R12, R16 ;  /* 0x0000000c0810723c */ /* 0x048fe20000081010 */
[----:B-----5:R1:W-:Y:S04]  /*5ff20*/  STL.64 [R1+0x5f28], R24 ;  /* 0x005f281801007387 */ /* 0x0203e80000100a00 */
[----:B-1----:R-:W3:Y:S11]  /*5ff30*/  LDL.64 R24, [R1+0x70] ;  /* 0x0000700001187983 */ /* 0x002ef60000100a00 */
[----:B------:R-:W-:Y:S07]  /*5ff40*/  @!UPT UIADD3 URZ, URZ, URZ, URZ ;  /* 0x0000003f3f3ff290 */ /* 0x000fee000fffe03f */
[----:B------:R1:W-:Y:S01]  /*5ff50*/  STL.64 [R1+0x4e0], R16 ;  /* 0x0004e01001007387 */ /* 0x0003e20000100a00 */
[----:B------:R-:W-:Y:S03]  /*5ff60*/  STL.64 [R1+0x4e8], R18 ;  /* 0x0004e81201007387 */ /* 0x000fe60000100a00 */
[----:B-1----:R-:W4:Y:S01]  /*5ff70*/  LDL.LU.64 R16, [R1+0x5f58] ;  /* 0x005f580001107983 */ /* 0x002f220000300a00 */
[----:B------:R-:W-:Y:S01]  /*5ff80*/  MOV R29, R13 ;  /* 0x0000000d001d7202 */ /* 0x000fe20000000f00 */
[----:B------:R-:W-:Y:S02]  /*5ff90*/  IMAD.MOV.U32 R3, RZ, RZ, R12 ;  /* 0x000000ffff037224 */ /* 0x000fe400078e000c */
[----:B------:R-:W5:Y:S02]  /*5ffa0*/  LDL.LU.64 R12, [R1+0x5f50] ;  /* 0x005f5000010c7983 */ /* 0x000f640000300a00 */
[----:B------:R-:W-:Y:S02]  /*5ffb0*/  STL [R1+0x5ea0], R29 ;  /* 0x005ea01d01007387 */ /* 0x000fe40000100800 */
[----:B------:R-:W-:Y:S01]  /*5ffc0*/  STL [R1+0x5e9c], R3 ;  /* 0x005e9c0301007387 */ /* 0x000fe20000100800 */
[C---:B----4-:R-:W-:Y:S01]  /*5ffd0*/  HMMA.1688.F32.TF32 R4, R8.reuse, R16, R4 ;  /* 0x000000100804723c */ /* 0x050fe20000081004 */
[----:B------:R-:W-:Y:S11]  /*5ffe0*/  IMAD.MOV.U32 R0, RZ, RZ, R16 ;  /* 0x000000ffff007224 */ /* 0x000ff600078e0010 */
[----:B------:R-:W-:Y:S11]  /*5fff0*/  @!UPT UIADD3 URZ, URZ, URZ, URZ ;  /* 0x0000003f3f3ff290 */ /* 0x000ff6000fffe03f */
[----:B------:R1:W-:Y:S01]  /*60000*/  STL.64 [R1+0x4d0], R4 ;  /* 0x0004d00401007387 */ /* 0x0003e20000100a00 */
[----:B------:R-:W-:Y:S02]  /*60010*/  STL.64 [R1+0x4d8], R6 ;  /* 0x0004d80601007387 */ /* 0x000fe40000100a00 */
[----:B-1----:R-:W-:Y:S02]  /*60020*/  IMAD.MOV.U32 R4, RZ, RZ, R17 ;  /* 0x000000ffff047224 */ /* 0x002fe400078e0011 */
[----:B------:R-:W4:Y:S04]  /*60030*/  LDL.64 R16, [R1] ;  /* 0x0000000001107983 */ /* 0x000f280000100a00 */
[----:B----4-:R1:W-:Y:S04]  /*60040*/  STL.64 [R1+0x5ee8], R16 ;  /* 0x005ee81001007387 */ /* 0x0103e80000100a00 */
[----:B-1----:R-:W3:Y:S01]  /*60050*/  LDL.LU R16, [R1+0xd20] ;  /* 0x000d200001107983 */ /* 0x002ee20000300800 */
[----:B------:R-:W3:Y:S02]  /*60060*/  LDL.LU R17, [R1+0xd24] ;  /* 0x000d240001117983 */ /* 0x000ee40000300800 */
[----:B------:R-:W3:Y:S02]  /*60070*/  LDL.LU R18, [R1+0xd28] ;  /* 0x000d280001127983 */ /* 0x000ee40000300800 */
[----:B------:R-:W3:Y:S02]  /*60080*/  LDL.LU R19, [R1+0xd2c] ;  /* 0x000d2c0001137983 */ /* 0x000ee40000300800 */
[C---:B---3--:R-:W-:Y:S11]  /*60090*/  HMMA.1688.F32.TF32 R16, R8.reuse, R24, R16 ;  /* 0x000000180810723c */ /* 0x048ff60000081010 */
[----:B------:R-:W-:Y:S11]  /*600a0*/  @!UPT UIADD3 URZ, URZ, URZ, URZ ;  /* 0x0000003f3f3ff290 */ /* 0x000ff6000fffe03f */
[----:B------:R-:W-:Y:S01]  /*600b0*/  @!UPT UIADD3 URZ, URZ, URZ, URZ ;  /* 0x0000003f3f3ff290 */ /* 0x000fe2000fffe03f */
[----:B------:R1:W-:Y:S01]  /*600c0*/  STL.64 [R1+0x4c0], R16 ;  /* 0x0004c01001007387 */ /* 0x0003e20000100a00 */
[----:B------:R-:W-:Y:S03]  /*600d0*/  STL.64 [R1+0x4c8], R18 ;  /* 0x0004c81201007387 */ /* 0x000fe60000100a00 */
[----:B-1----:R-:W3:Y:S01]  /*600e0*/  LDL.64 R16, [R1+0x10] ;  /* 0x0000100001107983 */ /* 0x002ee20000100a00 */
[----:B-----5:R-:W-:Y:S02]  /*600f0*/  IMAD.MOV.U32 R7, RZ, RZ, R12 ;  /* 0x000000ffff077224 */ /* 0x020fe400078e000c */
[----:B------:R-:W-:Y:S01]  /*60100*/  IMAD.MOV.U32 R2, RZ, RZ, R13 ;  /* 0x000000ffff027224 */ /* 0x000fe200078e000d */
[----:B---3--:R2:W-:Y:S02]  /*60110*/  STL.64 [R1+0x5f00], R16 ;  /* 0x005f001001007387 */ /* 0x0085e40000100a00 */
        /* <DEDUP_REMOVED lines=9> */
[----:B------:R-:W-:Y:S02]  /*601b0*/  IMAD.MOV.U32 R5, RZ, RZ, R24 ;  /* 0x000000ffff057224 */ /* 0x000fe400078e0018 */
[----:B------:R-:W-:Y:S01]  /*601c0*/  IMAD.MOV.U32 R6, RZ, RZ, R25 ;  /* 0x000000ffff067224 */ /* 0x000fe200078e0019 */
[----:B---3--:R-:W-:Y:S01]  /*601d0*/  STL.64 [R1+0x5f10], R14 ;  /* 0x005f100e01007387 */ /* 0x008fe20000100a00 */
[----:B--2---:R1:W-:Y:S03]  /*601e0*/  STL.64 [R1+0x5f08], R12 ;  /* 0x005f080c01007387 */ /* 0x0043e60000100a00 */
        /* <DEDUP_REMOVED lines=9> */
[----:B------:R-:W5:Y:S04]  /*60280*/  LDL.LU R23, [R1+0xd0c] ;  /* 0x000d0c0001177983 */ /* 0x000f680000300800 */
[----:B----4-:R-:W-:Y:S01]  /*60290*/  STL.64 [R1+0x5f38], R26 ;  /* 0x005f381a01007387 */ /* 0x010fe20000100a00 */
[----:B---3--:R1:W-:Y:S03]  /*602a0*/  STL.64 [R1+0x5f30], R24 ;  /* 0x005f301801007387 */ /* 0x0083e60000100a00 */
[----:B-1----:R-:W5:Y:S01]  /*602b0*/  LDL.64 R24, [R1+0x50] ;  /* 0x0000500001187983 */ /* 0x002f620000100a00 */
[----:B--2---:R1:W-:Y:S02]  /*602c0*/  STL.64 [R1+0x5f20], R12 ;  /* 0x005f200c01007387 */ /* 0x0043e40000100a00 */
[----:B------:R-:W2:Y:S01]  /*602d0*/  LDL.64 R16, [R1+0x20] ;  /* 0x0000200001107983 */ /* 0x000ea20000100a00 */
[----:B-1----:R-:W3:Y:S04]  /*602e0*/  LDL.64 R12, [R1+0x40] ;  /* 0x00004000010c7983 */ /* 0x002ee80000100a00 */
[----:B--2---:R1:W-:Y:S04]  /*602f0*/  STL.64 [R1+0x5f18], R16 ;  /* 0x005f181001007387 */ /* 0x0043e80000100a00 */
        /* <DEDUP_REMOVED lines=16> */
[----:B-----5:R-:W-:Y:S01]  /*60400*/  HMMA.1688.F32.TF32 R20, R8, R24, R20 ;  /* 0x000000180814723c */ /* 0x020fe20000081014 */
[----:B----4-:R-:W-:Y:S01]  /*60410*/  STL.64 [R1+0x5ee0], R6 ;  /* 0x005ee00601007387 */ /* 0x010fe20000100a00 */
[----:B--2---:R1:W-:Y:S03]  /*60420*/  STL.64 [R1+0x5ed8], R4 ;  /* 0x005ed80401007387 */ /* 0x0043e60000100a00 */
        /* <DEDUP_REMOVED lines=12> */
[----:B------:R1:W-:Y:S03]  /*604f0*/  STL.64 [R1+0x4a8], R22 ;  /* 0x0004a81601007387 */ /* 0x0003e60000100a00 */
[----:B-1----:R-:W4:Y:S01]  /*60500*/  LDL.LU R22, [R1+0x5f48] ;  /* 0x005f480001167983 */ /* 0x002f220000300800 */
[----:B------:R-:W5:Y:S02]  /*60510*/  LDL.LU.64 R20, [R1+0x5f40] ;  /* 0x005f400001147983 */ /* 0x000f640000300a00 */
[----:B------:R-:W-:-:S02]  /*60520*/  IMAD.MOV.U32 R23, RZ, RZ, R24 ;  /* 0x000000ffff177224 */ /* 0x000fc400078e0018 */
[----:B------:R-:W3:Y:S01]  /*60530*/  LDL.LU.64 R26, [R1+0x5f38] ;  /* 0x005f3800011a7983 */ /* 0x000ee20000300a00 */
        /* <DEDUP_REMOVED lines=9> */
[----:B------:R-:W3:Y:S02]  /*605d0*/  LDL.LU.64 R12, [R1+0x5f20] ;  /* 0x005f2000010c7983 */ /* 0x000ee40000300a00 */
[C---:B---3--:R-:W-:Y:S02]  /*605e0*/  HMMA.1688.F32.TF32 R12, R8.reuse, R12, R16 ;  /* 0x0000000c080c723c */ /* 0x048fe40000081010 */
[----:B------:R-:W3:Y:S11]  /*605f0*/  LDL.LU.64 R16, [R1+0x5f18] ;  /* 0x005f180001107983 */ /* 0x000ef60000300a00 */
        /* <DEDUP_REMOVED lines=8> */
[----:B------:R1:W-:Y:S01]  /*60680*/  STL.64 [R1+0x470], R12 ;  /* 0x0004700c01007387 */ /* 0x0003e20000100a00 */
[----:B------:R-:W-:Y:S02]  /*60690*/  STL.64 [R1+0x478], R14 ;  /* 0x0004780e01007387 */ /* 0x000fe40000100a00 */
[----:B-1----:R-:W-:Y:S02]  /*606a0*/  IMAD.MOV.U32 R13, RZ, RZ, R16 ;  /* 0x000000ffff0d7224 */ /* 0x002fe400078e0010 */
        /* <DEDUP_REMOVED lines=19> */
[----:B------:R-:W3:Y:S02]  /*607e0*/  LDL.LU.64 R18, [R1+0x5ed0] ;  /* 0x005ed00001127983 */ /* 0x000ee40000300a00 */
        /* <DEDUP_REMOVED lines=10> */
[----:B-1----:R-:W2:Y:S01]  /*60890*/  LDL.LU R16, [R1+0x960] ;  /* 0x0009600001107983 */ /* 0x002ea20000300800 */
[----:B------:R-:W2:Y:S02]  /*608a0*/  LDL.LU R17, [R1+0x964] ;  /* 0x0009640001117983 */ /* 0x000ea40000300800 */
[----:B------:R-:W2:Y:S02]  /*608b0*/  LDL.LU R18, [R1+0x968] ;  /* 0x0009680001127983 */ /* 0x000ea40000300800 */
[----:B------:R-:W2:Y:S01]  /*608c0*/  LDL.LU R19, [R1+0x96c] ;  /* 0x00096c0001137983 */ /* 0x000ea20000300800 */
[C---:B-----5:R-:W-:Y:S08]  /*608d0*/  HMMA.1688.F32.TF32 R4, R8.reuse, R20, R4 ;  /* 0x000000140804723c */ /* 0x060ff00000081004 */
[----:B--2---:R-:W-:Y:S11]  /*608e0*/  HMMA.1688.F32.TF32 R16, R8, R24, R16 ;  /* 0x000000180810723c */ /* 0x004ff60000081010 */
[----:B------:R-:W-:Y:S04]  /*608f0*/  @!UPT UIADD3 URZ, URZ, URZ, URZ ;  /* 0x0000003f3f3ff290 */ /* 0x000fe8000fffe03f */
[----:B------:R-:W-:Y:S01]  /*60900*/  STL.64 [R1+0x430], R4 ;  /* 0x0004300401007387 */ /* 0x000fe20000100a00 */
[----:B------:R1:W-:Y:S02]  /*60910*/  STL.64 [R1+0x438], R6 ;  /* 0x0004380601007387 */ /* 0x0003e40000100a00 */
[----:B------:R-:W-:Y:S02]  /*60920*/  IMAD.MOV.U32 R8, RZ, RZ, R29 ;  /* 0x000000ffff087224 */ /* 0x000fe400078e001d */
[----:B------:R-:W-:Y:S01]  /*60930*/  IMAD.MOV.U32 R9, RZ, RZ, R3 ;  /* 0x000000ffff097224 */ /* 0x000fe200078e0003 */
[----:B-1----:R-:W2:Y:S01]  /*60940*/  LDL.LU.64 R6, [R1+0x5eb0] ;  /* 0x005eb00001067983 */ /* 0x002ea20000300a00 */
[----:B------:R-:W3:Y:S02]  /*60950*/  LDL.LU.64 R4, [R1+0x5ea8] ;  /* 0x005ea80001047983 */ /* 0x000ee40000300a00 */
[----:B----4-:R-:W-:Y:S02]  /*60960*/  STL [R1+0x5e60], R22 ;  /* 0x005e601601007387 */ /* 0x010fe40000100800 */
[----:B------:R-:W-:Y:S01]  /*60970*/  STL.64 [R1+0x5e58], R20 ;  /* 0x005e581401007387 */ /* 0x000fe20000100a00 */
[----:B------:R-:W-:Y:S01]  /*60980*/  STL.64 [R1+0x5e68], R24 ;  /* 0x005e681801007387 */ /* 0x000fe20000100a00 */
[----:B------:R1:W-:Y:S02]  /*60990*/  STL.64 [R1+0x100], R16 ;  /* 0x0001001001007387 */ /* 0x0003e40000100a00 */
[----:B------:R-:W-:Y:S02]  /*609a0*/  STL.64 [R1+0x108], R18 ;  /* 0x0001081201007387 */ /* 0x000fe40000100a00 */
[----:B------:R-:W4:Y:S01]  /*609b0*/  LDL.LU R29, [R1+0x5ea0] ;  /* 0x005ea000011d7983 */ /* 0x000f220000300800 */
[----:B------:R-:W5:Y:S01]  /*609c0*/  LDL.LU R3, [R1+0x5e9c] ;  /* 0x005e9c0001037983 */ /* 0x000f620000300800 */
[----:B------:R1:W-:Y:S02]  /*609d0*/  STL.64 [R1+0x5d78], R8 ;  /* 0x005d780801007387 */ /* 0x0003e40000100a00 */
[----:B-1----:R-:W-:Y:S01]  /*609e0*/  IMAD.MOV.U32 R17, RZ, RZ, R14 ;  /* 0x000000ffff117224 */ /* 0x002fe200078e000e */
[----:B------:R-:W-:Y:S01]  /*609f0*/  MOV R16, R15 ;  /* 0x0000000f00107202 */ /* 0x000fe20000000f00 */
[----:B------:R-:W-:-:S02]  /*60a00*/  IMAD.MOV.U32 R9, RZ, RZ, R12 ;  /* 0x000000ffff097224 */ /* 0x000fc400078e000c */
[----:B------:R-:W-:Y:S01]  /*60a10*/  IMAD.MOV.U32 R8, RZ, RZ, R13 ;  /* 0x000000ffff087224 */ /* 0x000fe200078e000d */
[----:B------:R-:W2:Y:S01]  /*60a20*/  LDL.LU R12, [R1+0x7d0] ;  /* 0x0007d000010c7983 */ /* 0x000ea20000300800 */
[----:B------:R-:W2:Y:S02]  /*60a30*/  LDL.LU R13, [R1+0x7d4] ;  /* 0x0007d400010d7983 */ /* 0x000ea40000300800 */
[----:B------:R-:W2:Y:S02]  /*60a40*/  LDL.LU R14, [R1+0x7d8] ;  /* 0x0007d800010e7983 */ /* 0x000ea40000300800 */
[----:B------:R-:W2:Y:S02]  /*60a50*/  LDL.LU R15, [R1+0x7dc] ;  /* 0x0007dc00010f7983 */ /* 0x000ea40000300800 */
[----:B--2---:R-:W-:Y:S01]  /*60a60*/  STL.64 [R1+0x5da0], R14 ;  /* 0x005da00e01007387 */ /* 0x004fe20000100a00 */
        /* <DEDUP_REMOVED lines=8> */
[----:B------:R-:W2:Y:S01]  /*60af0*/  LDL.LU R23, [R1+0x5e90] ;  /* 0x005e900001177983 */ /* 0x000ea20000300800 */
[----:B------:R-:W2:Y:S03]  /*60b00*/  LDL.LU R28, [R1+0x5e8c] ;  /* 0x005e8c00011c7983 */ /* 0x000ea60000300800 */
[----:B------:R-:W-:Y:S01]  /*60b10*/  STL.64 [R1+0x5dc8], R12 ;  /* 0x005dc80c01007387 */ /* 0x000fe20000100a00 */
[----:B------:R1:W-:Y:S03]  /*60b20*/  STL.64 [R1+0x5d90], R8 ;  /* 0x005d900801007387 */ /* 0x0003e60000100a00 */
        /* <DEDUP_REMOVED lines=17> */
[----:B---3--:R-:W-:-:S02]  /*60c40*/  IMAD.MOV.U32 R12, RZ, RZ, R5 ;  /* 0x000000ffff0c7224 */ /* 0x008fc400078e0005 */
[----:B------:R-:W-:Y:S01]  /*60c50*/  IMAD.MOV.U32 R13, RZ, RZ, R6 ;  /* 0x000000ffff0d7224 */ /* 0x000fe200078e0006 */
[----:B------:R-:W3:Y:S01]  /*60c60*/  LDL.LU R5, [R1+0x5e80] ;  /* 0x005e800001057983 */ /* 0x000ee20000300800 */
[----:B------:R-:W3:Y:S03]  /*60c70*/  LDL.LU R6, [R1+0x5e7c] ;  /* 0x005e7c0001067983 */ /* 0x000ee60000300800 */
[----:B------:R1:W-:Y:S02]  /*60c80*/  STL.64 [R1+0x5df8], R12 ;  /* 0x005df80c01007387 */ /* 0x0003e40000100a00 */
[----:B-1----:R-:W-:Y:S02]  /*60c90*/  IMAD.MOV.U32 R12, RZ, RZ, R0 ;  /* 0x000000ffff0c7224 */ /* 0x002fe400078e0000 */
        /* <DEDUP_REMOVED lines=11> */
[----:B----4-:R-:W-:Y:S01]  /*60d50*/  IMAD.MOV.U32 R13, RZ, RZ, R29 ;  /* 0x000000ffff0d7224 */ /* 0x010fe200078e001d */
[----:B------:R-:W4:Y:S04]  /*60d60*/  LDL.LU R3, [R1+0x5e70] ;  /* 0x005e700001037983 */ /* 0x000f280000300800 */
        /* <DEDUP_REMOVED lines=8> */
[----:B------:R-:W-:-:S05]  /*60df0*/  IMAD.MOV.U32 R13, RZ, RZ, R26 ;  /* 0x000000ffff0d7224 */ /* 0x000fca00078e001a */
[----:B------:R-:W-:Y:S04]  /*60e00*/  STL.64 [R1+0x5e40], R12 ;  /* 0x005e400c01007387 */ /* 0x000fe80000100a00 */
[----:B-----5:R-:W-:Y:S01]  /*60e10*/  STL.64 [R1+0x5e08], R10 ;  /* 0x005e080a01007387 */ /* 0x020fe20000100a00 */
[----:B--2---:R1:W-:Y:S03]  /*60e20*/  STL.64 [R1+0x5e00], R8 ;  /* 0x005e000801007387 */ /* 0x0043e60000100a00 */
[----:B-1----:R-:W2:Y:S01]  /*60e30*/  LDL.LU R8, [R1+0x910] ;  /* 0x0009100001087983 */ /* 0x002ea20000300800 */
[----:B------:R-:W2:Y:S02]  /*60e40*/  LDL.LU R9, [R1+0x914] ;  /* 0x0009140001097983 */ /* 0x000ea40000300800 */
[----:B------:R-:W5:Y:S02]  /*60e50*/  LDL.LU R10, [R1+0x918] ;  /* 0x00091800010a7983 */ /* 0x000f640000300800 */
[----:B------:R-:W5:Y:S01]  /*60e60*/  LDL.LU R11, [R1+0x91c] ;  /* 0x00091c00010b7983 */ /* 0x000f620000300800 */
[----:B------:R-:W3:Y:S01]  /*60e70*/  LDL.LU R24, [R1+0x950] ;  /* 0x0009500001187983 */ /* 0x000ee20000300800 */
[----:B------:R-:W3:Y:S02]  /*60e80*/  LDL.LU R25, [R1+0x954] ;  /* 0x0009540001197983 */ /* 0x000ee40000300800 */
[----:B------:R-:W3:Y:S02]  /*60e90*/  LDL.LU R26, [R1+0x958] ;  /* 0x00095800011a7983 */ /* 0x000ee40000300800 */
[----:B------:R-:W3:Y:S01]  /*60ea0*/  LDL.LU R27, [R1+0x95c] ;  /* 0x00095c00011b7983 */ /* 0x000ee20000300800 */
[----:B------:R-:W3:Y:S04]  /*60eb0*/  LDL.64 R20, [R1+0xc0] ;  /* 0x0000c00001147983 */ /* 0x000ee80000100a00 */
        /* <DEDUP_REMOVED lines=10> */
[----:B------:R-:W5:Y:S02]  /*60f60*/  LDL.LU R10, [R1+0x938] ;  /* 0x00093800010a7983 */ /* 0x000f640000300800 */
        /* <DEDUP_REMOVED lines=11> */
[----:B------:R-:W5:Y:S02]  /*61020*/  LDL.LU R18, [R1+0x7b8] ;  /* 0x0007b80001127983 */ /* 0x000f640000300800 */
[----:B------:R-:W5:Y:S02]  /*61030*/  LDL.LU R19, [R1+0x7bc] ;  /* 0x0007bc0001137983 */ /* 0x000f640000300800 */
[----:B------:R-:W-:Y:S01]  /*61040*/  IMAD.MOV.U32 R12, RZ, RZ, R28 ;  /* 0x000000ffff0c7224 */ /* 0x000fe200078e001c */
[----:B------:R-:W-:Y:S01]  /*61050*/  MOV R13, R23 ;  /* 0x00000017000d7202 */ /* 0x000fe20000000f00 */
        /* <DEDUP_REMOVED lines=8> */
[----:B-1----:R-:W3:Y:S01]  /*610e0*/  LDL.LU.64 R24, [R1+0x5e68] ;  /* 0x005e680001187983 */ /* 0x002ee20000300a00 */
[----:B--2---:R-:W-:Y:S01]  /*610f0*/  HMMA.1688.F32.TF32 R12, R4, R12, R8 ;  /* 0x0000000c040c723c */ /* 0x004fe20000081008 */
[----:B-----5:R-:W-:-:S02]  /*61100*/  IMAD.MOV.U32 R26, RZ, RZ, R20 ;  /* 0x000000ffff1a7224 */ /* 0x020fc400078e0014 */
[----:B------:R-:W-:Y:S01]  /*61110*/  IMAD.MOV.U32 R23, RZ, RZ, R21 ;  /* 0x000000ffff177224 */ /* 0x000fe200078e0015 */
[----:B------:R-:W2:Y:S01]  /*61120*/  LDL.LU R22, [R1+0x5e60] ;  /* 0x005e600001167983 */ /* 0x000ea20000300800 */
[----:B------:R-:W5:Y:S02]  /*61130*/  LDL.LU.64 R20, [R1+0x5e58] ;  /* 0x005e580001147983 */ /* 0x000f640000300a00 */
[----:B------:R-:W-:Y:S01]  /*61140*/  STL [R1+0x5d68], R26 ;  /* 0x005d681a01007387 */ /* 0x000fe20000100800 */
[----:B---3--:R1:W-:Y:S04]  /*61150*/  STL.64 [R1+0x5d60], R24 ;  /* 0x005d601801007387 */ /* 0x0083e80000100a00 */
[----:B-1----:R-:W3:Y:S01]  /*61160*/  LDL.LU R24, [R1+0xc80] ;  /* 0x000c800001187983 */ /* 0x002ee20000300800 */
[----:B------:R-:W3:Y:S02]  /*61170*/  LDL.LU R25, [R1+0xc84] ;  /* 0x000c840001197983 */ /* 0x000ee40000300800 */
[----:B------:R-:W3:Y:S02]  /*61180*/  LDL.LU R26, [R1+0xc88] ;  /* 0x000c8800011a7983 */ /* 0x000ee40000300800 */
[----:B------:R-:W3:Y:S01]  /*61190*/  LDL.LU R27, [R1+0xc8c] ;  /* 0x000c8c00011b7983 */ /* 0x000ee20000300800 */
[----:B------:R-:W2:Y:S01]  /*611a0*/  LDL.LU.64 R10, [R1+0x5e50] ;  /* 0x005e5000010a7983 */ /* 0x000ea20000300a00 */
[----:B------:R-:W2:Y:S04]  /*611b0*/  LDL.LU.64 R8, [R1+0x5e48] ;  /* 0x005e480001087983 */ /* 0x000ea80000300a00 */
[----:B------:R1:W-:Y:S02]  /*611c0*/  STL.64 [R1+0x410], R12 ;  /* 0x0004100c01007387 */ /* 0x0003e40000100a00 */
[----:B------:R2:W-:Y:S01]  /*611d0*/  STL.64 [R1+0x418], R14 ;  /* 0x0004180e01007387 */ /* 0x0005e20000100a00 */
        /* <DEDUP_REMOVED lines=58> */
[----:B------:R1:W-:Y:S02]  /*61580*/  STL.64 [R1+0x5d10], R12 ;  /* 0x005d100c01007387 */ /* 0x0003e40000100a00 */
[----:B-1----:R-:W3:Y:S01]  /*61590*/  LDL.LU R12, [R1+0xc70] ;  /* 0x000c7000010c7983 */ /* 0x002ee20000300800 */
[----:B------:R-:W3:Y:S02]  /*615a0*/  LDL.LU R13, [R1+0xc74] ;  /* 0x000c7400010d7983 */ /* 0x000ee40000300800 */
[----:B------:R-:W3:Y:S02]  /*615b0*/  LDL.LU R14, [R1+0xc78] ;  /* 0x000c7800010e7983 */ /* 0x000ee40000300800 */
[----:B------:R-:W3:Y:S01]  /*615c0*/  LDL.LU R15, [R1+0xc7c] ;  /* 0x000c7c00010f7983 */ /* 0x000ee20000300800 */
        /* <DEDUP_REMOVED lines=21> */
[----:B------:R-:W2:Y:S01]  /*61720*/  LDL.LU R11, [R1+0x7ac] ;  /* 0x0007ac00010b7983 */ /* 0x000ea20000300800 */
[C---:B---3--:R-:W-:Y:S01]  /*61730*/  HMMA.1688.F32.TF32 R16, R4.reuse, R16, R24 ;  /* 0x000000100410723c */ /* 0x048fe20000081018 */
[----:B------:R-:W3:Y:S01]  /*61740*/  LDL.LU R26, [R1+0x5d68] ;  /* 0x005d6800011a7983 */ /* 0x000ee20000300800 */
        /* <DEDUP_REMOVED lines=11> */
[----:B-1----:R-:W3:Y:S01]  /*61800*/  LDL.LU R12, [R1+0xc30] ;  /* 0x000c3000010c7983 */ /* 0x002ee20000300800 */
[----:B------:R-:W3:Y:S02]  /*61810*/  LDL.LU R13, [R1+0xc34] ;  /* 0x000c3400010d7983 */ /* 0x000ee40000300800 */
[----:B--2---:R-:W2:Y:S02]  /*61820*/  LDL.LU R14, [R1+0xc38] ;  /* 0x000c3800010e7983 */ /* 0x004ea40000300800 */
[----:B------:R-:W2:Y:S02]  /*61830*/  LDL.LU R15, [R1+0xc3c] ;  /* 0x000c3c00010f7983 */ /* 0x000ea40000300800 */
[----:B--2---:R-:W-:Y:S01]  /*61840*/  STL.64 [R1+0x5d20], R14 ;  /* 0x005d200e01007387 */ /* 0x004fe20000100a00 */
[----:B---3--:R1:W-:Y:S03]  /*61850*/  STL.64 [R1+0x5d18], R12 ;  /* 0x005d180c01007387 */ /* 0x0083e60000100a00 */
[----:B-1----:R-:W2:Y:S04]  /*61860*/  LDL.64 R12, [R1+0xb0] ;  /* 0x0000b000010c7983 */ /* 0x002ea80000100a00 */
[----:B--2---:R-:W-:Y:S01]  /*61870*/  STL.64 [R1+0x5d28], R12 ;  /* 0x005d280c01007387 */ /* 0x004fe20000100a00 */
        /* <DEDUP_REMOVED lines=10> */
[----:B------:R-:W-:Y:S03]  /*61920*/  STL.64 [R1+0x348], R18 ;  /* 0x0003481201007387 */ /* 0x000fe60000100a00 */
[----:B-1----:R-:W2:Y:S01]  /*61930*/  LDL.64 R16, [R1+0x80] ;  /* 0x0000800001107983 */ /* 0x002ea20000100a00 */
[----:B------:R-:W-:Y:S02]  /*61940*/  IMAD.MOV.U32 R13, RZ, RZ, R23 ;  /* 0x000000ffff0d7224 */ /* 0x000fe400078e0017 */
[----:B----4-:R-:W-:Y:S01]  /*61950*/  IMAD.MOV.U32 R23, RZ, RZ, R3 ;  /* 0x000000ffff177224 */ /* 0x010fe200078e0003 */
[----:B------:R-:W-:Y:S01]  /*61960*/  HMMA.1688.F32.TF32 R4, R4, R24, R8 ;  /* 0x000000180404723c */ /* 0x000fe20000081008 */
[----:B--2---:R1:W-:Y:S04]  /*61970*/  STL.64 [R1+0x5d30], R16 ;  /* 0x005d301001007387 */ /* 0x0043e80000100a00 */
[----:B-1----:R-:W2:Y:S01]  /*61980*/  LDL.LU R16, [R1+0xc50] ;  /* 0x000c500001107983 */ /* 0x002ea20000300800 */
[----:B------:R-:W2:Y:S02]  /*61990*/  LDL.LU R17, [R1+0xc54] ;  /* 0x000c540001117983 */ /* 0x000ea40000300800 */
[----:B------:R-:W2:Y:S02]  /*619a0*/  LDL.LU R18, [R1+0xc58] ;  /* 0x000c580001127983 */ /* 0x000ea40000300800 */
[----:B------:R-:W2:Y:S01]  /*619b0*/  LDL.LU R19, [R1+0xc5c] ;  /* 0x000c5c0001137983 */ /* 0x000ea20000300800 */
[----:B------:R-:W-:Y:S01]  /*619c0*/  STL [R1+0x5c78], R22 ;  /* 0x005c781601007387 */ /* 0x000fe20000100800 */
[----:B------:R1:W-:Y:S03]  /*619d0*/  STL.64 [R1+0x5c70], R20 ;  /* 0x005c701401007387 */ /* 0x0003e60000100a00 */
[----:B-1----:R-:W3:Y:S01]  /*619e0*/  LDL.LU R20, [R1+0xc10] ;  /* 0x000c100001147983 */ /* 0x002ee20000300800 */
[----:B------:R-:W3:Y:S02]  /*619f0*/  LDL.LU R21, [R1+0xc14] ;  /* 0x000c140001157983 */ /* 0x000ee40000300800 */
[----:B------:R-:W3:Y:S02]  /*61a00*/  LDL.LU R22, [R1+0xc18] ;  /* 0x000c180001167983 */ /* 0x000ee40000300800 */
[----:B------:R-:W4:Y:S01]  /*61a10*/  LDL.LU R3, [R1+0x5d48] ;  /* 0x005d480001037983 */ /* 0x000f220000300800 */
[----:B------:R-:W2:Y:S01]  /*61a20*/  LDL.LU.64 R10, [R1+0x5d40] ;  /* 0x005d4000010a7983 */ /* 0x000ea20000300a00 */
[----:B------:R-:W2:Y:S02]  /*61a30*/  LDL.LU.64 R8, [R1+0x5d38] ;  /* 0x005d380001087983 */ /* 0x000ea40000300a00 */
[----:B------:R1:W-:Y:S02]  /*61a40*/  STL.64 [R1+0x5c90], R24 ;  /* 0x005c901801007387 */ /* 0x0003e40000100a00 */
[----:B-1----:R-:W5:Y:S01]  /*61a50*/  LDL.64 R24, [R1+0x90] ;  /* 0x0000900001187983 */ /* 0x002f620000100a00 */
[----:B------:R-:W-:Y:S02]  /*61a60*/  STL.64 [R1+0xf0], R4 ;  /* 0x0000f00401007387 */ /* 0x000fe40000100a00 */
[----:B------:R-:W-:Y:S02]  /*61a70*/  STL.64 [R1+0xf8], R6 ;  /* 0x0000f80601007387 */ /* 0x000fe40000100a00 */
[----:B------:R-:W1:Y:S01]  /*61a80*/  LDS R4, [R0+0x20500] ;  /* 0x0205000000047984 */ /* 0x000e620000000800 */
[----:B------:R-:W1:Y:S04]  /*61a90*/  LDS R6, [R0+0x22500] ;  /* 0x0225000000067984 */ /* 0x000e680000000800 */
[----:B------:R-:W1:Y:S04]  /*61aa0*/  LDS R5, [R2+0x20500] ;  /* 0x0205000002057984 */ /* 0x000e680000000800 */
[----:B------:R-:W1:Y:S01]  /*61ab0*/  LDS R7, [R2+0x22500] ;  /* 0x0225000002077984 */ /* 0x000e620000000800 */
[----:B------:R-:W-:-:S03]  /*61ac0*/  IMAD.MOV.U32 R12, RZ, RZ, R26 ;  /* 0x000000ffff0c7224 */ /* 0x000fc600078e001a */
[----:B-1----:R1:W-:Y:S01]  /*61ad0*/  STL [R1+0x5c10], R4 ;  /* 0x005c100401007387 */ /* 0x0023e20000100800 */
[----:B------:R-:W-:Y:S02]  /*61ae0*/  STL [R1+0x5c18], R6 ;  /* 0x005c180601007387 */ /* 0x000fe40000100800 */
[----:B------:R-:W-:Y:S02]  /*61af0*/  STL [R1+0x5c14], R0 ;  /* 0x005c140001007387 */ /* 0x000fe40000100800 */
[----:B------:R1:W-:Y:S01]  /*61b00*/  STL [R1+0x5c1c], R5 ;  /* 0x005c1c0501007387 */ /* 0x0003e20000100800 */
[----:B------:R-:W-:Y:S04]  /*61b10*/  STL [R1+0x5c24], R7 ;  /* 0x005c240701007387 */ /* 0x000fe80000100800 */
[----:B-1----:R-:W3:Y:S01]  /*61b20*/  LDL.LU R4, [R1+0xc40] ;  /* 0x000c400001047983 */ /* 0x002ee20000300800 */
[----:B------:R-:W3:Y:S02]  /*61b30*/  LDL.LU R5, [R1+0xc44] ;  /* 0x000c440001057983 */ /* 0x000ee40000300800 */
[----:B------:R-:W3:Y:S02]  /*61b40*/  LDL.LU R6, [R1+0xc48] ;  /* 0x000c480001067983 */ /* 0x000ee40000300800 */
[----:B------:R-:W-:Y:S01]  /*61b50*/  STL [R1+0x5c20], R2 ;  /* 0x005c200201007387 */ /* 0x000fe20000100800 */
[----:B--2---:R-:W-:Y:S01]  /*61b60*/  HMMA.1688.F32.TF32 R12, R8, R12, R16 ;  /* 0x0000000c080c723c */ /* 0x004fe20000081010 */
[----:B------:R-:W2:Y:S11]  /*61b70*/  LDL.LU.64 R16, [R1+0x5d30] ;  /* 0x005d300001107983 */ /* 0x000eb60000300a00 */
[----:B------:R-:W-:Y:S11]  /*61b80*/  @!UPT UIADD3 URZ, URZ, URZ, URZ ;  /* 0x0000003f3f3ff290 */ /* 0x000ff6000fffe03f */
[----:B------:R1:W-:Y:S01]  /*61b90*/  STL.64 [R1+0x330], R12 ;  /* 0x0003300c01007387 */ /* 0x0003e20000100a00 */
[----:B------:R2:W-:Y:S03]  /*61ba0*/  STL.64 [R1+0x338], R14 ;  /* 0x0003380e01007387 */ /* 0x0005e60000100a00 */
[----:B-1----:R-:W3:Y:S01]  /*61bb0*/  LDL.LU.64 R12, [R1+0x5d28] ;  /* 0x005d2800010c7983 */ /* 0x002ee20000300a00 */
[----:B----4-:R-:W-:-:S07]  /*61bc0*/  IMAD.MOV.U32 R7, RZ, RZ, R3 ;  /* 0x000000ffff077224 */ /* 0x010fce00078e0003 */
[C---:B---3--:R-:W-:Y:S11]  /*61bd0*/  HMMA.1688.F32.TF32 R4, R8.reuse, R12, R4 ;  /* 0x0000000c0804723c */ /* 0x048ff60000081004 */
[----:B------:R-:W-:Y:S11]  /*61be0*/  @!UPT UIADD3 URZ, URZ, URZ, URZ ;  /* 0x0000003f3f3ff290 */ /* 0x000ff6000fffe03f */
[----:B------:R-:W-:Y:S01]  /*61bf0*/  @!UPT UIADD3 URZ, URZ, URZ, URZ ;  /* 0x0000003f3f3ff290 */ /* 0x000fe2000fffe03f */
[----:B------:R1:W-:Y:S01]  /*61c00*/  STL.64 [R1+0x320], R4 ;  /* 0x0003200401007387 */ /* 0x0003e20000100a00 */
[----:B------:R3:W-:Y:S02]  /*61c10*/  STL.64 [R1+0x328], R6 ;  /* 0x0003280601007387 */ /* 0x0007e40000100a00 */
[----:B--2---:R-:W2:Y:S02]  /*61c20*/  LDL.LU.64 R14, [R1+0x5d20] ;  /* 0x005d2000010e7983 */ /* 0x004ea40000300a00 */
[----:B-1----:R-:W-:Y:S02]  /*61c30*/  IMAD.MOV.U32 R5, RZ, RZ, R12 ;  /* 0x000000ffff057224 */ /* 0x002fe400078e000c */
[----:B---3--:R-:W-:Y:S02]  /*61c40*/  IMAD.MOV.U32 R6, RZ, RZ, R13 ;  /* 0x000000ffff067224 */ /* 0x008fe400078e000d */
[----:B------:R-:W2:Y:S03]  /*61c50*/  LDL.LU.64 R12, [R1+0x5d18] ;  /* 0x005d1800010c7983 */ /* 0x000ea60000300a00 */
[----:B------:R-:W-:Y:S02]  /*61c60*/  STL [R1+0x5c2c], R6 ;  /* 0x005c2c0601007387 */ /* 0x000fe40000100800 */
[----:B------:R1:W-:Y:S02]  /*61c70*/  STL [R1+0x5c28], R5 ;  /* 0x005c280501007387 */ /* 0x0003e40000100800 */
[----:B-1----:R-:W2:Y:S02]  /*61c80*/  LDL.64 R4, [R1+0xa0] ;  /* 0x0000a00001047983 */ /* 0x002ea40000100a00 */
[----:B--2---:R-:W-:Y:S01]  /*61c90*/  HMMA.1688.F32.TF32 R12, R8, R4, R12 ;  /* 0x00000004080c723c */ /* 0x004fe2000008100c */
[----:B------:R-:W-:-:S06]  /*61ca0*/  IMAD.MOV.U32 R0, RZ, RZ, R4 ;  /* 0x000000ffff007224 */ /* 0x000fcc00078e0004 */
[----:B------:R-:W-:Y:S11]  /*61cb0*/  IMAD.MOV.U32 R4, RZ, RZ, R5 ;  /* 0x000000ffff047224 */ /* 0x000ff600078e0005 */
[----:B------:R-:W-:Y:S05]  /*61cc0*/  @!UPT UIADD3 URZ, URZ, URZ, URZ ;  /* 0x0000003f3f3ff290 */ /* 0x000fea000fffe03f */
[----:B------:R1:W-:Y:S01]  /*61cd0*/  STL.64 [R1+0x310], R12 ;  /* 0x0003100c01007387 */ /* 0x0003e20000100a00 */
[----:B------:R-:W-:Y:S03]  /*61ce0*/  STL [R1+0x318], R14 ;  /* 0x0003180e01007387 */ /* 0x000fe60000100800 */
[----:B-1----:R-:W2:Y:S01]  /*61cf0*/  LDL.LU.64 R12, [R1+0x5d10] ;  /* 0x005d1000010c7983 */ /* 0x002ea20000300a00 */
[----:B------:R1:W-:Y:S03]  /*61d00*/  STL [R1+0x5c34], R4 ;  /* 0x005c340401007387 */ /* 0x0003e60000100800 */
[----:B-1----:R-:W3:Y:S01]  /*61d10*/  LDL.LU R4, [R1+0xc20] ;  /* 0x000c200001047983 */ /* 0x002ee20000300800 */
[----:B------:R-:W3:Y:S02]  /*61d20*/  LDL.LU R5, [R1+0xc24] ;  /* 0x000c240001057983 */ /* 0x000ee40000300800 */
[----:B------:R-:W3:Y:S02]  /*61d30*/  LDL.LU R6, [R1+0xc28] ;  /* 0x000c280001067983 */ /* 0x000ee40000300800 */
[----:B------:R-:W3:Y:S01]  /*61d40*/  LDL.LU R7, [R1+0xc2c] ;  /* 0x000c2c0001077983 */ /* 0x000ee20000300800 */
[----:B------:R-:W-:Y:S01]  /*61d50*/  HMMA.1688.F32.TF32 R20, R8, R16, R20 ;  /* 0x000000100814723c */ /* 0x000fe20000081014 */
[----:B------:R-:W-:Y:S01]  /*61d60*/  IMAD.MOV.U32 R3, RZ, RZ, R15 ;  /* 0x000000ffff037224 */ /* 0x000fe200078e000f */
[----:B------:R-:W-:Y:S01]  /*61d70*/  STL [R1+0x5c30], R0 ;  /* 0x005c300001007387 */ /* 0x000fe20000100800 */
[----:B-----5:R-:W-:-:S03]  /*61d80*/  IMAD.MOV.U32 R2, RZ, RZ, R25 ;  /* 0x000000ffff027224 */ /* 0x020fc600078e0019 */
[----:B------:R-:W-:Y:S02]  /*61d90*/  STL [R1+0x5520], R3 ;  /* 0x0055200301007387 */ /* 0x000fe40000100800 */
[----:B---3--:R-:W-:Y:S11]  /*61da0*/  HMMA.1688.F32.TF32 R4, R8, R24, R4 ;  /* 0x000000180804723c */ /* 0x008ff60000081004 */
[----:B------:R-:W-:Y:S11]  /*61db0*/  @!UPT UIADD3 URZ, URZ, URZ, URZ ;  /* 0x0000003f3f3ff290 */ /* 0x000ff6000fffe03f */
[----:B------:R-:W-:Y:S01]  /*61dc0*/  @!UPT UIADD3 URZ, URZ, URZ, URZ ;  /* 0x0000003f3f3ff290 */ /* 0x000fe2000fffe03f */
[----:B------:R-:W-:Y:S01]  /*61dd0*/  STL.64 [R1+0x300], R4 ;  /* 0x0003000401007387 */ /* 0x000fe20000100a00 */
[----:B------:R1:W-:Y:S02]  /*61de0*/  STL.64 [R1+0x308], R6 ;  /* 0x0003080601007387 */ /* 0x0003e40000100a00 */
[----:B------:R-:W-:Y:S02]  /*61df0*/  STL [R1+0x5c3c], R2 ;  /* 0x005c3c0201007387 */ /* 0x000fe40000100800 */
[----:B-1----:R-:W-:-:S05]  /*61e00*/  IMAD.MOV.U32 R7, RZ, RZ, R24 ;  /* 0x000000ffff077224 */ /* 0x002fca00078e0018 */
[----:B------:R-:W-:Y:S01]  /*61e10*/  STL [R1+0x5c38], R7 ;  /* 0x005c380701007387 */ /* 0x000fe20000100800 */
        /* <DEDUP_REMOVED lines=9> */
[----:B------:R-:W2:Y:S02]  /*61eb0*/  LDL.LU R27, [R1+0xbac] ;  /* 0x000bac00011b7983 */ /* 0x000ea40000300800 */
[----:B--2---:R-:W-:Y:S01]  /*61ec0*/  STL.64 [R1+0x5ca0], R26 ;  /* 0x005ca01a01007387 */ /* 0x004fe20000100a00 */
[----:B-----5:R1:W-:Y:S03]  /*61ed0*/  STL.64 [R1+0x5c98], R24 ;  /* 0x005c981801007387 */ /* 0x0203e60000100a00 */
[----:B-1----:R-:W2:Y:S04]  /*61ee0*/  LDL.64 R24, [R1+0x20] ;  /* 0x0000200001187983 */ /* 0x002ea80000100a00 */
[----:B--2---:R1:W-:Y:S02]  /*61ef0*/  STL.64 [R1+0x5cb0], R24 ;  /* 0x005cb01801007387 */ /* 0x0043e40000100a00 */
[----:B-1----:R-:W-:Y:S01]  /*61f00*/  IMAD.MOV.U32 R24, RZ, RZ, R13 ;  /* 0x000000ffff187224 */ /* 0x002fe200078e000d */
[----:B------:R-:W-:-:S05]  /*61f10*/  MOV R25, R12 ;  /* 0x0000000c00197202 */ /* 0x000fca0000000f00 */
[----:B------:R-:W-:Y:S01]  /*61f20*/  STL.64 [R1+0x5cc8], R24 ;  /* 0x005cc81801007387 */ /* 0x000fe20000100a00 */
[----:B---3--:R-:W-:Y:S02]  /*61f30*/  STL.64 [R1+0x5c88], R22 ;  /* 0x005c881601007387 */ /* 0x008fe40000100a00 */
[----:B----4-:R1:W-:Y:S02]  /*61f40*/  STL.64 [R1+0x5c80], R20 ;  /* 0x005c801401007387 */ /* 0x0103e40000100a00 */
[----:B-1----:R-:W2:Y:S04]  /*61f50*/  LDL.64 R20, [R1+0x10] ;  /* 0x0000100001147983 */ /* 0x002ea80000100a00 */
[----:B--2---:R1:W-:Y:S04]  /*61f60*/  STL.64 [R1+0x5ca8], R20 ;  /* 0x005ca81401007387 */ /* 0x0043e80000100a00 */
[----:B-1----:R-:W2:Y:S01]  /*61f70*/  LDL.LU R20, [R1+0xbb0] ;  /* 0x000bb00001147983 */ /* 0x002ea20000300800 */
[----:B------:R-:W2:Y:S02]  /*61f80*/  LDL.LU R21, [R1+0xbb4] ;  /* 0x000bb40001157983 */ /* 0x000ea40000300800 */
[----:B------:R-:W3:Y:S02]  /*61f90*/  LDL.LU R22, [R1+0xbb8] ;  /* 0x000bb80001167983 */ /* 0x000ee40000300800 */
[----:B------:R-:W3:Y:S01]  /*61fa0*/  LDL.LU R23, [R1+0xbbc] ;  /* 0x000bbc0001177983 */ /* 0x000ee20000300800 */
[----:B------:R-:W4:Y:S04]  /*61fb0*/  LDL.64 R24, [R1+0x40] ;  /* 0x0000400001187983 */ /* 0x000f280000100a00 */
[----:B----4-:R1:W-:Y:S04]  /*61fc0*/  STL.64 [R1+0x5ce0], R24 ;  /* 0x005ce01801007387 */ /* 0x0103e80000100a00 */
[----:B-1----:R-:W4:Y:S04]  /*61fd0*/  LDL.64 R24, [R1+0x50] ;  /* 0x0000500001187983 */ /* 0x002f280000100a00 */
[----:B----4-:R-:W-:Y:S01]  /*61fe0*/  STL.64 [R1+0x5cf8], R24 ;  /* 0x005cf81801007387 */ /* 0x010fe20000100a00 */
[----:B---3--:R-:W-:Y:S02]  /*61ff0*/  STL.64 [R1+0x5cc0], R22 ;  /* 0x005cc01601007387 */ /* 0x008fe40000100a00 */
[----:B--2---:R1:W-:Y:S02]  /*62000*/  STL.64 [R1+0x5cb8], R20 ;  /* 0x005cb81401007387 */ /* 0x0043e40000100a00 */
        /* <DEDUP_REMOVED lines=9> */
[----:B----4-:R1:W-:Y:S03]  /*620a0*/  STL.64 [R1+0x5d00], R24 ;  /* 0x005d001801007387 */ /* 0x0103e60000100a00 */
[----:B-1----:R-:W4:Y:S01]  /*620b0*/  LDL.64 R24, [R1+0x70] ;  /* 0x0000700001187983 */ /* 0x002f220000100a00 */
[----:B---3--:R-:W-:Y:S02]  /*620c0*/  STL.64 [R1+0x5cd8], R22 ;  /* 0x005cd81601007387 */ /* 0x008fe40000100a00 */
[----:B--2---:R1:W-:Y:S02]  /*620d0*/  STL.64 [R1+0x5cd0], R20 ;  /* 0x005cd01401007387 */ /* 0x0043e40000100a00 */
[----:B-1----:R-:W2:Y:S01]  /*620e0*/  LDL.LU R20, [R1+0xbd0] ;  /* 0x000bd00001147983 */ /* 0x002ea20000300800 */
[----:B------:R-:W2:Y:S02]  /*620f0*/  LDL.LU R21, [R1+0xbd4] ;  /* 0x000bd40001157983 */ /* 0x000ea40000300800 */
[----:B------:R-:W3:Y:S02]  /*62100*/  LDL.LU R22, [R1+0xbd8] ;  /* 0x000bd80001167983 */ /* 0x000ee40000300800 */
[----:B------:R-:W3:Y:S02]  /*62110*/  LDL.LU R23, [R1+0xbdc] ;  /* 0x000bdc0001177983 */ /* 0x000ee40000300800 */
[----:B------:R-:W-:-:S02]  /*62120*/  IMAD.MOV.U32 R6, RZ, RZ, R16 ;  /* 0x000000ffff067224 */ /* 0x000fc400078e0010 */
[----:B------:R-:W-:Y:S01]  /*62130*/  IMAD.MOV.U32 R5, RZ, RZ, R17 ;  /* 0x000000ffff057224 */ /* 0x000fe200078e0011 */
[----:B---3--:R-:W-:Y:S01]  /*62140*/  STL.64 [R1+0x5cf0], R22 ;  /* 0x005cf01601007387 */ /* 0x008fe20000100a00 */
[----:B--2---:R1:W-:Y:S03]  /*62150*/  STL.64 [R1+0x5ce8], R20 ;  /* 0x005ce81401007387 */ /* 0x0043e60000100a00 */
[----:B-1----:R-:W2:Y:S01]  /*62160*/  LDL.LU R20, [R1+0xbe0] ;  /* 0x000be00001147983 */ /* 0x002ea20000300800 */
[----:B------:R-:W2:Y:S02]  /*62170*/  LDL.LU R21, [R1+0xbe4] ;  /* 0x000be40001157983 */ /* 0x000ea40000300800 */
[----:B------:R-:W2:Y:S02]  /*62180*/  LDL.LU R22, [R1+0xbe8] ;  /* 0x000be80001167983 */ /* 0x000ea40000300800 */
[----:B------:R-:W2:Y:S01]  /*62190*/  LDL.LU R23, [R1+0xbec] ;  /* 0x000bec0001177983 */ /* 0x000ea20000300800 */
[----:B------:R-:W3:Y:S01]  /*621a0*/  LDL.64 R16, [R1] ;  /* 0x0000000001107983 */ /* 0x000ee20000100a00 */
[----:B------:R-:W5:Y:S02]  /*621b0*/  LDL.LU R12, [R1+0x790] ;  /* 0x00079000010c7983 */ /* 0x000f640000300800 */
[----:B------:R-:W5:Y:S02]  /*621c0*/  LDL.LU R13, [R1+0x794] ;  /* 0x00079400010d7983 */ /* 0x000f640000300800 */
[----:B------:R-:W2:Y:S01]  /*621d0*/  LDL.LU R14, [R1+0x798] ;  /* 0x00079800010e7983 */ /* 0x000ea20000300800 */
[----:B------:R-:W2:Y:S04]  /*621e0*/  LDL.LU R15, [R1+0x79c] ;  /* 0x00079c00010f7983 */ /* 0x000ea80000300800 */
[----:B--2---:R-:W-:Y:S01]  /*621f0*/  STL.64 [R1+0x5c58], R14 ;  /* 0x005c580e01007387 */ /* 0x004fe20000100a00 */
[----:B-----5:R1:W-:Y:S03]  /*62200*/  STL.64 [R1+0x5c50], R12 ;  /* 0x005c500c01007387 */ /* 0x0203e60000100a00 */
[----:B-1----:R-:W2:Y:S01]  /*62210*/  LDL.LU R12, [R1+0xb80] ;  /* 0x000b8000010c7983 */ /* 0x002ea20000300800 */
[----:B------:R-:W2:Y:S02]  /*62220*/  LDL.LU R13, [R1+0xb84] ;  /* 0x000b8400010d7983 */ /* 0x000ea40000300800 */
[----:B------:R-:W2:Y:S02]  /*62230*/  LDL.LU R14, [R1+0xb88] ;  /* 0x000b8800010e7983 */ /* 0x000ea40000300800 */
[----:B------:R-:W2:Y:S01]  /*62240*/  LDL.LU R15, [R1+0xb8c] ;  /* 0x000b8c00010f7983 */ /* 0x000ea20000300800 */
[----:B------:R1:W-:Y:S01]  /*62250*/  STL [R1+0x5c44], R5 ;  /* 0x005c440501007387 */ /* 0x0003e20000100800 */
[----:B------:R5:W-:Y:S02]  /*62260*/  STL [R1+0x5c40], R6 ;  /* 0x005c400601007387 */ /* 0x000be40000100800 */
[----:B------:R-:W2:Y:S01]  /*62270*/  LDL.LU R4, [R1+0xc00] ;  /* 0x000c000001047983 */ /* 0x000ea20000300800 */
[----:B-1----:R-:W2:Y:S01]  /*62280*/  LDL.LU R5, [R1+0xc04] ;  /* 0x000c040001057983 */ /* 0x002ea20000300800 */
[----:B-----5:R-:W2:Y:S02]  /*62290*/  LDL.LU R6, [R1+0xc08] ;  /* 0x000c080001067983 */ /* 0x020ea40000300800 */
[----:B------:R-:W2:Y:S02]  /*622a0*/  LDL.LU R7, [R1+0xc0c] ;  /* 0x000c0c0001077983 */ /* 0x000ea40000300800 */
[----:B----4-:R-:W-:Y:S01]  /*622b0*/  IMAD.MOV.U32 R0, RZ, RZ, R25 ;  /* 0x000000ffff007224 */ /* 0x010fe200078e0019 */
[C---:B--2---:R-:W-:Y:S11]  /*622c0*/  HMMA.1688.F32.TF32 R4, R8.reuse, R24, R4 ;  /* 0x000000180804723c */ /* 0x044ff60000081004 */
[----:B------:R-:W-:Y:S11]  /*622d0*/  @!UPT UIADD3 URZ, URZ, URZ, URZ ;  /* 0x0000003f3f3ff290 */ /* 0x000ff6000fffe03f */
[----:B------:R-:W-:Y:S01]  /*622e0*/  @!UPT UIADD3 URZ, URZ, URZ, URZ ;  /* 0x0000003f3f3ff290 */ /* 0x000fe2000fffe03f */
[----:B------:R1:W-:Y:S01]  /*622f0*/  STL.64 [R1+0x2e0], R4 ;  /* 0x0002e00401007387 */ /* 0x0003e20000100a00 */
[----:B------:R-:W-:Y:S02]  /*62300*/  STL.64 [R1+0x2e8], R6 ;  /* 0x0002e80601007387 */ /* 0x000fe40000100a00 */
[----:B------:R-:W2:Y:S02]  /*62310*/  LDL.LU.64 R26, [R1+0x5d08] ;  /* 0x005d0800011a7983 */ /* 0x000ea40000300a00 */
[----:B-1----:R-:W-:Y:S02]  /*62320*/  IMAD.MOV.U32 R4, RZ, RZ, R24 ;  /* 0x000000ffff047224 */ /* 0x002fe400078e0018 */
[----:B------:R-:W2:Y:S01]  /*62330*/  LDL.LU.64 R24, [R1+0x5d00] ;  /* 0x005d000001187983 */ /* 0x000ea20000300a00 */
[----:B------:R-:W-:Y:S02]  /*62340*/  STL [R1+0x5c4c], R0 ;  /* 0x005c4c0001007387 */ /* 0x000fe40000100800 */
[----:B------:R1:W-:Y:S02]  /*62350*/  STL [R1+0x5c48], R4 ;  /* 0x005c480401007387 */ /* 0x0003e40000100800 */
[----:B-1----:R-:W2:Y:S02]  /*62360*/  LDL.64 R4, [R1+0x60] ;  /* 0x0000600001047983 */ /* 0x002ea40000100a00 */
[C---:B--2---:R-:W-:Y:S11]  /*62370*/  HMMA.1688.F32.TF32 R24, R8.reuse, R4, R24 ;  /* 0x000000040818723c */ /* 0x044ff60000081018 */
[----:B------:R-:W-:Y:S11]  /*62380*/  @!UPT UIADD3 URZ, URZ, URZ, URZ ;  /* 0x0000003f3f3ff290 */ /* 0x000ff6000fffe03f */
[----:B------:R-:W-:Y:S01]  /*62390*/  @!UPT UIADD3 URZ, URZ, URZ, URZ ;  /* 0x0000003f3f3ff290 */ /* 0x000fe2000fffe03f */
[----:B------:R1:W-:Y:S01]  /*623a0*/  STL.64 [R1+0x2d0], R24 ;  /* 0x0002d01801007387 */ /* 0x0003e20000100a00 */
[----:B------:R-:W-:Y:S03]  /*623b0*/  STL.64 [R1+0x2d8], R26 ;  /* 0x0002d81a01007387 */ /* 0x000fe60000100a00 */
[----:B-1----:R-:W2:Y:S01]  /*623c0*/  LDL.LU.64 R24, [R1+0x5cf8] ;  /* 0x005cf80001187983 */ /* 0x002ea20000300a00 */
[----:B------:R-:W-:Y:S01]  /*623d0*/  IMAD.MOV.U32 R7, RZ, RZ, R5 ;  /* 0x000000ffff077224 */ /* 0x000fe200078e0005 */
        /* <DEDUP_REMOVED lines=9> */
[----:B------:R-:W-:Y:S01]  /*62470*/  IMAD.MOV.U32 R2, RZ, RZ, R4 ;  /* 0x000000ffff027224 */ /* 0x000fe200078e0004 */
        /* <DEDUP_REMOVED lines=13> */
[----:B------:R1:W-:Y:S01]  /*62550*/  STL.64 [R1+0x2a0], R24 ;  /* 0x0002a01801007387 */ /* 0x0003e20000100a00 */
[----:B------:R-:W-:Y:S03]  /*62560*/  STL.64 [R1+0x2a8], R26 ;  /* 0x0002a81a01007387 */ /* 0x000fe60000100a00 */
[----:B-1----:R-:W2:Y:S02]  /*62570*/  LDL.LU.64 R24, [R1+0x5cb0] ;  /* 0x005cb00001187983 */ /* 0x002ea40000300a00 */
[C---:B--2---:R-:W-:Y:S01]  /*62580*/  HMMA.1688.F32.TF32 R20, R8.reuse, R24, R20 ;  /* 0x000000180814723c */ /* 0x044fe20000081014 */
[----:B------:R-:W-:Y:S02]  /*62590*/  IMAD.MOV.U32 R29, RZ, RZ, R24 ;  /* 0x000000ffff1d7224 */ /* 0x000fe400078e0018 */
[----:B------:R-:W-:Y:S11]  /*625a0*/  IMAD.MOV.U32 R28, RZ, RZ, R25 ;  /* 0x000000ffff1c7224 */ /* 0x000ff600078e0019 */
[----:B------:R-:W-:Y:S09]  /*625b0*/  @!UPT UIADD3 URZ, URZ, URZ, URZ ;  /* 0x0000003f3f3ff290 */ /* 0x000ff2000fffe03f */
[----:B------:R1:W-:Y:S01]  /*625c0*/  STL.64 [R1+0x290], R20 ;  /* 0x0002901401007387 */ /* 0x0003e20000100a00 */
[----:B------:R-:W-:Y:S03]  /*625d0*/  STL.64 [R1+0x298], R22 ;  /* 0x0002981601007387 */ /* 0x000fe60000100a00 */
        /* <DEDUP_REMOVED lines=9> */
[----:B--2---:R-:W-:Y:S02]  /*62670*/  IMAD.MOV.U32 R27, RZ, RZ, R20 ;  /* 0x000000ffff1b7224 */ /* 0x004fe400078e0014 */
[----:B------:R-:W-:Y:S02]  /*62680*/  IMAD.MOV.U32 R26, RZ, RZ, R21 ;  /* 0x000000ffff1a7224 */ /* 0x000fe400078e0015 */
[----:B------:R-:W2:Y:S01]  /*62690*/  LDL.LU.64 R22, [R1+0x5c88] ;  /* 0x005c880001167983 */ /* 0x000ea20000300a00 */
[----:B------:R-:W2:Y:S01]  /*626a0*/  LDL.LU.64 R20, [R1+0x5c80] ;  /* 0x005c800001147983 */ /* 0x000ea20000300a00 */
[----:B---3--:R-:W-:Y:S01]  /*626b0*/  IMAD.MOV.U32 R3, RZ, RZ, R17 ;  /* 0x000000ffff037224 */ /* 0x008fe200078e0011 */
[C---:B--2---:R-:W-:Y:S11]  /*626c0*/  HMMA.1688.F32.TF32 R20, R8.reuse, R16, R20 ;  /* 0x000000100814723c */ /* 0x044ff60000081014 */
[----:B------:R-:W-:Y:S11]  /*626d0*/  @!UPT UIADD3 URZ, URZ, URZ, URZ ;  /* 0x0000003f3f3ff290 */ /* 0x000ff6000fffe03f */
[----:B------:R-:W-:Y:S01]  /*626e0*/  @!UPT UIADD3 URZ, URZ, URZ, URZ ;  /* 0x0000003f3f3ff290 */ /* 0x000fe2000fffe03f */
[----:B------:R-:W-:Y:S01]  /*626f0*/  STL.64 [R1+0x270], R20 ;  /* 0x0002701401007387 */ /* 0x000fe20000100a00 */
[----:B------:R1:W-:Y:S03]  /*62700*/  STL.64 [R1+0x278], R22 ;  /* 0x0002781601007387 */ /* 0x0003e60000100a00 */
[----:B-1----:R-:W2:Y:S01]  /*62710*/  LDL.LU R22, [R1+0x5c78] ;  /* 0x005c780001167983 */ /* 0x002ea20000300800 */
[----:B------:R-:W3:Y:S02]  /*62720*/  LDL.LU.64 R20, [R1+0x5c70] ;  /* 0x005c700001147983 */ /* 0x000ee40000300a00 */
[----:B------:R-:W-:Y:S02]  /*62730*/  IMAD.MOV.U32 R23, RZ, RZ, R16 ;  /* 0x000000ffff177224 */ /* 0x000fe400078e0010 */
[----:B------:R-:W5:Y:S01]  /*62740*/  LDL.LU.64 R18, [R1+0x5c68] ;  /* 0x005c680001127983 */ /* 0x000f620000300a00 */
[----:B------:R-:W2:Y:S02]  /*62750*/  LDL.LU.64 R16, [R1+0x5c60] ;  /* 0x005c600001107983 */ /* 0x000ea40000300a00 */
[C---:B--2---:R-:W-:Y:S11]  /*62760*/  HMMA.1688.F32.TF32 R12, R8.reuse, R16, R12 ;  /* 0x00000010080c723c */ /* 0x044ff6000008100c */
[----:B------:R-:W-:Y:S11]  /*62770*/  @!UPT UIADD3 URZ, URZ, URZ, URZ ;  /* 0x0000003f3f3ff290 */ /* 0x000ff6000fffe03f */
[----:B------:R-:W-:Y:S01]  /*62780*/  @!UPT UIADD3 URZ, URZ, URZ, URZ ;  /* 0x0000003f3f3ff290 */ /* 0x000fe2000fffe03f */
[----:B------:R-:W-:Y:S01]  /*62790*/  STL.64 [R1+0x260], R12 ;  /* 0x0002600c01007387 */ /* 0x000fe20000100a00 */
[----:B------:R1:W-:Y:S03]  /*627a0*/  STL.64 [R1+0x268], R14 ;  /* 0x0002680e01007387 */ /* 0x0003e60000100a00 */
[----:B-1----:R-:W4:Y:S01]  /*627b0*/  LDL.LU.64 R14, [R1+0x5c58] ;  /* 0x005c5800010e7983 */ /* 0x002f220000300a00 */
[----:B------:R-:W4:Y:S02]  /*627c0*/  LDL.LU.64 R12, [R1+0x5c50] ;  /* 0x005c5000010c7983 */ /* 0x000f240000300a00 */
[----:B-----5:R-:W-:Y:S02]  /*627d0*/  STL.64 [R1+0x5b18], R18 ;  /* 0x005b181201007387 */ /* 0x020fe40000100a00 */
[----:B------:R1:W-:Y:S02]  /*627e0*/  STL.64 [R1+0x5b10], R16 ;  /* 0x005b101001007387 */ /* 0x0003e40000100a00 */
[----:B-1----:R-:W2:Y:S01]  /*627f0*/  LDL.LU R16, [R1+0xb70] ;  /* 0x000b700001107983 */ /* 0x002ea20000300800 */
[----:B------:R-:W2:Y:S02]  /*62800*/  LDL.LU R17, [R1+0xb74] ;  /* 0x000b740001117983 */ /* 0x000ea40000300800 */
[----:B------:R-:W2:Y:S02]  /*62810*/  LDL.LU R18, [R1+0xb78] ;  /* 0x000b780001127983 */ /* 0x000ea40000300800 */
[----:B------:R-:W2:Y:S01]  /*62820*/  LDL.LU R19, [R1+0xb7c] ;  /* 0x000b7c0001137983 */ /* 0x000ea20000300800 */
[----:B------:R-:W-:Y:S01]  /*62830*/  STL [R1+0x5b28], R22 ;  /* 0x005b281601007387 */ /* 0x000fe20000100800 */
[----:B---3--:R-:W-:Y:S01]  /*62840*/  STL.64 [R1+0x5b20], R20 ;  /* 0x005b201401007387 */ /* 0x008fe20000100a00 */
[C---:B--2---:R-:W-:Y:S08]  /*62850*/  HMMA.1688.F32.TF32 R16, R8.reuse, R20, R16 ;  /* 0x000000140810723c */ /* 0x044ff00000081010 */
[----:B----4-:R-:W-:Y:S07]  /*62860*/  HMMA.1688.F32.TF32 R12, R8, R24, R12 ;  /* 0x00000018080c723c */ /* 0x010fee000008100c */
[----:B------:R-:W-:-:S02]  /*62870*/  IMAD.MOV.U32 R8, RZ, RZ, R27 ;  /* 0x000000ffff087224 */ /* 0x000fc400078e001b */
[----:B------:R-:W-:-:S06]  /*62880*/  IMAD.MOV.U32 R9, RZ, RZ, R26 ;  /* 0x000000ffff097224 */ /* 0x000fcc00078e001a */
        /* <DEDUP_REMOVED lines=13> */
[----:B------:R-:W2:Y:S01]  /*62960*/  LDL.LU R0, [R1+0x5c4c] ;  /* 0x005c4c0001007983 */ /* 0x000ea20000300800 */
[----:B------:R-:W3:Y:S03]  /*62970*/  LDL.LU R4, [R1+0x5c48] ;  /* 0x005c480001047983 */ /* 0x000ee60000300800 */
[----:B------:R1:W-:Y:S02]  /*62980*/  STL.64 [R1+0x5b70], R24 ;  /* 0x005b701801007387 */ /* 0x0003e40000100a00 */
[----:B-1----:R-:W-:Y:S01]  /*62990*/  MOV R24, R5 ;  /* 0x0000000500187202 */ /* 0x002fe20000000f00 */
[----:B------:R-:W-:Y:S01]  /*629a0*/  IMAD.MOV.U32 R25, RZ, RZ, R6 ;  /* 0x000000ffff197224 */ /* 0x000fe200078e0006 */
[----:B------:R-:W4:Y:S01]  /*629b0*/  LDL.LU R5, [R1+0x5c44] ;  /* 0x005c440001057983 */ /* 0x000f220000300800 */
[----:B------:R-:W5:Y:S03]  /*629c0*/  LDL.LU R6, [R1+0x5c40] ;  /* 0x005c400001067983 */ /* 0x000f660000300800 */
[----:B------:R-:W-:Y:S01]  /*629d0*/  STL.64 [R1+0x5b88], R24 ;  /* 0x005b881801007387 */ /* 0x000fe20000100a00 */
[----:B------:R-:W-:Y:S02]  /*629e0*/  STL.64 [R1+0x52f8], R14 ;  /* 0x0052f80e01007387 */ /* 0x000fe40000100a00 */
[----:B------:R1:W-:Y:S02]  /*629f0*/  STL.64 [R1+0x52f0], R12 ;  /* 0x0052f00c01007387 */ /* 0x0003e40000100a00 */
[----:B-1----:R-:W2:Y:S01]  /*62a00*/  LDL.LU.64 R12, [R1+0x30] ;  /* 0x00003000010c7983 */ /* 0x002ea20000300a00 */
[----:B------:R-:W2:Y:S02]  /*62a10*/  LDL.64 R14, [R1+0x38] ;  /* 0x00003800010e7983 */ /* 0x000ea40000100a00 */
[----:B------:R-:W-:Y:S01]  /*62a20*/  IMAD.MOV.U32 R24, RZ, RZ, R2 ;  /* 0x000000ffff187224 */ /* 0x000fe200078e0002 */
[----:B--2---:R-:W-:Y:S01]  /*62a30*/  STL.64 [R1+0x5b68], R14 ;  /* 0x005b680e01007387 */ /* 0x004fe20000100a00 */
[----:B------:R1:W-:Y:S03]  /*62a40*/  STL.64 [R1+0x5b60], R12 ;  /* 0x005b600c01007387 */ /* 0x0003e60000100a00 */
[----:B-1----:R-:W2:Y:S01]  /*62a50*/  LDL.LU R12, [R1+0x220] ;  /* 0x00022000010c7983 */ /* 0x002ea20000300800 */
[----:B------:R-:W2:Y:S02]  /*62a60*/  LDL.LU R13, [R1+0x224] ;  /* 0x00022400010d7983 */ /* 0x000ea40000300800 */
[----:B------:R-:W2:Y:S02]  /*62a70*/  LDL.LU R14, [R1+0x228] ;  /* 0x00022800010e7983 */ /* 0x000ea40000300800 */
[----:B------:R-:W2:Y:S02]  /*62a80*/  LDL.LU R15, [R1+0x22c] ;  /* 0x00022c00010f7983 */ /* 0x000ea40000300800 */
        /* <DEDUP_REMOVED lines=15> */
[----:B-----5:R-:W-:Y:S02]  /*62b80*/  IMAD.MOV.U32 R24, RZ, RZ, R6 ;  /* 0x000000ffff187224 */ /* 0x020fe400078e0006 */
[----:B----4-:R-:W-:Y:S01]  /*62b90*/  IMAD.MOV.U32 R25, RZ, RZ, R5 ;  /* 0x000000ffff197224 */ /* 0x010fe200078e0005 */
[----:B------:R-:W4:Y:S01]  /*62ba0*/  LDL.LU R6, [R1+0x5c2c] ;  /* 0x005c2c0001067983 */ /* 0x000f220000300800 */
[----:B------:R-:W5:Y:S03]  /*62bb0*/  LDL.LU R5, [R1+0x5c28] ;  /* 0x005c280001057983 */ /* 0x000f660000300800 */
        /* <DEDUP_REMOVED lines=10> */
[----:B------:R-:W3:Y:S02]  /*62c60*/  LDL.LU R2, [R1+0x5c20] ;  /* 0x005c200001027983 */ /* 0x000ee40000300800 */
[----:B----4-:R-:W-:Y:S02]  /*62c70*/  IMAD.MOV.U32 R17, RZ, RZ, R6 ;  /* 0x000000ffff117224 */ /* 0x010fe400078e0006 */
[----:B-----5:R-:W-:Y:S02]  /*62c80*/  IMAD.MOV.U32 R16, RZ, RZ, R5 ;  /* 0x000000ffff107224 */ /* 0x020fe400078e0005 */
[----:B------:R-:W4:Y:S01]  /*62c90*/  LDL.LU R5, [R1+0x5c1c] ;  /* 0x005c1c0001057983 */ /* 0x000f220000300800 */
[----:B------:R-:W4:Y:S02]  /*62ca0*/  LDL.LU R6, [R1+0x5c18] ;  /* 0x005c180001067983 */ /* 0x000f240000300800 */
[----:B------:R1:W-:Y:S02]  /*62cb0*/  STL.64 [R1+0x5c08], R16 ;  /* 0x005c081001007387 */ /* 0x0003e40000100a00 */
[----:B------:R-:W4:Y:S01]  /*62cc0*/  LDL R8, [R1+0xc0] ;  /* 0x0000c00001087983 */ /* 0x000f220000100800 */
[----:B------:R-:W4:Y:S04]  /*62cd0*/  LDL R9, [R1+0xc4] ;  /* 0x0000c40001097983 */ /* 0x000f280000100800 */
        /* <DEDUP_REMOVED lines=18> */
[----:B------:R-:W4:Y:S03]  /*62e00*/  LDL.LU R4, [R1+0x5c10] ;  /* 0x005c100001047983 */ /* 0x000f260000300800 */
        /* <DEDUP_REMOVED lines=12> */
[C---:B----4-:R-:W-:Y:S01]  /*62ed0*/  HMMA.1688.F32.TF32 R8, R4.reuse, R8, R16 ;  /* 0x000000080408723c */ /* 0x050fe20000081010 */
[----:B--2---:R-:W-:Y:S01]  /*62ee0*/  STL.64 [R1+0x5bf8], R14 ;  /* 0x005bf80e01007387 */ /* 0x004fe20000100a00 */
[----:B------:R1:W-:Y:S03]  /*62ef0*/  STL.64 [R1+0x5bf0], R12 ;  /* 0x005bf00c01007387 */ /* 0x0003e60000100a00 */
[----:B-1----:R-:W2:Y:S01]  /*62f00*/  LDL.LU R12, [R1+0x760] ;  /* 0x00076000010c7983 */ /* 0x002ea20000300800 */
[----:B------:R-:W2:Y:S02]  /*62f10*/  LDL.LU R13, [R1+0x764] ;  /* 0x00076400010d7983 */ /* 0x000ea40000300800 */
[----:B------:R-:W2:Y:S02]  /*62f20*/  LDL.LU R14, [R1+0x768] ;  /* 0x00076800010e7983 */ /* 0x000ea40000300800 */
[----:B------:R-:W2:Y:S01]  /*62f30*/  LDL.LU R15, [R1+0x76c] ;  /* 0x00076c00010f7983 */ /* 0x000ea20000300800 */
[----:B------:R-:W5:Y:S11]  /*62f40*/  LDL.LU.64 R16, [R1+0x5c08] ;  /* 0x005c080001107983 */ /* 0x000f760000300a00 */
[----:B------:R-:W-:Y:S01]  /*62f50*/  @!UPT UIADD3 URZ, URZ, URZ, URZ ;  /* 0x0000003f3f3ff290 */ /* 0x000fe2000fffe03f */
[----:B------:R-:W-:Y:S02]  /*62f60*/  STL.64 [R1+0x240], R8 ;  /* 0x0002400801007387 */ /* 0x000fe40000100a00 */
[----:B------:R-:W-:Y:S01]  /*62f70*/  STL.64 [R1+0x248], R10 ;  /* 0x0002480a01007387 */ /* 0x000fe20000100a00 */
[----:B-----5:R-:W-:Y:S01]  /*62f80*/  HMMA.1688.F32.TF32 R16, R4, R16, R20 ;  /* 0x000000100410723c */ /* 0x020fe20000081014 */
[----:B------:R-:W4:Y:S11]  /*62f90*/  LDL.LU R23, [R1+0x5c00] ;  /* 0x005c000001177983 */ /* 0x000f360000300800 */
[----:B------:R-:W-:Y:S11]  /*62fa0*/  @!UPT UIADD3 URZ, URZ, URZ, URZ ;  /* 0x0000003f3f3ff290 */ /* 0x000ff6000fffe03f */
[----:B------:R1:W-:Y:S01]  /*62fb0*/  STL.64 [R1+0x7e0], R16 ;  /* 0x0007e01001007387 */ /* 0x0003e20000100a00 */
[----:B------:R-:W-:Y:S02]  /*62fc0*/  STL.64 [R1+0x7e8], R18 ;  /* 0x0007e81201007387 */ /* 0x000fe40000100a00 */
[----:B-1----:R-:W-:Y:S02]  /*62fd0*/  IMAD.MOV.U32 R17, RZ, RZ, R3 ;  /* 0x000000ffff117224 */ /* 0x002fe400078e0003 */
[----:B----4-:R-:W-:-:S05]  /*62fe0*/  IMAD.MOV.U32 R16, RZ, RZ, R23 ;  /* 0x000000ffff107224 */ /* 0x010fca00078e0017 */
[----:B------:R1:W-:Y:S04]  /*62ff0*/  STL.64 [R1+0x5b30], R16 ;  /* 0x005b301001007387 */ /* 0x0003e80000100a00 */
[----:B-1----:R-:W4:Y:S01]  /*63000*/  LDL.LU R16, [R1+0x1f0] ;  /* 0x0001f00001107983 */ /* 0x002f220000300800 */
[----:B------:R-:W4:Y:S02]  /*63010*/  LDL.LU R17, [R1+0x1f4] ;  /* 0x0001f40001117983 */ /* 0x000f240000300800 */
[----:B------:R-:W5:Y:S02]  /*63020*/  LDL.LU R18, [R1+0x1f8] ;  /* 0x0001f80001127983 */ /* 0x000f640000300800 */
[----:B------:R-:W5:Y:S01]  /*63030*/  LDL.LU R19, [R1+0x1fc] ;  /* 0x0001fc0001137983 */ /* 0x000f620000300800 */
[C---:B--2---:R-:W-:Y:S01]  /*63040*/  HMMA.1688.F32.TF32 R24, R4.reuse, R24, R12 ;  /* 0x000000180418723c */ /* 0x044fe2000008100c */
[----:B-----5:R-:W-:Y:S01]  /*63050*/  STL.64 [R1+0x5b48], R18 ;  /* 0x005b481201007387 */ /* 0x020fe20000100a00 */
[----:B----4-:R1:W-:Y:S03]  /*63060*/  STL.64 [R1+0x5b40], R16 ;  /* 0x005b401001007387 */ /* 0x0103e60000100a00 */
[----:B-1----:R-:W2:Y:S01]  /*63070*/  LDL.LU R16, [R1+0x200] ;  /* 0x0002000001107983 */ /* 0x002ea20000300800 */
[----:B------:R-:W2:Y:S02]  /*63080*/  LDL.LU R17, [R1+0x204] ;  /* 0x0002040001117983 */ /* 0x000ea40000300800 */
[----:B------:R-:W2:Y:S02]  /*63090*/  LDL.LU R18, [R1+0x208] ;  /* 0x0002080001127983 */ /* 0x000ea40000300800 */
[----:B------:R-:W2:Y:S01]  /*630a0*/  LDL.LU R19, [R1+0x20c] ;  /* 0x00020c0001137983 */ /* 0x000ea20000300800 */
[----:B------:R-:W4:Y:S01]  /*630b0*/  LDL.LU R20, [R1+0xb60] ;  /* 0x000b600001147983 */ /* 0x000f220000300800 */
[----:B------:R-:W4:Y:S02]  /*630c0*/  LDL.LU R21, [R1+0xb64] ;  /* 0x000b640001157983 */ /* 0x000f240000300800 */
[----:B------:R-:W4:Y:S02]  /*630d0*/  LDL.LU R22, [R1+0xb68] ;  /* 0x000b680001167983 */ /* 0x000f240000300800 */
[----:B------:R-:W4:Y:S01]  /*630e0*/  LDL.LU R23, [R1+0xb6c] ;  /* 0x000b6c0001177983 */ /* 0x000f220000300800 */
[----:B------:R-:W5:Y:S01]  /*630f0*/  LDL.LU.64 R14, [R1+0x5bf8] ;  /* 0x005bf800010e7983 */ /* 0x000f620000300a00 */
[----:B------:R-:W5:Y:S05]  /*63100*/  LDL.LU.64 R12, [R1+0x5bf0] ;  /* 0x005bf000010c7983 */ /* 0x000f6a0000300a00 */
[----:B------:R1:W-:Y:S02]  /*63110*/  STL.64 [R1+0x7d0], R24 ;  /* 0x0007d01801007387 */ /* 0x0003e40000100a00 */
[----:B------:R5:W-:Y:S01]  /*63120*/  STL.64 [R1+0x7d8], R26 ;  /* 0x0007d81a01007387 */ /* 0x000be20000100a00 */
        /* <DEDUP_REMOVED lines=36> */
[----:B-----5:R-:W-:Y:S02]  /*63370*/  HMMA.1688.F32.TF32 R24, R4, R24, R12 ;  /* 0x000000180418723c */ /* 0x020fe4000008100c */
[----:B------:R-:W5:Y:S01]  /*63380*/  LDL.LU.64 R14, [R1+0x5b68] ;  /* 0x005b6800010e7983 */ /* 0x000f620000300a00 */
[----:B------:R-:W3:Y:S11]  /*63390*/  LDL.LU.64 R12, [R1+0x5b60] ;  /* 0x005b6000010c7983 */ /* 0x000ef60000300a00 */
[----:B------:R-:W-:Y:S09]  /*633a0*/  @!UPT UIADD3 URZ, URZ, URZ, URZ ;  /* 0x0000003f3f3ff290 */ /* 0x000ff2000fffe03f */
[----:B------:R-:W-:Y:S01]  /*633b0*/  STL.64 [R1+0x770], R24 ;  /* 0x0007701801007387 */ /* 0x000fe20000100a00 */
[----:B------:R1:W-:Y:S03]  /*633c0*/  STL.64 [R1+0x778], R26 ;  /* 0x0007781a01007387 */ /* 0x0003e60000100a00 */
[----:B-1----:R-:W3:Y:S01]  /*633d0*/  LDL.LU.64 R26, [R1+0x5b58] ;  /* 0x005b5800011a7983 */ /* 0x002ee20000300a00 */
[----:B------:R-:W3:Y:S02]  /*633e0*/  LDL.LU.64 R24, [R1+0x5b50] ;  /* 0x005b500001187983 */ /* 0x000ee40000300a00 */
[----:B------:R-:W-:Y:S02]  /*633f0*/  IMAD.MOV.U32 R8, RZ, RZ, R29 ;  /* 0x000000ffff087224 */ /* 0x000fe400078e001d */
[----:B------:R-:W-:-:S07]  /*63400*/  IMAD.MOV.U32 R9, RZ, RZ, R28 ;  /* 0x000000ffff097224 */ /* 0x000fce00078e001c */
[C---:B--2---:R-:W-:Y:S08]  /*63410*/  HMMA.1688.F32.TF32 R8, R4.reuse, R8, R16 ;  /* 0x000000080408723c */ /* 0x044ff00000081010 */
[C---:B---3--:R-:W-:Y:S11]  /*63420*/  HMMA.1688.F32.TF32 R24, R4.reuse, R12, R24 ;  /* 0x0000000c0418723c */ /* 0x048ff60000081018 */
[----:B------:R-:W-:Y:S11]  /*63430*/  @!UPT UIADD3 URZ, URZ, URZ, URZ ;  /* 0x0000003f3f3ff290 */ /* 0x000ff6000fffe03f */
[----:B------:R-:W-:Y:S01]  /*63440*/  @!UPT UIADD3 URZ, URZ, URZ, URZ ;  /* 0x0000003f3f3ff290 */ /* 0x000fe2000fffe03f */
[----:B------:R1:W-:Y:S01]  /*63450*/  STL.64 [R1+0x760], R24 ;  /* 0x0007601801007387 */ /* 0x0003e20000100a00 */
[----:B------:R2:W-:Y:S03]  /*63460*/  STL.64 [R1+0x768], R26 ;  /* 0x0007681a01007387 */ /* 0x0005e60000100a00 */
[----:B-1----:R-:W3:Y:S01]  /*63470*/  LDL.LU R24, [R1+0xb40] ;  /* 0x000b400001187983 */ /* 0x002ee20000300800 */
[----:B------:R-:W3:Y:S02]  /*63480*/  LDL.LU R25, [R1+0xb44] ;  /* 0x000b440001197983 */ /* 0x000ee40000300800 */
[----:B--2---:R-:W3:Y:S02]  /*63490*/  LDL.LU R26, [R1+0xb48] ;  /* 0x000b4800011a7983 */ /* 0x004ee40000300800 */
[----:B------:R-:W3:Y:S01]  /*634a0*/  LDL.LU R27, [R1+0xb4c] ;  /* 0x000b4c00011b7983 */ /* 0x000ee20000300800 */
[----:B-----5:R-:W-:Y:S01]  /*634b0*/  STL.64 [R1+0x5a80], R14 ;  /* 0x005a800e01007387 */ /* 0x020fe20000100a00 */
[----:B------:R1:W-:Y:S03]  /*634c0*/  STL.64 [R1+0x5a78], R12 ;  /* 0x005a780c01007387 */ /* 0x0003e60000100a00 */
[----:B-1----:R-:W2:Y:S01]  /*634d0*/  LDL.LU R12, [R1+0xb50] ;  /* 0x000b5000010c7983 */ /* 0x002ea20000300800 */
[----:B------:R-:W2:Y:S02]  /*634e0*/  LDL.LU R13, [R1+0xb54] ;  /* 0x000b5400010d7983 */ /* 0x000ea40000300800 */
[----:B------:R-:W2:Y:S02]  /*634f0*/  LDL.LU R14, [R1+0xb58] ;  /* 0x000b5800010e7983 */ /* 0x000ea40000300800 */
[----:B------:R-:W2:Y:S01]  /*63500*/  LDL.LU R15, [R1+0xb5c] ;  /* 0x000b5c00010f7983 */ /* 0x000ea20000300800 */
[----:B------:R-:W5:Y:S01]  /*63510*/  LDL.LU.64 R18, [R1+0x5b48] ;  /* 0x005b480001127983 */ /* 0x000f620000300a00 */
[----:B------:R-:W5:Y:S02]  /*63520*/  LDL.LU.64 R16, [R1+0x5b40] ;  /* 0x005b400001107983 */ /* 0x000f640000300a00 */
[----:B------:R1:W-:Y:S02]  /*63530*/  STL.64 [R1+0x750], R8 ;  /* 0x0007500801007387 */ /* 0x0003e40000100a00 */
[----:B------:R5:W-:Y:S01]  /*63540*/  STL.64 [R1+0x758], R10 ;  /* 0x0007580a01007387 */ /* 0x000be20000100a00 */
[----:B-1----:R-:W5:Y:S02]  /*63550*/  LDL.LU.64 R8, [R1+0x5b38] ;  /* 0x005b380001087983 */ /* 0x002f640000300a00 */
[C---:B-----5:R-:W-:Y:S02]  /*63560*/  HMMA.1688.F32.TF32 R8, R4.reuse, R8, R16 ;  /* 0x000000080408723c */ /* 0x060fe40000081010 */
[----:B------:R-:W4:Y:S11]  /*63570*/  LDL.LU.64 R16, [R1+0x5b30] ;  /* 0x005b300001107983 */ /* 0x000f360000300a00 */
[----:B------:R-:W-:Y:S10]  /*63580*/  @!UPT UIADD3 URZ, URZ, URZ, URZ ;  /* 0x0000003f3f3ff290 */ /* 0x000ff4000fffe03f */
[----:B------:R-:W-:Y:S01]  /*63590*/  STL.64 [R1+0x740], R8 ;  /* 0x0007400801007387 */ /* 0x000fe20000100a00 */
[----:B------:R-:W-:Y:S02]  /*635a0*/  STL.64 [R1+0x748], R10 ;  /* 0x0007480a01007387 */ /* 0x000fe40000100a00 */
[----:B------:R-:W-:Y:S04]  /*635b0*/  LDS R10, [R0+0x22600] ;  /* 0x02260000000a7984 */ /* 0x000fe80000000800 */
[----:B------:R-:W1:Y:S01]  /*635c0*/  LDS R11, [R2+0x22600] ;  /* 0x02260000020b7984 */ /* 0x000e620000000800 */
[----:B------:R-:W-:Y:S04]  /*635d0*/  LDS R8, [R0+0x20600] ;  /* 0x0206000000087984 */ /* 0x000fe80000000800 */
[----:B------:R-:W5:Y:S04]  /*635e0*/  LDS R9, [R2+0x20600] ;  /* 0x0206000002097984 */ /* 0x000f680000000800 */
[----:B-1----:R-:W-:Y:S01]  /*635f0*/  STL.64 [R1+0x5b00], R10 ;  /* 0x005b000a01007387 */ /* 0x002fe20000100a00 */
[----:B-----5:R1:W-:Y:S03]  /*63600*/  STL.64 [R1+0x5af8], R8 ;  /* 0x005af80801007387 */ /* 0x0203e60000100a00 */
[----:B-1----:R-:W5:Y:S01]  /*63610*/  LDL.LU R8, [R1+0x1e0] ;  /* 0x0001e00001087983 */ /* 0x002f620000300800 */
[----:B------:R-:W5:Y:S02]  /*63620*/  LDL.LU R9, [R1+0x1e4] ;  /* 0x0001e40001097983 */ /* 0x000f640000300800 */
[----:B------:R-:W5:Y:S02]  /*63630*/  LDL.LU R10, [R1+0x1e8] ;  /* 0x0001e800010a7983 */ /* 0x000f640000300800 */
[----:B------:R-:W5:Y:S01]  /*63640*/  LDL.LU R11, [R1+0x1ec] ;  /* 0x0001ec00010b7983 */ /* 0x000f620000300800 */
[C---:B----4-:R-:W-:Y:S01]  /*63650*/  HMMA.1688.F32.TF32 R16, R4.reuse, R16, R20 ;  /* 0x000000100410723c */ /* 0x050fe20000081014 */
[----:B------:R-:W4:Y:S01]  /*63660*/  LDL.LU R22, [R1+0x5b28] ;  /* 0x005b280001167983 */ /* 0x000f220000300800 */
        /* <DEDUP_REMOVED lines=10> */
[----:B------:R-:W-:Y:S03]  /*63710*/  STL.64 [R1+0x728], R14 ;  /* 0x0007280e01007387 */ /* 0x000fe60000100a00 */
[----:B-1----:R-:W2:Y:S01]  /*63720*/  LDL.LU.64 R12, [R1+0x90] ;  /* 0x00009000010c7983 */ /* 0x002ea20000300a00 */
[C---:B---3--:R-:W-:Y:S03]  /*63730*/  HMMA.1688.F32.TF32 R24, R4.reuse, R20, R24 ;  /* 0x000000140418723c */ /* 0x048fe60000081018 */
[----:B--2---:R1:W-:Y:S04]  /*63740*/  STL.64 [R1+0x5ae0], R12 ;  /* 0x005ae00c01007387 */ /* 0x0043e80000100a00 */
[----:B-1----:R-:W2:Y:S01]  /*63750*/  LDL.LU R12, [R1+0xb20] ;  /* 0x000b2000010c7983 */ /* 0x002ea20000300800 */
[----:B------:R-:W2:Y:S02]  /*63760*/  LDL.LU R13, [R1+0xb24] ;  /* 0x000b2400010d7983 */ /* 0x000ea40000300800 */
[----:B------:R-:W3:Y:S02]  /*63770*/  LDL.LU R14, [R1+0xb28] ;  /* 0x000b2800010e7983 */ /* 0x000ee40000300800 */
[----:B------:R-:W3:Y:S02]  /*63780*/  LDL.LU R15, [R1+0xb2c] ;  /* 0x000b2c00010f7983 */ /* 0x000ee40000300800 */
[----:B---3--:R-:W-:Y:S01]  /*63790*/  STL.64 [R1+0x5af0], R14 ;  /* 0x005af00e01007387 */ /* 0x008fe20000100a00 */
[----:B--2---:R1:W-:Y:S03]  /*637a0*/  STL.64 [R1+0x5ae8], R12 ;  /* 0x005ae80c01007387 */ /* 0x0043e60000100a00 */
[----:B-1----:R-:W2:Y:S01]  /*637b0*/  LDL.LU.64 R12, [R1+0xc0] ;  /* 0x0000c000010c7983 */ /* 0x002ea20000300a00 */
[----:B------:R-:W-:Y:S02]  /*637c0*/  STL.64 [R1+0x5a38], R18 ;  /* 0x005a381201007387 */ /* 0x000fe40000100a00 */
[----:B------:R1:W-:Y:S02]  /*637d0*/  STL.64 [R1+0x5a30], R16 ;  /* 0x005a301001007387 */ /* 0x0003e40000100a00 */
[----:B-1----:R-:W3:Y:S01]  /*637e0*/  LDL.LU R16, [R1+0xb00] ;  /* 0x000b000001107983 */ /* 0x002ee20000300800 */
[----:B------:R-:W3:Y:S02]  /*637f0*/  LDL.LU R17, [R1+0xb04] ;  /* 0x000b040001117983 */ /* 0x000ee40000300800 */
[----:B------:R-:W3:Y:S02]  /*63800*/  LDL.LU R18, [R1+0xb08] ;  /* 0x000b080001127983 */ /* 0x000ee40000300800 */
[----:B------:R-:W3:Y:S01]  /*63810*/  LDL.LU R19, [R1+0xb0c] ;  /* 0x000b0c0001137983 */ /* 0x000ee20000300800 */
[----:B------:R1:W-:Y:S01]  /*63820*/  STL.64 [R1+0x710], R24 ;  /* 0x0007101801007387 */ /* 0x0003e20000100a00 */
[----:B------:R-:W-:Y:S03]  /*63830*/  STL.64 [R1+0x718], R26 ;  /* 0x0007181a01007387 */ /* 0x000fe60000100a00 */
[----:B-1----:R-:W5:Y:S01]  /*63840*/  LDL.LU.64 R24, [R1+0x5b08] ;  /* 0x005b080001187983 */ /* 0x002f620000300a00 */
[----:B----4-:R-:W-:Y:S02]  /*63850*/  STL [R1+0x5a48], R22 ;  /* 0x005a481601007387 */ /* 0x010fe40000100800 */
[----:B------:R1:W-:Y:S02]  /*63860*/  STL.64 [R1+0x5a40], R20 ;  /* 0x005a401401007387 */ /* 0x0003e40000100a00 */
[----:B-1----:R-:W4:Y:S01]  /*63870*/  LDL.LU.64 R20, [R1+0xa0] ;  /* 0x0000a00001147983 */ /* 0x002f220000300a00 */
[----:B-----5:R-:W-:Y:S03]  /*63880*/  HMMA.1688.F32.TF32 R4, R4, R24, R8 ;  /* 0x000000180404723c */ /* 0x020fe60000081008 */
[----:B------:R-:W2:Y:S01]  /*63890*/  LDL.LU.64 R10, [R1+0x5b00] ;  /* 0x005b0000010a7983 */ /* 0x000ea20000300a00 */
[----:B------:R-:W2:Y:S02]  /*638a0*/  LDL.LU.64 R8, [R1+0x5af8] ;  /* 0x005af80001087983 */ /* 0x000ea40000300a00 */
[----:B------:R1:W-:Y:S02]  /*638b0*/  STL [R1+0x59f4], R24 ;  /* 0x0059f41801007387 */ /* 0x0003e40000100800 */
[----:B------:R5:W-:Y:S11]  /*638c0*/  STL [R1+0x59f0], R25 ;  /* 0x0059f01901007387 */ /* 0x000bf60000100800 */
[----:B------:R-:W-:Y:S04]  /*638d0*/  @!UPT UIADD3 URZ, URZ, URZ, URZ ;  /* 0x0000003f3f3ff290 */ /* 0x000fe8000fffe03f */
[----:B------:R-:W-:Y:S01]  /*638e0*/  STL.64 [R1+0x230], R4 ;  /* 0x0002300401007387 */ /* 0x000fe20000100a00 */
[----:B------:R-:W-:Y:S02]  /*638f0*/  STL.64 [R1+0x238], R6 ;  /* 0x0002380601007387 */ /* 0x000fe40000100a00 */
[----:B------:R-:W-:Y:S04]  /*63900*/  LDS R6, [R0+0x22700] ;  /* 0x0227000000067984 */ /* 0x000fe80000000800 */
[----:B------:R-:W3:Y:S01]  /*63910*/  LDS R7, [R2+0x22700] ;  /* 0x0227000002077984 */ /* 0x000ee20000000800 */
[----:B------:R-:W-:Y:S04]  /*63920*/  LDS R4, [R0+0x20700] ;  /* 0x0207000000047984 */ /* 0x000fe80000000800 */
[----:B------:R-:W4:Y:S04]  /*63930*/  LDS R5, [R2+0x20700] ;  /* 0x0207000002057984 */ /* 0x000f280000000800 */
[----:B-1----:R-:W2:Y:S01]  /*63940*/  LDL.LU R24, [R1+0xb10] ;  /* 0x000b100001187983 */ /* 0x002ea20000300800 */
[----:B-----5:R-:W5:Y:S02]  /*63950*/  LDL.LU R25, [R1+0xb14] ;  /* 0x000b140001197983 */ /* 0x020f640000300800 */
[----:B------:R-:W5:Y:S02]  /*63960*/  LDL.LU R26, [R1+0xb18] ;  /* 0x000b1800011a7983 */ /* 0x000f640000300800 */
[----:B------:R-:W5:Y:S01]  /*63970*/  LDL.LU R27, [R1+0xb1c] ;  /* 0x000b1c00011b7983 */ /* 0x000f620000300800 */
[----:B------:R-:W-:Y:S01]  /*63980*/  STL [R1+0x59f8], R0 ;  /* 0x0059f80001007387 */ /* 0x000fe20000100800 */
[----:B------:R-:W-:Y:S03]  /*63990*/  STL [R1+0x59fc], R2 ;  /* 0x0059fc0201007387 */ /* 0x000fe60000100800 */
[----:B---3--:R-:W-:Y:S01]  /*639a0*/  STL.64 [R1+0x59e0], R6 ;  /* 0x0059e00601007387 */ /* 0x008fe20000100a00 */
[----:B----4-:R1:W-:Y:S03]  /*639b0*/  STL.64 [R1+0x59d8], R4 ;  /* 0x0059d80401007387 */ /* 0x0103e60000100a00 */
        /* <DEDUP_REMOVED lines=9> */
[----:B------:R-:W2:Y:S01]  /*63a50*/  LDL.LU.64 R14, [R1+0x5af0] ;  /* 0x005af000010e7983 */ /* 0x000ea20000300a00 */
[----:B-1----:R-:W-:Y:S01]  /*63a60*/  MOV R4, R13 ;  /* 0x0000000d00047202 */ /* 0x002fe20000000f00 */
[----:B------:R-:W-:Y:S02]  /*63a70*/  IMAD.MOV.U32 R5, RZ, RZ, R12 ;  /* 0x000000ffff057224 */ /* 0x000fe400078e000c */
[----:B------:R-:W2:Y:S02]  /*63a80*/  LDL.LU.64 R12, [R1+0x5ae8] ;  /* 0x005ae800010c7983 */ /* 0x000ea40000300a00 */
[----:B------:R-:W-:Y:S02]  /*63a90*/  STL [R1+0x5a04], R4 ;  /* 0x005a040401007387 */ /* 0x000fe40000100800 */
[----:B------:R1:W-:Y:S02]  /*63aa0*/  STL [R1+0x5a00], R5 ;  /* 0x005a000501007387 */ /* 0x0003e40000100800 */
[----:B-1----:R-:W2:Y:S01]  /*63ab0*/  LDL.LU.64 R4, [R1+0xb0] ;  /* 0x0000b00001047983 */ /* 0x002ea20000300a00 */
[C---:B-----5:R-:W-:Y:S08]  /*63ac0*/  HMMA.1688.F32.TF32 R24, R8.reuse, R20, R24 ;  /* 0x000000140818723c */ /* 0x060ff00000081018 */
[C---:B--2---:R-:W-:Y:S11]  /*63ad0*/  HMMA.1688.F32.TF32 R12, R8.reuse, R4, R12 ;  /* 0x00000004080c723c */ /* 0x044ff6000008100c */
[----:B------:R-:W-:Y:S11]  /*63ae0*/  @!UPT UIADD3 URZ, URZ, URZ, URZ ;  /* 0x0000003f3f3ff290 */ /* 0x000ff6000fffe03f */
[----:B------:R-:W-:Y:S01]  /*63af0*/  @!UPT UIADD3 URZ, URZ, URZ, URZ ;  /* 0x0000003f3f3ff290 */ /* 0x000fe2000fffe03f */
[----:B------:R1:W-:Y:S01]  /*63b00*/  STL.64 [R1+0x210], R12 ;  /* 0x0002100c01007387 */ /* 0x0003e20000100a00 */
[----:B------:R-:W-:Y:S03]  /*63b10*/  STL.64 [R1+0x218], R14 ;  /* 0x0002180e01007387 */ /* 0x000fe60000100a00 */
[----:B-1----:R-:W2:Y:S01]  /*63b20*/  LDL.LU.64 R12, [R1+0x5ae0] ;  /* 0x005ae000010c7983 */ /* 0x002ea20000300a00 */
[----:B------:R-:W-:Y:S02]  /*63b30*/  IMAD.MOV.U32 R3, RZ, RZ, R5 ;  /* 0x000000ffff037224 */ /* 0x000fe400078e0005 */
[----:B------:R-:W-:Y:S02]  /*63b40*/  IMAD.MOV.U32 R29, RZ, RZ, R4 ;  /* 0x000000ffff1d7224 */ /* 0x000fe400078e0004 */
[----:B------:R-:W-:Y:S02]  /*63b50*/  IMAD.MOV.U32 R6, RZ, RZ, R21 ;  /* 0x000000ffff067224 */ /* 0x000fe400078e0015 */
[----:B------:R-:W-:Y:S01]  /*63b60*/  IMAD.MOV.U32 R7, RZ, RZ, R20 ;  /* 0x000000ffff077224 */ /* 0x000fe200078e0014 */
[----:B------:R-:W-:Y:S01]  /*63b70*/  STL [R1+0x5a0c], R3 ;  /* 0x005a0c0301007387 */ /* 0x000fe20000100800 */
[----:B------:R-:W-:Y:S02]  /*63b80*/  STL [R1+0x5a08], R29 ;  /* 0x005a081d01007387 */ /* 0x000fe40000100800 */
[----:B------:R-:W-:Y:S02]  /*63b90*/  STL.64 [R1+0x200], R24 ;  /* 0x0002001801007387 */ /* 0x000fe40000100a00 */
[----:B------:R-:W-:Y:S01]  /*63ba0*/  STL.64 [R1+0x208], R26 ;  /* 0x0002081a01007387 */ /* 0x000fe20000100a00 */
[----:B------:R-:W-:Y:S01]  /*63bb0*/  STL [R1+0x5a14], R6 ;  /* 0x005a140601007387 */ /* 0x000fe20000100800 */
[----:B------:R2:W-:Y:S02]  /*63bc0*/  STL [R1+0x5a10], R7 ;  /* 0x005a100701007387 */ /* 0x0005e40000100800 */
[----:B--2---:R-:W-:Y:S01]  /*63bd0*/  HMMA.1688.F32.TF32 R4, R8, R12, R16 ;  /* 0x0000000c0804723c */ /* 0x004fe20000081010 */
[----:B------:R-:W-:-:S02]  /*63be0*/  IMAD.MOV.U32 R26, RZ, RZ, R12 ;  /* 0x000000ffff1a7224 */ /* 0x000fc400078e000c */
[----:B------:R-:W-:Y:S11]  /*63bf0*/  IMAD.MOV.U32 R27, RZ, RZ, R13 ;  /* 0x000000ffff1b7224 */ /* 0x000ff600078e000d */
[----:B------:R-:W-:Y:S09]  /*63c00*/  @!UPT UIADD3 URZ, URZ, URZ, URZ ;  /* 0x0000003f3f3ff290 */ /* 0x000ff2000fffe03f */
[----:B------:R-:W-:Y:S01]  /*63c10*/  STL.64 [R1+0x1f0], R4 ;  /* 0x0001f00401007387 */ /* 0x000fe20000100a00 */
[----:B------:R-:W-:Y:S02]  /*63c20*/  STL.64 [R1+0x1f8], R6 ;  /* 0x0001f80601007387 */ /* 0x000fe40000100a00 */
[----:B------:R-:W-:Y:S02]  /*63c30*/  STL.64 [R1+0x5ad8], R26 ;  /* 0x005ad81a01007387 */ /* 0x000fe40000100a00 */
[----:B------:R-:W2:Y:S01]  /*63c40*/  LDL.LU R20, [R1+0xa70] ;  /* 0x000a700001147983 */ /* 0x000ea20000300800 */
[----:B------:R-:W2:Y:S01]  /*63c50*/  LDL.LU R21, [R1+0xa74] ;  /* 0x000a740001157983 */ /* 0x000ea20000300800 */
[----:B------:R-:W3:Y:S02]  /*63c60*/  LDL.LU R22, [R1+0xa78] ;  /* 0x000a780001167983 */ /* 0x000ee40000300800 */
[----:B------:R-:W3:Y:S02]  /*63c70*/  LDL.LU R23, [R1+0xa7c] ;  /* 0x000a7c0001177983 */ /* 0x000ee40000300800 */
[----:B------:R-:W4:Y:S02]  /*63c80*/  LDL.LU.64 R12, [R1+0x40] ;  /* 0x00004000010c7983 */ /* 0x000f240000300a00 */
[----:B----4-:R1:W-:Y:S04]  /*63c90*/  STL.64 [R1+0x5a98], R12 ;  /* 0x005a980c01007387 */ /* 0x0103e80000100a00 */
[----:B-1----:R-:W4:Y:S04]  /*63ca0*/  LDL.LU.64 R12, [R1+0x50] ;  /* 0x00005000010c7983 */ /* 0x002f280000300a00 */
[----:B----4-:R-:W-:Y:S01]  /*63cb0*/  STL.64 [R1+0x5ab0], R12 ;  /* 0x005ab00c01007387 */ /* 0x010fe20000100a00 */
[----:B---3--:R-:W-:Y:S02]  /*63cc0*/  STL.64 [R1+0x5a58], R22 ;  /* 0x005a581601007387 */ /* 0x008fe40000100a00 */
[----:B--2---:R1:W-:Y:S02]  /*63cd0*/  STL.64 [R1+0x5a50], R20 ;  /* 0x005a501401007387 */ /* 0x0043e40000100a00 */
[----:B-1----:R-:W2:Y:S04]  /*63ce0*/  LDL.LU.64 R20, [R1+0x10] ;  /* 0x0000100001147983 */ /* 0x002ea80000300a00 */
[----:B--2---:R1:W-:Y:S04]  /*63cf0*/  STL.64 [R1+0x5a68], R20 ;  /* 0x005a681401007387 */ /* 0x0043e80000100a00 */
[----:B-1----:R-:W2:Y:S04]  /*63d00*/  LDL.LU.64 R20, [R1+0x20] ;  /* 0x0000200001147983 */ /* 0x002ea80000300a00 */
[----:B--2---:R1:W-:Y:S04]  /*63d10*/  STL.64 [R1+0x5a70], R20 ;  /* 0x005a701401007387 */ /* 0x0043e80000100a00 */
        /* <DEDUP_REMOVED lines=14> */
[----:B-1----:R-:W2:Y:S04]  /*63e00*/  LDL.LU.64 R4, [R1+0x70] ;  /* 0x0000700001047983 */ /* 0x002ea80000300a00 */
[----:B--2---:R1:W-:Y:S04]  /*63e10*/  STL.64 [R1+0x5ad0], R4 ;  /* 0x005ad00401007387 */ /* 0x0043e80000100a00 */
[----:B-1----:R-:W4:Y:S01]  /*63e20*/  LDL.LU.64 R4, [R1+0x80] ;  /* 0x0000800001047983 */ /* 0x002f220000300a00 */
[----:B------:R-:W2:Y:S03]  /*63e30*/  LDL.LU.64 R12, [R1+0x60] ;  /* 0x00006000010c7983 */ /* 0x000ea60000300a00 */
[----:B--2---:R1:W-:Y:S04]  /*63e40*/  STL.64 [R1+0x5ac8], R12 ;  /* 0x005ac80c01007387 */ /* 0x0043e80000100a00 */
        /* <DEDUP_REMOVED lines=15> */
[----:B------:R-:W3:Y:S02]  /*63f40*/  LDL.LU R22, [R1+0xac8] ;  /* 0x000ac80001167983 */ /* 0x000ee40000300800 */
[----:B------:R-:W3:Y:S01]  /*63f50*/  LDL.LU R23, [R1+0xacc] ;  /* 0x000acc0001177983 */ /* 0x000ee20000300800 */
[----:B------:R-:W4:Y:S04]  /*63f60*/  LDL.LU.64 R16, [R1] ;  /* 0x0000000001107983 */ /* 0x000f280000300a00 */
[----:B----4-:R1:W-:Y:S04]  /*63f70*/  STL.64 [R1+0x5a60], R16 ;  /* 0x005a601001007387 */ /* 0x0103e80000100a00 */
[----:B-1----:R-:W4:Y:S01]  /*63f80*/  LDL.LU R16, [R1+0xa80] ;  /* 0x000a800001107983 */ /* 0x002f220000300800 */
[----:B------:R-:W4:Y:S02]  /*63f90*/  LDL.LU R17, [R1+0xa84] ;  /* 0x000a840001117983 */ /* 0x000f240000300800 */
[----:B------:R-:W4:Y:S02]  /*63fa0*/  LDL.LU R18, [R1+0xa88] ;  /* 0x000a880001127983 */ /* 0x000f240000300800 */
[----:B------:R-:W4:Y:S01]  /*63fb0*/  LDL.LU R19, [R1+0xa8c] ;  /* 0x000a8c0001137983 */ /* 0x000f220000300800 */
[----:B------:R1:W-:Y:S01]  /*63fc0*/  STL.64 [R1+0x1e0], R24 ;  /* 0x0001e01801007387 */ /* 0x0003e20000100a00 */
[----:B------:R5:W-:Y:S02]  /*63fd0*/  STL.64 [R1+0x1e8], R26 ;  /* 0x0001e81a01007387 */ /* 0x000be40000100a00 */
[----:B-1----:R-:W-:Y:S01]  /*63fe0*/  IMAD.MOV.U32 R24, RZ, RZ, R4 ;  /* 0x000000ffff187224 */ /* 0x002fe200078e0004 */
[----:B-----5:R-:W5:Y:S01]  /*63ff0*/  LDL.LU.64 R26, [R1+0x5ad8] ;  /* 0x005ad800011a7983 */ /* 0x020f620000300a00 */
[----:B------:R-:W-:-:S02]  /*64000*/  IMAD.MOV.U32 R25, RZ, RZ, R5 ;  /* 0x000000ffff197224 */ /* 0x000fc400078e0005 */
[----:B------:R-:W2:Y:S02]  /*64010*/  LDL.LU.64 R4, [R1+0x5ad0] ;  /* 0x005ad00001047983 */ /* 0x000ea40000300a00 */
[C---:B--2---:R-:W-:Y:S01]  /*64020*/  HMMA.1688.F32.TF32 R12, R8.reuse, R4, R12 ;  /* 0x00000004080c723c */ /* 0x044fe2000008100c */
[----:B-----5:R-:W-:Y:S01]  /*64030*/  STL.64 [R1+0x5a28], R26 ;  /* 0x005a281a01007387 */ /* 0x020fe20000100a00 */
[----:B------:R1:W-:Y:S02]  /*64040*/  STL.64 [R1+0x5a20], R24 ;  /* 0x005a201801007387 */ /* 0x0003e40000100a00 */
[----:B------:R-:W-:Y:S02]  /*64050*/  IMAD.MOV.U32 R2, RZ, RZ, R4 ;  /* 0x000000ffff027224 */ /* 0x000fe400078e0004 */
[----:B------:R-:W-:Y:S01]  /*64060*/  IMAD.MOV.U32 R0, RZ, RZ, R5 ;  /* 0x000000ffff007224 */ /* 0x000fe200078e0005 */
[----:B-1----:R-:W2:Y:S01]  /*64070*/  LDL.LU R24, [R1+0xa60] ;  /* 0x000a600001187983 */ /* 0x002ea20000300800 */
[----:B------:R-:W2:Y:S02]  /*64080*/  LDL.LU R25, [R1+0xa64] ;  /* 0x000a640001197983 */ /* 0x000ea40000300800 */
[----:B------:R-:W2:Y:S02]  /*64090*/  LDL.LU R26, [R1+0xa68] ;  /* 0x000a6800011a7983 */ /* 0x000ea40000300800 */
[----:B------:R-:W2:Y:S11]  /*640a0*/  LDL.LU R27, [R1+0xa6c] ;  /* 0x000a6c00011b7983 */ /* 0x000eb60000300800 */
[----:B------:R1:W-:Y:S01]  /*640b0*/  STL.64 [R1+0x1d0], R12 ;  /* 0x0001d00c01007387 */ /* 0x0003e20000100a00 */
[----:B------:R-:W-:Y:S03]  /*640c0*/  STL.64 [R1+0x1d8], R14 ;  /* 0x0001d80e01007387 */ /* 0x000fe60000100a00 */
[----:B-1----:R-:W5:Y:S01]  /*640d0*/  LDL.LU.64 R12, [R1+0x5ac8] ;  /* 0x005ac800010c7983 */ /* 0x002f620000300a00 */
[----:B------:R-:W5:Y:S02]  /*640e0*/  LDL.LU.64 R6, [R1+0x5ac0] ;  /* 0x005ac00001067983 */ /* 0x000f640000300a00 */
[----:B------:R-:W5:Y:S02]  /*640f0*/  LDL.LU.64 R4, [R1+0x5ab8] ;  /* 0x005ab80001047983 */ /* 0x000f640000300a00 */
[C---:B-----5:R-:W-:Y:S11]  /*64100*/  HMMA.1688.F32.TF32 R4, R8.reuse, R12, R4 ;  /* 0x0000000c0804723c */ /* 0x060ff60000081004 */
[----:B------:R-:W-:Y:S11]  /*64110*/  @!UPT UIADD3 URZ, URZ, URZ, URZ ;  /* 0x0000003f3f3ff290 */ /* 0x000ff6000fffe03f */
[----:B------:R-:W-:Y:S01]  /*64120*/  @!UPT UIADD3 URZ, URZ, URZ, URZ ;  /* 0x0000003f3f3ff290 */ /* 0x000fe2000fffe03f */
[----:B------:R1:W-:Y:S01]  /*64130*/  STL.64 [R1+0x1c0], R4 ;  /* 0x0001c00401007387 */ /* 0x0003e20000100a00 */
[----:B------:R-:W-:Y:S02]  /*64140*/  STL.64 [R1+0x1c8], R6 ;  /* 0x0001c80601007387 */ /* 0x000fe40000100a00 */
        /* <DEDUP_REMOVED lines=20> */
[----:B------:R-:W5:Y:S02]  /*64290*/  LDL.LU.64 R14, [R1+0x5a80] ;  /* 0x005a8000010e7983 */ /* 0x000f640000300a00 */
[----:B------:R-:W3:Y:S02]  /*642a0*/  LDL.LU.64 R12, [R1+0x5a78] ;  /* 0x005a7800010c7983 */ /* 0x000ee40000300a00 */
[----:B---3--:R-:W-:Y:S11]  /*642b0*/  HMMA.1688.F32.TF32 R20, R8, R12, R20 ;  /* 0x0000000c0814723c */ /* 0x008ff60000081014 */
[----:B------:R-:W-:Y:S11]  /*642c0*/  @!UPT UIADD3 URZ, URZ, URZ, URZ ;  /* 0x0000003f3f3ff290 */ /* 0x000ff6000fffe03f */
[----:B------:R-:W-:Y:S01]  /*642d0*/  @!UPT UIADD3 URZ, URZ, URZ, URZ ;  /* 0x0000003f3f3ff290 */ /* 0x000fe2000fffe03f */
[----:B------:R1:W-:Y:S01]  /*642e0*/  STL.64 [R1+0x190], R20 ;  /* 0x0001901401007387 */ /* 0x0003e20000100a00 */
[----:B------:R-:W-:Y:S03]  /*642f0*/  STL [R1+0x198], R22 ;  /* 0x0001981601007387 */ /* 0x000fe60000100800 */
[----:B-1----:R-:W3:Y:S01]  /*64300*/  LDL.LU.64 R20, [R1+0x5a70] ;  /* 0x005a700001147983 */ /* 0x002ee20000300a00 */
[----:B-----5:R-:W-:Y:S02]  /*64310*/  STL.64 [R1+0x5900], R14 ;  /* 0x0059000e01007387 */ /* 0x020fe40000100a00 */
[----:B------:R1:W-:Y:S02]  /*64320*/  STL.64 [R1+0x58f8], R12 ;  /* 0x0058f80c01007387 */ /* 0x0003e40000100a00 */
[----:B-1----:R-:W3:Y:S01]  /*64330*/  LDL.LU R12, [R1+0xa90] ;  /* 0x000a9000010c7983 */ /* 0x002ee20000300800 */
[----:B------:R-:W3:Y:S02]  /*64340*/  LDL.LU R13, [R1+0xa94] ;  /* 0x000a9400010d7983 */ /* 0x000ee40000300800 */
[----:B------:R-:W3:Y:S02]  /*64350*/  LDL.LU R14, [R1+0xa98] ;  /* 0x000a9800010e7983 */ /* 0x000ee40000300800 */
[----:B------:R-:W3:Y:S02]  /*64360*/  LDL.LU R15, [R1+0xa9c] ;  /* 0x000a9c00010f7983 */ /* 0x000ee40000300800 */
[----:B------:R-:W-:-:S05]  /*64370*/  IMAD.MOV.U32 R28, RZ, RZ, R23 ;  /* 0x000000ffff1c7224 */ /* 0x000fca00078e0017 */
[----:B------:R-:W-:Y:S01]  /*64380*/  STL [R1+0x5108], R28 ;  /* 0x0051081c01007387 */ /* 0x000fe20000100800 */
[C---:B---3--:R-:W-:Y:S11]  /*64390*/  HMMA.1688.F32.TF32 R12, R8.reuse, R20, R12 ;  /* 0x00000014080c723c */ /* 0x048ff6000008100c */
[----:B------:R-:W-:Y:S11]  /*643a0*/  @!UPT UIADD3 URZ, URZ, URZ, URZ ;  /* 0x0000003f3f3ff290 */ /* 0x000ff6000fffe03f */
[----:B------:R-:W-:Y:S01]  /*643b0*/  @!UPT UIADD3 URZ, URZ, URZ, URZ ;  /* 0x0000003f3f3ff290 */ /* 0x000fe2000fffe03f */
[----:B------:R1:W-:Y:S01]  /*643c0*/  STL.64 [R1+0x180], R12 ;  /* 0x0001800c01007387 */ /* 0x0003e20000100a00 */
[----:B------:R3:W-:Y:S02]  /*643d0*/  STL.64 [R1+0x188], R14 ;  /* 0x0001880e01007387 */ /* 0x0007e40000100a00 */
[----:B-1----:R-:W-:Y:S01]  /*643e0*/  IMAD.MOV.U32 R13, RZ, RZ, R20 ;  /* 0x000000ffff0d7224 */ /* 0x002fe200078e0014 */
[----:B------:R-:W-:Y:S02]  /*643f0*/  MOV R12, R21 ;  /* 0x00000015000c7202 */ /* 0x000fe40000000f00 */
[----:B------:R-:W4:Y:S02]  /*64400*/  LDL.LU.64 R20, [R1+0x5a68] ;  /* 0x005a680001147983 */ /* 0x000f240000300a00 */
[C---:B----4-:R-:W-:Y:S01]  /*64410*/  HMMA.1688.F32.TF32 R16, R8.reuse, R20, R16 ;  /* 0x000000140810723c */ /* 0x050fe20000081010 */
        /* <DEDUP_REMOVED lines=14> */
[----:B------:R-:W4:Y:S02]  /*64500*/  LDL.LU.64 R20, [R1+0x5a40] ;  /* 0x005a400001147983 */ /* 0x000f240000300a00 */
[----:B------:R-:W-:Y:S02]  /*64510*/  IMAD.MOV.U32 R23, RZ, RZ, R16 ;  /* 0x000000ffff177224 */ /* 0x000fe400078e0010 */
[----:B------:R-:W5:Y:S01]  /*64520*/  LDL.LU.64 R18, [R1+0x5a38] ;  /* 0x005a380001127983 */ /* 0x000f620000300a00 */
        /* <DEDUP_REMOVED lines=10> */
[----:B-1----:R-:W-:-:S02]  /*645d0*/  IMAD.MOV.U32 R16, RZ, RZ, R23 ;  /* 0x000000ffff107224 */ /* 0x002fc400078e0017 */
[----:B------:R-:W-:Y:S01]  /*645e0*/  IMAD.MOV.U32 R17, RZ, RZ, R28 ;  /* 0x000000ffff117224 */ /* 0x000fe200078e001c */
[----:B------:R-:W3:Y:S04]  /*645f0*/  LDL.LU R23, [R1+0x5a18] ;  /* 0x005a180001177983 */ /* 0x000ee80000300800 */
[----:B------:R1:W-:Y:S04]  /*64600*/  STL.64 [R1+0x58c0], R16 ;  /* 0x0058c01001007387 */ /* 0x0003e80000100a00 */
        /* <DEDUP_REMOVED lines=10> */
[----:B------:R-:W-:-:S05]  /*646b0*/  IMAD.MOV.U32 R17, RZ, RZ, R14 ;  /* 0x000000ffff117224 */ /* 0x000fca00078e000e */
[----:B------:R1:W-:Y:S01]  /*646c0*/  STL.64 [R1+0x58d8], R16 ;  /* 0x0058d81001007387 */ /* 0x0003e20000100a00 */
[----:B---3--:R-:W-:Y:S02]  /*646d0*/  STL.64 [R1+0x58b8], R22 ;  /* 0x0058b81601007387 */ /* 0x008fe40000100a00 */
[----:B------:R3:W-:Y:S02]  /*646e0*/  STL.64 [R1+0x58b0], R20 ;  /* 0x0058b01401007387 */ /* 0x0007e40000100a00 */
[----:B-1----:R-:W-:Y:S02]  /*646f0*/  IMAD.MOV.U32 R16, RZ, RZ, R13 ;  /* 0x000000ffff107224 */ /* 0x002fe400078e000d */
[----:B------:R-:W-:Y:S01]  /*64700*/  IMAD.MOV.U32 R17, RZ, RZ, R12 ;  /* 0x000000ffff117224 */ /* 0x000fe200078e000c */
[----:B---3--:R-:W3:Y:S01]  /*64710*/  LDL.LU R20, [R1+0x860] ;  /* 0x0008600001147983 */ /* 0x008ee20000300800 */
[----:B------:R-:W3:Y:S02]  /*64720*/  LDL.LU R21, [R1+0x864] ;  /* 0x0008640001157983 */ /* 0x000ee40000300800 */
[----:B------:R-:W4:Y:S02]  /*64730*/  LDL.LU R22, [R1+0x868] ;  /* 0x0008680001167983 */ /* 0x000f240000300800 */
[----:B------:R-:W4:Y:S01]  /*64740*/  LDL.LU R23, [R1+0x86c] ;  /* 0x00086c0001177983 */ /* 0x000f220000300800 */
        /* <DEDUP_REMOVED lines=19> */
[----:B------:R-:W-:Y:S02]  /*64880*/  STL.64 [R1+0x5920], R16 ;  /* 0x0059201001007387 */ /* 0x000fe40000100a00 */
[----:B------:R-:W2:Y:S02]  /*64890*/  LDL.LU R3, [R1+0x5a0c] ;  /* 0x005a0c0001037983 */ /* 0x000ea40000300800 */
[----:B------:R-:W3:Y:S01]  /*648a0*/  LDL.LU R29, [R1+0x5a08] ;  /* 0x005a0800011d7983 */ /* 0x000ee20000300800 */
[----:B------:R1:W-:Y:S02]  /*648b0*/  STL.64 [R1+0x5930], R12 ;  /* 0x0059300c01007387 */ /* 0x0003e40000100a00 */
[----:B-1----:R-:W-:Y:S02]  /*648c0*/  IMAD.MOV.U32 R12, RZ, RZ, R4 ;  /* 0x000000ffff0c7224 */ /* 0x002fe400078e0004 */
        /* <DEDUP_REMOVED lines=18> */
[----:B------:R-:W2:Y:S01]  /*649f0*/  LDL.LU R19, [R1+0x85c] ;  /* 0x00085c0001137983 */ /* 0x000ea20000300800 */
[----:B------:R-:W-:Y:S01]  /*64a00*/  MOV R12, R24 ;  /* 0x00000018000c7202 */ /* 0x000fe20000000f00 */
        /* <DEDUP_REMOVED lines=15> */
[----:B-----5:R-:W-:Y:S02]  /*64b00*/  IMAD.MOV.U32 R12, RZ, RZ, R7 ;  /* 0x000000ffff0c7224 */ /* 0x020fe400078e0007 */
[----:B------:R-:W-:Y:S01]  /*64b10*/  IMAD.MOV.U32 R13, RZ, RZ, R6 ;  /* 0x000000ffff0d7224 */ /* 0x000fe200078e0006 */
[----:B--2---:R-:W-:Y:S01]  /*64b20*/  STL.64 [R1+0x5970], R18 ;  /* 0x0059701201007387 */ /* 0x004fe20000100a00 */
[----:B------:R1:W-:Y:S03]  /*64b30*/  STL.64 [R1+0x5968], R16 ;  /* 0x0059681001007387 */ /* 0x0003e60000100a00 */
[----:B-1----:R-:W2:Y:S01]  /*64b40*/  LDL.LU R16, [R1+0x820] ;  /* 0x0008200001107983 */ /* 0x002ea20000300800 */
[----:B------:R-:W2:Y:S02]  /*64b50*/  LDL.LU R17, [R1+0x824] ;  /* 0x0008240001117983 */ /* 0x000ea40000300800 */
[----:B------:R-:W5:Y:S02]  /*64b60*/  LDL.LU R18, [R1+0x828] ;  /* 0x0008280001127983 */ /* 0x000f640000300800 */
[----:B------:R-:W5:Y:S01]  /*64b70*/  LDL.LU R19, [R1+0x82c] ;  /* 0x00082c0001137983 */ /* 0x000f620000300800 */
        /* <DEDUP_REMOVED lines=9> */
[----:B------:R-:W3:Y:S01]  /*64c10*/  LDL.LU R4, [R1+0x8d0] ;  /* 0x0008d00001047983 */ /* 0x000ee20000300800 */
[----:B------:R-:W3:Y:S02]  /*64c20*/  LDL.LU R5, [R1+0x8d4] ;  /* 0x0008d40001057983 */ /* 0x000ee40000300800 */
[----:B------:R-:W3:Y:S02]  /*64c30*/  LDL.LU R6, [R1+0x8d8] ;  /* 0x0008d80001067983 */ /* 0x000ee40000300800 */
[----:B------:R-:W3:Y:S01]  /*64c40*/  LDL.LU R7, [R1+0x8dc] ;  /* 0x0008dc0001077983 */ /* 0x000ee20000300800 */
[----:B-----5:R-:W-:Y:S01]  /*64c50*/  STL.64 [R1+0x5988], R18 ;  /* 0x0059881201007387 */ /* 0x020fe20000100a00 */
[----:B------:R1:W-:Y:S03]  /*64c60*/  STL.64 [R1+0x5980], R16 ;  /* 0x0059801001007387 */ /* 0x0003e60000100a00 */
        /* <DEDUP_REMOVED lines=16> */
[----:B----4-:R-:W-:Y:S01]  /*64d70*/  STL.64 [R1+0x58d0], R22 ;  /* 0x0058d01601007387 */ /* 0x010fe20000100a00 */
        /* <DEDUP_REMOVED lines=14> */
[----:B------:R1:W-:Y:S02]  /*64e60*/  STL.64 [R1+0xe0], R8 ;  /* 0x0000e00801007387 */ /* 0x0003e40000100a00 */
[----:B------:R-:W-:Y:S02]  /*64e70*/  STL.64 [R1+0xe8], R10 ;  /* 0x0000e80a01007387 */ /* 0x000fe40000100a00 */
[----:B-1----:R-:W-:-:S02]  /*64e80*/  IMAD.MOV.U32 R8, RZ, RZ, R29 ;  /* 0x000000ffff087224 */ /* 0x002fc400078e001d */
[----:B------:R-:W4:Y:S01]  /*64e90*/  LDL.LU R29, [R1+0x59d0] ;  /* 0x0059d000011d7983 */ /* 0x000f220000300800 */
[----:B--2---:R-:W-:Y:S03]  /*64ea0*/  HMMA.1688.F32.TF32 R12, R4, R12, R16 ;  /* 0x0000000c040c723c */ /* 0x004fe60000081010 */
[----:B------:R-:W2:Y:S01]  /*64eb0*/  LDL.LU.64 R18, [R1+0x59c8] ;  /* 0x0059c80001127983 */ /* 0x000ea20000300a00 */
[----:B------:R-:W2:Y:S11]  /*64ec0*/  LDL.LU.64 R16, [R1+0x59c0] ;  /* 0x0059c00001107983 */ /* 0x000eb60000300a00 */
[----:B------:R-:W-:Y:S08]  /*64ed0*/  @!UPT UIADD3 URZ, URZ, URZ, URZ ;  /* 0x0000003f3f3ff290 */ /* 0x000ff0000fffe03f */
[----:B------:R-:W-:Y:S01]  /*64ee0*/  STL.64 [R1+0xd0], R12 ;  /* 0x0000d00c01007387 */ /* 0x000fe20000100a00 */
[----:B------:R1:W-:Y:S03]  /*64ef0*/  STL.64 [R1+0xd8], R14 ;  /* 0x0000d80e01007387 */ /* 0x0003e60000100a00 */
[----:B-1----:R-:W5:Y:S01]  /*64f00*/  LDL.LU.64 R14, [R1+0x59b8] ;  /* 0x0059b800010e7983 */ /* 0x002f620000300a00 */
[----:B------:R-:W5:Y:S02]  /*64f10*/  LDL.LU.64 R12, [R1+0x59b0] ;  /* 0x0059b000010c7983 */ /* 0x000f640000300a00 */
[----:B------:R-:W-:-:S07]  /*64f20*/  IMAD.MOV.U32 R9, RZ, RZ, R3 ;  /* 0x000000ffff097224 */ /* 0x000fce00078e0003 */
[C---:B-----5:R-:W-:Y:S01]  /*64f30*/  HMMA.1688.F32.TF32 R8, R4.reuse, R8, R12 ;  /* 0x000000080408723c */ /* 0x060fe2000008100c */
[----:B------:R-:W2:Y:S11]  /*64f40*/  LDL.LU.64 R12, [R1+0x59a8] ;  /* 0x0059a800010c7983 */ /* 0x000eb60000300a00 */
[----:B------:R-:W-:Y:S11]  /*64f50*/  @!UPT UIADD3 URZ, URZ, URZ, URZ ;  /* 0x0000003f3f3ff290 */ /* 0x000ff6000fffe03f */
        /* <DEDUP_REMOVED lines=67> */
[----:B-1----:R-:W3:Y:S01]  /*65390*/  LDL.LU.64 R16, [R1+0x58f0] ;  /* 0x0058f00001107983 */ /* 0x002ee20000300a00 */
[----:B------:R1:W-:Y:S02]  /*653a0*/  STL.64 [R1+0x57e0], R14 ;  /* 0x0057e00e01007387 */ /* 0x0003e40000100a00 */
[----:B------:R-:W2:Y:S02]  /*653b0*/  LDL.LU R12, [R1+0x830] ;  /* 0x00083000010c7983 */ /* 0x000ea40000300800 */
[----:B------:R-:W2:Y:S01]  /*653c0*/  LDL.LU R13, [R1+0x834] ;  /* 0x00083400010d7983 */ /* 0x000ea20000300800 */
[----:B-1----:R-:W2:Y:S01]  /*653d0*/  LDL.LU R14, [R1+0x838] ;  /* 0x00083800010e7983 */ /* 0x002ea20000300800 */
        /* <DEDUP_REMOVED lines=16> */
[----:B------:R-:W5:Y:S11]  /*654e0*/  LDL.LU.64 R20, [R1+0x58b0] ;  /* 0x0058b00001147983 */ /* 0x000f760000300a00 */
[----:B------:R-:W-:Y:S09]  /*654f0*/  @!UPT UIADD3 URZ, URZ, URZ, URZ ;  /* 0x0000003f3f3ff290 */ /* 0x000ff2000fffe03f */
[----:B------:R-:W-:Y:S01]  /*65500*/  STL.64 [R1+0x860], R16 ;  /* 0x0008601001007387 */ /* 0x000fe20000100a00 */
[----:B------:R1:W-:Y:S03]  /*65510*/  STL.64 [R1+0x868], R18 ;  /* 0x0008681201007387 */ /* 0x0003e60000100a00 */
[----:B-1----:R-:W2:Y:S01]  /*65520*/  LDL.LU.64 R18, [R1+0x58a8] ;  /* 0x0058a80001127983 */ /* 0x002ea20000300a00 */
[----:B------:R-:W2:Y:S02]  /*65530*/  LDL.LU.64 R16, [R1+0x58a0] ;  /* 0x0058a00001107983 */ /* 0x000ea40000300a00 */
[----:B----4-:R-:W-:Y:S01]  /*65540*/  IMAD.MOV.U32 R15, RZ, RZ, R29 ;  /* 0x000000ffff0f7224 */ /* 0x010fe200078e001d */
[C---:B-----5:R-:W-:Y:S08]  /*65550*/  HMMA.1688.F32.TF32 R8, R4.reuse, R20, R8 ;  /* 0x000000140408723c */ /* 0x060ff00000081008 */
[----:B--2---:R-:W-:Y:S01]  /*65560*/  HMMA.1688.F32.TF32 R12, R4, R16, R12 ;  /* 0x00000010040c723c */ /* 0x004fe2000008100c */
[----:B------:R1:W-:Y:S11]  /*65570*/  STL.64 [R1+0x57c8], R18 ;  /* 0x0057c81201007387 */ /* 0x0003f60000100a00 */
[----:B------:R-:W-:Y:S04]  /*65580*/  @!UPT UIADD3 URZ, URZ, URZ, URZ ;  /* 0x0000003f3f3ff290 */ /* 0x000fe8000fffe03f */
[----:B------:R-:W-:Y:S02]  /*65590*/  IMAD.MOV.U32 R29, RZ, RZ, R9 ;  /* 0x000000ffff1d7224 */ /* 0x000fe400078e0009 */
[----:B---3--:R-:W-:Y:S02]  /*655a0*/  IMAD.MOV.U32 R16, RZ, RZ, R23 ;  /* 0x000000ffff107224 */ /* 0x008fe400078e0017 */
[----:B------:R-:W-:Y:S02]  /*655b0*/  IMAD.MOV.U32 R17, RZ, RZ, R22 ;  /* 0x000000ffff117224 */ /* 0x000fe400078e0016 */
[----:B------:R-:W-:Y:S02]  /*655c0*/  IMAD.MOV.U32 R21, RZ, RZ, R10 ;  /* 0x000000ffff157224 */ /* 0x000fe400078e000a */
[----:B-1----:R-:W-:Y:S02]  /*655d0*/  IMAD.MOV.U32 R18, RZ, RZ, R27 ;  /* 0x000000ffff127224 */ /* 0x002fe400078e001b */
[----:B------:R-:W-:Y:S01]  /*655e0*/  IMAD.MOV.U32 R19, RZ, RZ, R26 ;  /* 0x000000ffff137224 */ /* 0x000fe200078e001a */
[----:B------:R-:W-:Y:S01]  /*655f0*/  STL.64 [R1+0x830], R12 ;  /* 0x0008300c01007387 */ /* 0x000fe20000100a00 */
[----:B------:R-:W-:Y:S02]  /*65600*/  STL.64 [R1+0x838], R14 ;  /* 0x0008380e01007387 */ /* 0x000fe40000100a00 */
[----:B------:R1:W-:Y:S02]  /*65610*/  STL [R1+0x800], R8 ;  /* 0x0008000801007387 */ /* 0x0003e40000100800 */
[----:B------:R-:W2:Y:S01]  /*65620*/  LDL.LU R23, [R1+0x589c] ;  /* 0x00589c0001177983 */ /* 0x000ea20000300800 */
[----:B------:R-:W3:Y:S01]  /*65630*/  LDL.LU R22, [R1+0x5898] ;  /* 0x0058980001167983 */ /* 0x000ee20000300800 */
[----:B------:R-:W4:Y:S02]  /*65640*/  LDL.LU R27, [R1+0x5894] ;  /* 0x00589400011b7983 */ /* 0x000f240000300800 */
[----:B------:R-:W5:Y:S02]  /*65650*/  LDL.LU R26, [R1+0x5890] ;  /* 0x00589000011a7983 */ /* 0x000f640000300800 */
[----:B------:R-:W-:Y:S01]  /*65660*/  IMAD.MOV.U32 R20, RZ, RZ, R11 ;  /* 0x000000ffff147224 */ /* 0x000fe200078e000b */
[----:B-1----:R-:W2:Y:S01]  /*65670*/  LDL.LU R8, [R1+0x130] ;  /* 0x0001300001087983 */ /* 0x002ea20000300800 */
[----:B------:R-:W2:Y:S02]  /*65680*/  LDL.LU R9, [R1+0x134] ;  /* 0x0001340001097983 */ /* 0x000ea40000300800 */
[----:B------:R-:W2:Y:S02]  /*65690*/  LDL.LU R10, [R1+0x138] ;  /* 0x00013800010a7983 */ /* 0x000ea40000300800 */
        /* <DEDUP_REMOVED lines=8> */
[----:B------:R2:W-:Y:S03]  /*65720*/  STL.64 [R1+0x5830], R16 ;  /* 0x0058301001007387 */ /* 0x0005e60000100a00 */
[----:B-1----:R-:W2:Y:S04]  /*65730*/  LDL.64 R18, [R1+0xa8] ;  /* 0x0000a80001127983 */ /* 0x002ea80000100a00 */
[----:B--2---:R1:W-:Y:S01]  /*65740*/  STL.64 [R1+0x5848], R18 ;  /* 0x0058481201007387 */ /* 0x0043e20000100a00 */
[----:B------:R-:W2:Y:S02]  /*65750*/  LDL.LU R16, [R1+0x6e0] ;  /* 0x0006e00001107983 */ /* 0x000ea40000300800 */
[----:B------:R-:W2:Y:S01]  /*65760*/  LDL.LU R17, [R1+0x6e4] ;  /* 0x0006e40001117983 */ /* 0x000ea20000300800 */
[----:B-1----:R-:W2:Y:S01]  /*65770*/  LDL.LU R18, [R1+0x6e8] ;  /* 0x0006e80001127983 */ /* 0x002ea20000300800 */
[----:B------:R-:W2:Y:S03]  /*65780*/  LDL.LU R19, [R1+0x6ec] ;  /* 0x0006ec0001137983 */ /* 0x000ea60000300800 */
[----:B--2---:R1:W-:Y:S01]  /*65790*/  STL.64 [R1+0x5858], R18 ;  /* 0x0058581201007387 */ /* 0x0043e20000100a00 */
[----:B------:R-:W-:Y:S02]  /*657a0*/  STL.64 [R1+0x5850], R16 ;  /* 0x0058501001007387 */ /* 0x000fe40000100a00 */
[----:B------:R-:W2:Y:S02]  /*657b0*/  LDL.64 R14, [R1+0x88] ;  /* 0x00008800010e7983 */ /* 0x000ea40000100a00 */
[----:B-----5:R-:W-:Y:S01]  /*657c0*/  IMAD.MOV.U32 R12, RZ, RZ, R26 ;  /* 0x000000ffff0c7224 */ /* 0x020fe200078e001a */
[----:B----4-:R-:W-:Y:S01]  /*657d0*/  MOV R13, R27 ;  /* 0x0000001b000d7202 */ /* 0x010fe20000000f00 */
[----:B-1----:R-:W4:Y:S04]  /*657e0*/  LDL.64 R18, [R1+0xc8] ;  /* 0x0000c80001127983 */ /* 0x002f280000100a00 */
[----:B--2---:R3:W-:Y:S01]  /*657f0*/  STL.64 [R1+0x5840], R14 ;  /* 0x0058400e01007387 */ /* 0x0047e20000100a00 */
[----:B------:R-:W2:Y:S02]  /*65800*/  LDL.LU R26, [R1+0x588c] ;  /* 0x00588c00011a7983 */ /* 0x000ea40000300800 */
[----:B------:R-:W2:Y:S02]  /*65810*/  LDL.LU R27, [R1+0x5888] ;  /* 0x00588800011b7983 */ /* 0x000ea40000300800 */
[----:B---3--:R-:W-:-:S02]  /*65820*/  IMAD.MOV.U32 R14, RZ, RZ, R22 ;  /* 0x000000ffff0e7224 */ /* 0x008fc400078e0016 */
[----:B------:R-:W-:Y:S01]  /*65830*/  IMAD.MOV.U32 R15, RZ, RZ, R23 ;  /* 0x000000ffff0f7224 */ /* 0x000fe200078e0017 */
[----:B------:R-:W3:Y:S01]  /*65840*/  LDL.LU R22, [R1+0x5884] ;  /* 0x0058840001167983 */ /* 0x000ee20000300800 */
[----:B------:R-:W3:Y:S03]  /*65850*/  LDL.LU R23, [R1+0x5880] ;  /* 0x0058800001177983 */ /* 0x000ee60000300800 */
[----:B------:R-:W-:Y:S01]  /*65860*/  STL.64 [R1+0x5868], R14 ;  /* 0x0058680e01007387 */ /* 0x000fe20000100a00 */
[----:B------:R1:W-:Y:S01]  /*65870*/  STL.64 [R1+0x5860], R12 ;  /* 0x0058600c01007387 */ /* 0x0003e20000100a00 */
[----:B------:R-:W-:Y:S02]  /*65880*/  HMMA.1688.F32.TF32 R4, R4, R24, R8 ;  /* 0x000000180404723c */ /* 0x000fe40000081008 */
[----:B-1----:R-:W5:Y:S01]  /*65890*/  LDL.LU R12, [R1+0x6f0] ;  /* 0x0006f000010c7983 */ /* 0x002f620000300800 */
[----:B------:R-:W5:Y:S02]  /*658a0*/  LDL.LU R13, [R1+0x6f4] ;  /* 0x0006f400010d7983 */ /* 0x000f640000300800 */
[----:B------:R-:W5:Y:S02]  /*658b0*/  LDL.LU R14, [R1+0x6f8] ;  /* 0x0006f800010e7983 */ /* 0x000f640000300800 */
[----:B------:R-:W5:Y:S01]  /*658c0*/  LDL.LU R15, [R1+0x6fc] ;  /* 0x0006fc00010f7983 */ /* 0x000f620000300800 */
[----:B------:R-:W-:Y:S01]  /*658d0*/  STL [R1+0x5078], R20 ;  /* 0x0050781401007387 */ /* 0x000fe20000100800 */
[----:B------:R-:W-:Y:S03]  /*658e0*/  STL [R1+0x5074], R21 ;  /* 0x0050741501007387 */ /* 0x000fe60000100800 */
[----:B---3--:R1:W-:Y:S04]  /*658f0*/  STL.64 [R1+0x5790], R22 ;  /* 0x0057901601007387 */ /* 0x0083e80000100a00 */
[----:B-1----:R-:W3:Y:S01]  /*65900*/  LDL.64 R22, [R1+0x98] ;  /* 0x0000980001167983 */ /* 0x002ee20000100a00 */
[----:B------:R4:W-:Y:S02]  /*65910*/  STL [R1+0x5070], R29 ;  /* 0x0050701d01007387 */ /* 0x0009e40000100800 */
[----:B------:R-:W5:Y:S02]  /*65920*/  LDL.LU.64 R10, [R1+0x5878] ;  /* 0x00587800010a7983 */ /* 0x000f640000300a00 */
[----:B------:R-:W5:Y:S02]  /*65930*/  LDL.LU.64 R8, [R1+0x5870] ;  /* 0x0058700001087983 */ /* 0x000f640000300a00 */
[----:B------:R-:W-:Y:S01]  /*65940*/  STL.64 [R1+0x130], R4 ;  /* 0x0001300401007387 */ /* 0x000fe20000100a00 */
[----:B------:R-:W-:-:S02]  /*65950*/  IMAD.MOV.U32 R28, RZ, RZ, R6 ;  /* 0x000000ffff1c7224 */ /* 0x000fc400078e0006 */
[----:B------:R-:W1:Y:S04]  /*65960*/  LDS R4, [R0+0x24100] ;  /* 0x0241000000047984 */ /* 0x000e680000000800 */
[----:B------:R-:W2:Y:S01]  /*65970*/  LDS R6, [R0+0x26100] ;  /* 0x0261000000067984 */ /* 0x000ea20000000800 */
[----:B------:R-:W-:Y:S04]  /*65980*/  STL [R1+0x13c], R7 ;  /* 0x00013c0701007387 */ /* 0x000fe80000100800 */
[----:B------:R-:W2:Y:S01]  /*65990*/  LDS R5, [R2+0x24100] ;  /* 0x0241000002057984 */ /* 0x000ea20000000800 */
[----:B------:R-:W2:Y:S04]  /*659a0*/  LDS R7, [R2+0x26100] ;  /* 0x0261000002077984 */ /* 0x000ea80000000800 */
[----:B------:R-:W-:Y:S02]  /*659b0*/  STL [R1+0x52a8], R28 ;  /* 0x0052a81c01007387 */ /* 0x000fe40000100800 */
[----:B----4-:R-:W-:Y:S01]  /*659c0*/  IMAD.MOV.U32 R29, RZ, RZ, R19 ;  /* 0x000000ffff1d7224 */ /* 0x010fe200078e0013 */
[----:B-1----:R-:W-:Y:S01]  /*659d0*/  STL [R1+0x5718], R4 ;  /* 0x0057180401007387 */ /* 0x002fe20000100800 */
[----:B--2---:R-:W-:Y:S02]  /*659e0*/  STL [R1+0x5720], R6 ;  /* 0x0057200601007387 */ /* 0x004fe40000100800 */
[----:B------:R-:W-:Y:S02]  /*659f0*/  STL [R1+0x571c], R0 ;  /* 0x00571c0001007387 */ /* 0x000fe40000100800 */
[----:B------:R-:W-:Y:S01]  /*65a00*/  STL [R1+0x5724], R5 ;  /* 0x0057240501007387 */ /* 0x000fe20000100800 */
[----:B------:R1:W-:Y:S04]  /*65a10*/  STL [R1+0x572c], R7 ;  /* 0x00572c0701007387 */ /* 0x0003e80000100800 */
[----:B-1----:R-:W2:Y:S01]  /*65a20*/  LDL.64 R6, [R1+0xb8] ;  /* 0x0000b80001067983 */ /* 0x002ea20000100a00 */
[----:B------:R-:W-:Y:S01]  /*65a30*/  STL [R1+0x5728], R2 ;  /* 0x0057280201007387 */ /* 0x000fe20000100800 */
[C---:B-----5:R-:W-:Y:S11]  /*65a40*/  HMMA.1688.F32.TF32 R12, R8.reuse, R18, R12 ;  /* 0x00000012080c723c */ /* 0x060ff6000008100c */
[----:B------:R-:W-:Y:S11]  /*65a50*/  @!UPT UIADD3 URZ, URZ, URZ, URZ ;  /* 0x0000003f3f3ff290 */ /* 0x000ff6000fffe03f */
[----:B------:R-:W-:Y:S01]  /*65a60*/  @!UPT UIADD3 URZ, URZ, URZ, URZ ;  /* 0x0000003f3f3ff290 */ /* 0x000fe2000fffe03f */
[----:B------:R-:W-:Y:S01]  /*65a70*/  STL.64 [R1+0xcd0], R12 ;  /* 0x000cd00c01007387 */ /* 0x000fe20000100a00 */
[----:B------:R1:W-:Y:S03]  /*65a80*/  STL.64 [R1+0xcd8], R14 ;  /* 0x000cd80e01007387 */ /* 0x0003e60000100a00 */
[----:B-1----:R-:W4:Y:S01]  /*65a90*/  LDL.LU.64 R14, [R1+0x5868] ;  /* 0x00586800010e7983 */ /* 0x002f220000300a00 */
[----:B------:R-:W4:Y:S02]  /*65aa0*/  LDL.LU.64 R12, [R1+0x5860] ;  /* 0x00586000010c7983 */ /* 0x000f240000300a00 */
[----:B------:R-:W2:Y:S02]  /*65ab0*/  LDL.LU.64 R18, [R1+0x5858] ;  /* 0x0058580001127983 */ /* 0x000ea40000300a00 */
[----:B------:R-:W2:Y:S01]  /*65ac0*/  LDL.LU.64 R16, [R1+0x5850] ;  /* 0x0058500001107983 */ /* 0x000ea20000300a00 */
[----:B------:R-:W-:Y:S01]  /*65ad0*/  STL [R1+0x5730], R29 ;  /* 0x0057301d01007387 */ /* 0x000fe20000100800 */
[----:B--2---:R-:W-:Y:S11]  /*65ae0*/  HMMA.1688.F32.TF32 R16, R8, R6, R16 ;  /* 0x000000060810723c */ /* 0x004ff60000081010 */
[----:B------:R-:W-:Y:S11]  /*65af0*/  @!UPT UIADD3 URZ, URZ, URZ, URZ ;  /* 0x0000003f3f3ff290 */ /* 0x000ff6000fffe03f */
[----:B------:R-:W-:Y:S01]  /*65b00*/  @!UPT UIADD3 URZ, URZ, URZ, URZ ;  /* 0x0000003f3f3ff290 */ /* 0x000fe2000fffe03f */
[----:B------:R-:W-:Y:S01]  /*65b10*/  STL.64 [R1+0xcc0], R16 ;  /* 0x000cc01001007387 */ /* 0x000fe20000100a00 */
[----:B------:R1:W-:Y:S03]  /*65b20*/  STL.64 [R1+0xcc8], R18 ;  /* 0x000cc81201007387 */ /* 0x0003e60000100a00 */
[----:B-1----:R-:W4:Y:S01]  /*65b30*/  LDL.LU.64 R18, [R1+0x5848] ;  /* 0x0058480001127983 */ /* 0x002f220000300a00 */
[----:B------:R-:W-:-:S05]  /*65b40*/  IMAD.MOV.U32 R0, RZ, RZ, R6 ;  /* 0x000000ffff007224 */ /* 0x000fca00078e0006 */
[----:B------:R-:W-:Y:S01]  /*65b50*/  STL [R1+0x5734], R0 ;  /* 0x0057340001007387 */ /* 0x000fe20000100800 */
[C---:B----4-:R-:W-:Y:S01]  /*65b60*/  HMMA.1688.F32.TF32 R12, R8.reuse, R18, R12 ;  /* 0x00000012080c723c */ /* 0x050fe2000008100c */
[----:B------:R-:W-:Y:S02]  /*65b70*/  IMAD.MOV.U32 R5, RZ, RZ, R18 ;  /* 0x000000ffff057224 */ /* 0x000fe400078e0012 */
[----:B------:R-:W-:Y:S11]  /*65b80*/  IMAD.MOV.U32 R6, RZ, RZ, R19 ;  /* 0x000000ffff067224 */ /* 0x000ff600078e0013 */
[----:B------:R-:W-:Y:S09]  /*65b90*/  @!UPT UIADD3 URZ, URZ, URZ, URZ ;  /* 0x0000003f3f3ff290 */ /* 0x000ff2000fffe03f */
[----:B------:R-:W-:Y:S01]  /*65ba0*/  STL.64 [R1+0xcb0], R12 ;  /* 0x000cb00c01007387 */ /* 0x000fe20000100a00 */
[----:B------:R1:W-:Y:S03]  /*65bb0*/  STL.64 [R1+0xcb8], R14 ;  /* 0x000cb80e01007387 */ /* 0x0003e60000100a00 */
[----:B-1----:R-:W2:Y:S01]  /*65bc0*/  LDL.LU.64 R14, [R1+0x5840] ;  /* 0x00584000010e7983 */ /* 0x002ea20000300a00 */
[----:B------:R-:W3:Y:S02]  /*65bd0*/  LDL.LU.64 R18, [R1+0x5838] ;  /* 0x0058380001127983 */ /* 0x000ee40000300a00 */
[----:B------:R-:W3:Y:S02]  /*65be0*/  LDL.LU.64 R16, [R1+0x5830] ;  /* 0x0058300001107983 */ /* 0x000ee40000300a00 */
        /* <DEDUP_REMOVED lines=8> */
[----:B------:R-:W-:Y:S02]  /*65c70*/  IMAD.MOV.U32 R4, RZ, RZ, R7 ;  /* 0x000000ffff047224 */ /* 0x000fe400078e0007 */
[----:B--2---:R-:W-:Y:S01]  /*65c80*/  IMAD.MOV.U32 R7, RZ, RZ, R14 ;  /* 0x000000ffff077224 */ /* 0x004fe200078e000e */
[----:B------:R-:W-:Y:S01]  /*65c90*/  STL.64 [R1+0x5800], R26 ;  /* 0x0058001a01007387 */ /* 0x000fe20000100a00 */
[----:B------:R-:W-:Y:S01]  /*65ca0*/  STL [R1+0x57f8], R25 ;  /* 0x0057f81901007387 */ /* 0x000fe20000100800 */
[C---:B---3--:R-:W-:Y:S11]  /*65cb0*/  HMMA.1688.F32.TF32 R16, R8.reuse, R14, R16 ;  /* 0x0000000e0810723c */ /* 0x048ff60000081010 */
[----:B------:R-:W-:Y:S11]  /*65cc0*/  @!UPT UIADD3 URZ, URZ, URZ, URZ ;  /* 0x0000003f3f3ff290 */ /* 0x000ff6000fffe03f */
[----:B------:R-:W-:Y:S01]  /*65cd0*/  @!UPT UIADD3 URZ, URZ, URZ, URZ ;  /* 0x0000003f3f3ff290 */ /* 0x000fe2000fffe03f */
[----:B------:R-:W-:Y:S01]  /*65ce0*/  STL.64 [R1+0xc90], R16 ;  /* 0x000c901001007387 */ /* 0x000fe20000100a00 */
[----:B------:R-:W-:Y:S02]  /*65cf0*/  STL.64 [R1+0xc98], R18 ;  /* 0x000c981201007387 */ /* 0x000fe40000100a00 */
[----:B------:R-:W-:Y:S02]  /*65d00*/  STL.64 [R1+0x5740], R6 ;  /* 0x0057400601007387 */ /* 0x000fe40000100a00 */
[----:B------:R1:W-:Y:S02]  /*65d10*/  STL.64 [R1+0x5738], R4 ;  /* 0x0057380401007387 */ /* 0x0003e40000100a00 */
        /* <DEDUP_REMOVED lines=15> */
[----:B-----5:R1:W-:Y:S01]  /*65e10*/  STL.64 [R1+0x57a0], R22 ;  /* 0x0057a01601007387 */ /* 0x0203e20000100a00 */
[----:B----4-:R4:W-:Y:S03]  /*65e20*/  STL.64 [R1+0x5798], R20 ;  /* 0x0057981401007387 */ /* 0x0109e60000100a00 */
[----:B-1----:R-:W5:Y:S04]  /*65e30*/  LDL.64 R22, [R1+0x28] ;  /* 0x0000280001167983 */ /* 0x002f680000100a00 */
[----:B-----5:R1:W-:Y:S01]  /*65e40*/  STL.64 [R1+0x57b0], R22 ;  /* 0x0057b01601007387 */ /* 0x0203e20000100a00 */
[----:B----4-:R-:W4:Y:S02]  /*65e50*/  LDL.LU R20, [R1+0x660] ;  /* 0x0006600001147983 */ /* 0x010f240000300800 */
        /* <DEDUP_REMOVED lines=10> */
[----:B------:R-:W2:Y:S02]  /*65f00*/  LDL.LU R27, [R1+0x69c] ;  /* 0x00069c00011b7983 */ /* 0x000ea40000300800 */
[----:B------:R-:W-:Y:S01]  /*65f10*/  IMAD.MOV.U32 R2, RZ, RZ, R15 ;  /* 0x000000ffff027224 */ /* 0x000fe200078e000f */
[----:B--2---:R1:W-:Y:S01]  /*65f20*/  STL.64 [R1+0x5810], R26 ;  /* 0x0058101a01007387 */ /* 0x0043e20000100a00 */
[----:B------:R-:W-:Y:S03]  /*65f30*/  STL.64 [R1+0x5808], R24 ;  /* 0x0058081801007387 */ /* 0x000fe60000100a00 */
[----:B-1----:R-:W2:Y:S01]  /*65f40*/  LDL.64 R26, [R1+0x78] ;  /* 0x00007800011a7983 */ /* 0x002ea20000100a00 */
        /* <DEDUP_REMOVED lines=13> */
[----:B------:R-:W-:Y:S01]  /*66020*/  STL.64 [R1+0x57d0], R16 ;  /* 0x0057d01001007387 */ /* 0x000fe20000100a00 */
[----:B-1----:R-:W2:Y:S01]  /*66030*/  LDL.64 R18, [R1+0x58] ;  /* 0x0000580001127983 */ /* 0x002ea20000100a00 */
[----:B-----5:R1:W-:Y:S02]  /*66040*/  STL.64 [R1+0x57c0], R22 ;  /* 0x0057c01601007387 */ /* 0x0203e40000100a00 */
[----:B----4-:R-:W-:Y:S01]  /*66050*/  STL.64 [R1+0x57b8], R20 ;  /* 0x0057b81401007387 */ /* 0x010fe20000100a00 */
[----:B-1----:R-:W4:Y:S01]  /*66060*/  LDL.64 R22, [R1+0x48] ;  /* 0x0000480001167983 */ /* 0x002f220000100a00 */
[----:B---3--:R-:W-:Y:S02]  /*66070*/  STL.64 [R1+0x5760], R6 ;  /* 0x0057600601007387 */ /* 0x008fe40000100a00 */
[----:B------:R1:W-:Y:S02]  /*66080*/  STL.64 [R1+0x5758], R4 ;  /* 0x0057580401007387 */ /* 0x0003e40000100a00 */
[----:B-1----:R-:W3:Y:S01]  /*66090*/  LDL.LU R4, [R1+0x620] ;  /* 0x0006200001047983 */ /* 0x002ee20000300800 */
[----:B------:R-:W3:Y:S02]  /*660a0*/  LDL.LU R5, [R1+0x624] ;  /* 0x0006240001057983 */ /* 0x000ee40000300800 */
[----:B------:R-:W5:Y:S02]  /*660b0*/  LDL.LU R6, [R1+0x628] ;  /* 0x0006280001067983 */ /* 0x000f640000300800 */
[----:B------:R-:W5:Y:S02]  /*660c0*/  LDL.LU R7, [R1+0x62c] ;  /* 0x00062c0001077983 */ /* 0x000f640000300800 */
[----:B-----5:R1:W-:Y:S01]  /*660d0*/  STL.64 [R1+0x5770], R6 ;  /* 0x0057700601007387 */ /* 0x0203e20000100a00 */
[----:B---3--:R-:W-:Y:S03]  /*660e0*/  STL.64 [R1+0x5768], R4 ;  /* 0x0057680401007387 */ /* 0x008fe60000100a00 */
[----:B-1----:R-:W3:Y:S04]  /*660f0*/  LDL R6, [R1+0x8] ;  /* 0x0000080001067983 */ /* 0x002ee80000100800 */
[----:B------:R-:W3:Y:S01]  /*66100*/  LDL R7, [R1+0xc] ;  /* 0x00000c0001077983 */ /* 0x000ee20000100800 */
[----:B--2---:R-:W-:Y:S03]  /*66110*/  HMMA.1688.F32.TF32 R12, R8, R26, R12 ;  /* 0x0000001a080c723c */ /* 0x004fe6000008100c */
[----:B---3--:R1:W-:Y:S04]  /*66120*/  STL.64 [R1+0x5788], R6 ;  /* 0x0057880601007387 */ /* 0x0083e80000100a00 */
[----:B-1----:R-:W2:Y:S01]  /*66130*/  LDL.64 R6, [R1+0x18] ;  /* 0x0000180001067983 */ /* 0x002ea20000100a00 */
[----:B------:R-:W-:-:S02]  /*66140*/  IMAD.MOV.U32 R0, RZ, RZ, R26 ;  /* 0x000000ffff007224 */ /* 0x000fc400078e001a */
[----:B------:R-:W-:Y:S01]  /*66150*/  IMAD.MOV.U32 R29, RZ, RZ, R27 ;  /* 0x000000ffff1d7224 */ /* 0x000fe200078e001b */
[----:B--2---:R1:W-:Y:S01]  /*66160*/  STL.64 [R1+0x57a8], R6 ;  /* 0x0057a80601007387 */ /* 0x0043e20000100a00 */
[----:B------:R-:W2:Y:S02]  /*66170*/  LDL.LU R4, [R1+0x650] ;  /* 0x0006500001047983 */ /* 0x000ea40000300800 */
[----:B------:R-:W2:Y:S01]  /*66180*/  LDL.LU R5, [R1+0x654] ;  /* 0x0006540001057983 */ /* 0x000ea20000300800 */
[----:B-1----:R-:W2:Y:S01]  /*66190*/  LDL.LU R6, [R1+0x658] ;  /* 0x0006580001067983 */ /* 0x002ea20000300800 */
[----:B------:R-:W2:Y:S07]  /*661a0*/  LDL.LU R7, [R1+0x65c] ;  /* 0x00065c0001077983 */ /* 0x000eae0000300800 */
[----:B------:R-:W-:Y:S02]  /*661b0*/  STL.64 [R1+0xc80], R12 ;  /* 0x000c800c01007387 */ /* 0x000fe40000100a00 */
[----:B------:R1:W-:Y:S02]  /*661c0*/  STL.64 [R1+0xc88], R14 ;  /* 0x000c880e01007387 */ /* 0x0003e40000100a00 */
        /* <DEDUP_REMOVED lines=8> */
[----:B-1----:R-:W-:Y:S01]  /*66250*/  IMAD.MOV.U32 R24, RZ, RZ, R14 ;  /* 0x000000ffff187224 */ /* 0x002fe200078e000e */
[----:B---3--:R-:W3:Y:S01]  /*66260*/  LDL.LU.64 R26, [R1+0x5800] ;  /* 0x00580000011a7983 */ /* 0x008ee20000300a00 */
[----:B------:R-:W5:Y:S02]  /*66270*/  LDL.LU R25, [R1+0x57f8] ;  /* 0x0057f80001197983 */ /* 0x000f640000300800 */
[----:B------:R-:W2:Y:S02]  /*66280*/  LDL.LU.64 R14, [R1+0x57f0] ;  /* 0x0057f000010e7983 */ /* 0x000ea40000300a00 */
[----:B------:R-:W2:Y:S02]  /*66290*/  LDL.LU.64 R12, [R1+0x57e8] ;  /* 0x0057e800010c7983 */ /* 0x000ea40000300a00 */
[C---:B--2---:R-:W-:Y:S01]  /*662a0*/  HMMA.1688.F32.TF32 R12, R8.reuse, R18, R12 ;  /* 0x00000012080c723c */ /* 0x044fe2000008100c */
[----:B---3--:R-:W-:Y:S01]  /*662b0*/  STL.64 [R1+0x5780], R26 ;  /* 0x0057801a01007387 */ /* 0x008fe20000100a00 */
        /* <DEDUP_REMOVED lines=10> */
[----:B------:R-:W-:Y:S02]  /*66360*/  IMAD.MOV.U32 R12, RZ, RZ, R19 ;  /* 0x000000ffff0c7224 */ /* 0x000fe400078e0013 */
[----:B------:R-:W4:Y:S02]  /*66370*/  LDL.LU.64 R18, [R1+0x57d8] ;  /* 0x0057d80001127983 */ /* 0x000f240000300a00 */
[----:B------:R-:W4:Y:S02]  /*66380*/  LDL.LU.64 R16, [R1+0x57d0] ;  /* 0x0057d00001107983 */ /* 0x000f240000300a00 */
[C---:B----4-:R-:W-:Y:S11]  /*66390*/  HMMA.1688.F32.TF32 R16, R8.reuse, R22, R16 ;  /* 0x000000160810723c */ /* 0x050ff60000081010 */
[----:B------:R-:W-:Y:S11]  /*663a0*/  @!UPT UIADD3 URZ, URZ, URZ, URZ ;  /* 0x0000003f3f3ff290 */ /* 0x000ff6000fffe03f */
[----:B------:R-:W-:Y:S01]  /*663b0*/  @!UPT UIADD3 URZ, URZ, URZ, URZ ;  /* 0x0000003f3f3ff290 */ /* 0x000fe2000fffe03f */
[----:B------:R1:W-:Y:S01]  /*663c0*/  STL.64 [R1+0xc50], R16 ;  /* 0x000c501001007387 */ /* 0x0003e20000100a00 */
[----:B------:R4:W-:Y:S01]  /*663d0*/  STL.64 [R1+0xc58], R18 ;  /* 0x000c581201007387 */ /* 0x0009e20000100a00 */
[----:B-1----:R-:W-:Y:S02]  /*663e0*/  MOV R17, R22 ;  /* 0x0000001600117202 */ /* 0x002fe40000000f00 */
[----:B----4-:R-:W4:Y:S01]  /*663f0*/  LDL.LU.64 R18, [R1+0x57c8] ;  /* 0x0057c80001127983 */ /* 0x010f220000300a00 */
[----:B------:R-:W-:Y:S02]  /*66400*/  IMAD.MOV.U32 R16, RZ, RZ, R23 ;  /* 0x000000ffff107224 */ /* 0x000fe400078e0017 */
        /* <DEDUP_REMOVED lines=29> */
[----:B------:R-:W5:Y:S11]  /*665e0*/  LDL.LU.64 R24, [R1+0x5778] ;  /* 0x0057780001187983 */ /* 0x000f760000300a00 */
        /* <DEDUP_REMOVED lines=11> */
[----:B------:R-:W3:Y:S02]  /*666a0*/  LDL.LU.64 R4, [R1+0x5758] ;  /* 0x0057580001047983 */ /* 0x000ee40000300a00 */
[----:B------:R1:W-:Y:S02]  /*666b0*/  STL.64 [R1+0x5618], R18 ;  /* 0x0056181201007387 */ /* 0x0003e40000100a00 */
[----:B-1----:R-:W4:Y:S01]  /*666c0*/  LDL.64 R18, [R1+0x8] ;  /* 0x0000080001127983 */ /* 0x002f220000100a00 */
[C---:B---3--:R-:W-:Y:S03]  /*666d0*/  HMMA.1688.F32.TF32 R4, R8.reuse, R22, R4 ;  /* 0x000000160804723c */ /* 0x048fe60000081004 */
[----:B----4-:R-:W-:Y:S11]  /*666e0*/  STL.64 [R1+0x5620], R18 ;  /* 0x0056201201007387 */ /* 0x010ff60000100a00 */
[----:B------:R-:W-:Y:S09]  /*666f0*/  @!UPT UIADD3 URZ, URZ, URZ, URZ ;  /* 0x0000003f3f3ff290 */ /* 0x000ff2000fffe03f */
[----:B------:R-:W-:Y:S01]  /*66700*/  STL.64 [R1+0xbf0], R4 ;  /* 0x000bf00401007387 */ /* 0x000fe20000100a00 */
[----:B------:R1:W-:Y:S03]  /*66710*/  STL.64 [R1+0xbf8], R6 ;  /* 0x000bf80601007387 */ /* 0x0003e60000100a00 */
[----:B-1----:R-:W2:Y:S01]  /*66720*/  LDL.LU.64 R6, [R1+0x5750] ;  /* 0x0057500001067983 */ /* 0x002ea20000300a00 */
[----:B------:R-:W2:Y:S02]  /*66730*/  LDL.LU.64 R4, [R1+0x5748] ;  /* 0x0057480001047983 */ /* 0x000ea40000300a00 */
[----:B------:R1:W-:Y:S02]  /*66740*/  STL.64 [R1+0x5628], R22 ;  /* 0x0056281601007387 */ /* 0x0003e40000100a00 */
[----:B------:R-:W-:Y:S02]  /*66750*/  IMAD.MOV.U32 R18, RZ, RZ, R21 ;  /* 0x000000ffff127224 */ /* 0x000fe400078e0015 */
[----:B------:R-:W-:Y:S01]  /*66760*/  IMAD.MOV.U32 R19, RZ, RZ, R20 ;  /* 0x000000ffff137224 */ /* 0x000fe200078e0014 */
[----:B--2---:R-:W-:Y:S01]  /*66770*/  HMMA.1688.F32.TF32 R8, R8, R26, R4 ;  /* 0x0000001a0808723c */ /* 0x004fe20000081004 */
[----:B------:R-:W2:Y:S01]  /*66780*/  LDL.LU.64 R6, [R1+0x5740] ;  /* 0x0057400001067983 */ /* 0x000ea20000300a00 */
[----:B------:R-:W3:Y:S11]  /*66790*/  LDL.LU.64 R4, [R1+0x5738] ;  /* 0x0057380001047983 */ /* 0x000ef60000300a00 */
[----:B------:R-:W-:Y:S10]  /*667a0*/  @!UPT UIADD3 URZ, URZ, URZ, URZ ;  /* 0x0000003f3f3ff290 */ /* 0x000ff4000fffe03f */
[----:B------:R-:W-:Y:S01]  /*667b0*/  STL.64 [R1+0x6b0], R8 ;  /* 0x0006b00801007387 */ /* 0x000fe20000100a00 */
[----:B------:R-:W-:Y:S02]  /*667c0*/  STL.64 [R1+0x6b8], R10 ;  /* 0x0006b80a01007387 */ /* 0x000fe40000100a00 */
[----:B------:R4:W-:Y:S02]  /*667d0*/  STL.64 [R1+0x5630], R18 ;  /* 0x0056301201007387 */ /* 0x0009e40000100a00 */
[----:B------:R-:W2:Y:S01]  /*667e0*/  LDL.LU R20, [R1+0x550] ;  /* 0x0005500001147983 */ /* 0x000ea20000300800 */
[----:B------:R-:W2:Y:S01]  /*667f0*/  LDL.LU R21, [R1+0x554] ;  /* 0x0005540001157983 */ /* 0x000ea20000300800 */
[----:B-1----:R-:W2:Y:S02]  /*66800*/  LDL.LU R22, [R1+0x558] ;  /* 0x0005580001167983 */ /* 0x002ea40000300800 */
[----:B------:R-:W2:Y:S02]  /*66810*/  LDL.LU R23, [R1+0x55c] ;  /* 0x00055c0001177983 */ /* 0x000ea40000300800 */
[----:B----4-:R-:W-:-:S02]  /*66820*/  IMAD.MOV.U32 R18, RZ, RZ, R15 ;  /* 0x000000ffff127224 */ /* 0x010fc400078e000f */
[----:B------:R-:W-:Y:S02]  /*66830*/  IMAD.MOV.U32 R19, RZ, RZ, R14 ;  /* 0x000000ffff137224 */ /* 0x000fe400078e000e */
[----:B------:R-:W-:Y:S02]  /*66840*/  IMAD.MOV.U32 R14, RZ, RZ, R17 ;  /* 0x000000ffff0e7224 */ /* 0x000fe400078e0011 */
[----:B------:R-:W-:Y:S01]  /*66850*/  IMAD.MOV.U32 R15, RZ, RZ, R16 ;  /* 0x000000ffff0f7224 */ /* 0x000fe200078e0010 */
[----:B--2---:R-:W-:Y:S01]  /*66860*/  STL.64 [R1+0x5640], R22 ;  /* 0x0056401601007387 */ /* 0x004fe20000100a00 */
[----:B------:R-:W-:Y:S03]  /*66870*/  STL.64 [R1+0x5638], R20 ;  /* 0x0056381401007387 */ /* 0x000fe60000100a00 */
[----:B------:R1:W-:Y:S02]  /*66880*/  STL.64 [R1+0x5668], R14 ;  /* 0x0056680e01007387 */ /* 0x0003e40000100a00 */
[----:B------:R2:W-:Y:S01]  /*66890*/  STL.64 [R1+0x5648], R18 ;  /* 0x0056481201007387 */ /* 0x0005e20000100a00 */
[----:B------:R-:W4:Y:S01]  /*668a0*/  LDL.LU R16, [R1+0x570] ;  /* 0x0005700001107983 */ /* 0x000f220000300800 */
[----:B------:R-:W4:Y:S02]  /*668b0*/  LDL.LU R17, [R1+0x574] ;  /* 0x0005740001117983 */ /* 0x000f240000300800 */
[----:B-1----:R-:W-:-:S02]  /*668c0*/  IMAD.MOV.U32 R14, RZ, RZ, R13 ;  /* 0x000000ffff0e7224 */ /* 0x002fc400078e000d */
[----:B------:R-:W-:Y:S01]  /*668d0*/  IMAD.MOV.U32 R15, RZ, RZ, R12 ;  /* 0x000000ffff0f7224 */ /* 0x000fe200078e000c */
[----:B--2---:R-:W2:Y:S01]  /*668e0*/  LDL.LU R18, [R1+0x578] ;  /* 0x0005780001127983 */ /* 0x004ea20000300800 */
[----:B------:R-:W2:Y:S03]  /*668f0*/  LDL.LU R19, [R1+0x57c] ;  /* 0x00057c0001137983 */ /* 0x000ea60000300800 */
[----:B------:R1:W-:Y:S01]  /*66900*/  STL.64 [R1+0x5680], R14 ;  /* 0x0056800e01007387 */ /* 0x0003e20000100a00 */
[----:B------:R-:W2:Y:S02]  /*66910*/  LDL.LU R12, [R1+0x5a0] ;  /* 0x0005a000010c7983 */ /* 0x000ea40000300800 */
[----:B------:R-:W2:Y:S01]  /*66920*/  LDL.LU R13, [R1+0x5a4] ;  /* 0x0005a400010d7983 */ /* 0x000ea20000300800 */
[----:B-1----:R-:W2:Y:S01]  /*66930*/  LDL.LU R14, [R1+0x5a8] ;  /* 0x0005a800010e7983 */ /* 0x002ea20000300800 */
[----:B------:R-:W2:Y:S03]  /*66940*/  LDL.LU R15, [R1+0x5ac] ;  /* 0x0005ac00010f7983 */ /* 0x000ea60000300800 */
[----:B--2---:R1:W-:Y:S01]  /*66950*/  STL.64 [R1+0x5690], R14 ;  /* 0x0056900e01007387 */ /* 0x0043e20000100a00 */
[----:B------:R-:W-:Y:S02]  /*66960*/  STL.64 [R1+0x5688], R12 ;  /* 0x0056880c01007387 */ /* 0x000fe40000100a00 */
[----:B-1----:R-:W-:-:S02]  /*66970*/  IMAD.MOV.U32 R14, RZ, RZ, R0 ;  /* 0x000000ffff0e7224 */ /* 0x002fc400078e0000 */
[----:B------:R-:W-:Y:S01]  /*66980*/  IMAD.MOV.U32 R15, RZ, RZ, R29 ;  /* 0x000000ffff0f7224 */ /* 0x000fe200078e001d */
[----:B------:R-:W2:Y:S01]  /*66990*/  LDL.LU R0, [R1+0x5734] ;  /* 0x0057340001007983 */ /* 0x000ea20000300800 */
[----:B------:R-:W2:Y:S03]  /*669a0*/  LDL.LU R29, [R1+0x5730] ;  /* 0x00573000011d7983 */ /* 0x000ea60000300800 */
[----:B------:R-:W-:Y:S01]  /*669b0*/  STL.64 [R1+0x56a8], R14 ;  /* 0x0056a80e01007387 */ /* 0x000fe20000100a00 */
[----:B------:R-:W-:Y:S02]  /*669c0*/  STL.64 [R1+0x5660], R18 ;  /* 0x0056601201007387 */ /* 0x000fe40000100a00 */
[----:B----4-:R1:W-:Y:S02]  /*669d0*/  STL.64 [R1+0x5658], R16 ;  /* 0x0056581001007387 */ /* 0x0103e40000100a00 */
[----:B-1----:R-:W4:Y:S01]  /*669e0*/  LDL.LU R16, [R1+0x580] ;  /* 0x0005800001107983 */ /* 0x002f220000300800 */
[----:B------:R-:W4:Y:S02]  /*669f0*/  LDL.LU R17, [R1+0x584] ;  /* 0x0005840001117983 */ /* 0x000f240000300800 */
        /* <DEDUP_REMOVED lines=8> */
[----:B----4-:R1:W-:Y:S03]  /*66a80*/  STL.64 [R1+0x5670], R16 ;  /* 0x0056701001007387 */ /* 0x0103e60000100a00 */
[----:B---3--:R-:W-:Y:S04]  /*66a90*/  LDS R11, [R2+0x26200] ;  /* 0x02620000020b7984 */ /* 0x008fe80000000800 */
[----:B------:R-:W-:Y:S04]  /*66aa0*/  LDS R9, [R2+0x24200] ;  /* 0x0242000002097984 */ /* 0x000fe80000000800 */
[----:B-1----:R-:W2:Y:S01]  /*66ab0*/  LDL.LU R16, [R1+0x590] ;  /* 0x0005900001107983 */ /* 0x002ea20000300800 */
[----:B------:R-:W2:Y:S02]  /*66ac0*/  LDL.LU R17, [R1+0x594] ;  /* 0x0005940001117983 */ /* 0x000ea40000300800 */
[----:B------:R-:W3:Y:S02]  /*66ad0*/  LDL.LU R18, [R1+0x598] ;  /* 0x0005980001127983 */ /* 0x000ee40000300800 */
[----:B------:R-:W3:Y:S01]  /*66ae0*/  LDL.LU R19, [R1+0x59c] ;  /* 0x00059c0001137983 */ /* 0x000ee20000300800 */
[----:B------:R-:W4:Y:S01]  /*66af0*/  LDL.LU R12, [R1+0x5d0] ;  /* 0x0005d000010c7983 */ /* 0x000f220000300800 */
[----:B------:R-:W4:Y:S02]  /*66b00*/  LDL.LU R13, [R1+0x5d4] ;  /* 0x0005d400010d7983 */ /* 0x000f240000300800 */
[----:B------:R-:W2:Y:S02]  /*66b10*/  LDL.LU R14, [R1+0x5d8] ;  /* 0x0005d800010e7983 */ /* 0x000ea40000300800 */
[----:B------:R-:W2:Y:S02]  /*66b20*/  LDL.LU R15, [R1+0x5dc] ;  /* 0x0005dc00010f7983 */ /* 0x000ea40000300800 */
[----:B--2---:R1:W-:Y:S01]  /*66b30*/  STL.64 [R1+0x56d0], R14 ;  /* 0x0056d00e01007387 */ /* 0x0043e20000100a00 */
[----:B----4-:R-:W-:Y:S02]  /*66b40*/  STL.64 [R1+0x56c8], R12 ;  /* 0x0056c80c01007387 */ /* 0x010fe40000100a00 */
[----:B-1----:R-:W-:Y:S01]  /*66b50*/  IMAD.MOV.U32 R14, RZ, RZ, R5 ;  /* 0x000000ffff0e7224 */ /* 0x002fe200078e0005 */
[----:B------:R-:W-:Y:S01]  /*66b60*/  MOV R15, R6 ;  /* 0x00000006000f7202 */ /* 0x000fe20000000f00 */
[----:B------:R-:W2:Y:S01]  /*66b70*/  LDL.LU R5, [R1+0x5724] ;  /* 0x0057240001057983 */ /* 0x000ea20000300800 */
[----:B------:R-:W2:Y:S03]  /*66b80*/  LDL.LU R6, [R1+0x5720] ;  /* 0x0057200001067983 */ /* 0x000ea60000300800 */
[----:B------:R1:W-:Y:S02]  /*66b90*/  STL.64 [R1+0x56e8], R14 ;  /* 0x0056e80e01007387 */ /* 0x0003e40000100a00 */
[----:B-1----:R-:W-:-:S02]  /*66ba0*/  IMAD.MOV.U32 R14, RZ, RZ, R0 ;  /* 0x000000ffff0e7224 */ /* 0x002fc400078e0000 */
[----:B------:R-:W-:Y:S01]  /*66bb0*/  IMAD.MOV.U32 R15, RZ, RZ, R4 ;  /* 0x000000ffff0f7224 */ /* 0x000fe200078e0004 */
[----:B------:R-:W4:Y:S01]  /*66bc0*/  LDL.LU R0, [R1+0x571c] ;  /* 0x00571c0001007983 */ /* 0x000f220000300800 */
[----:B------:R-:W2:Y:S03]  /*66bd0*/  LDL.LU R4, [R1+0x5718] ;  /* 0x0057180001047983 */ /* 0x000ea60000300800 */
[----:B------:R-:W-:Y:S01]  /*66be0*/  STL.64 [R1+0x5700], R14 ;  /* 0x0057000e01007387 */ /* 0x000fe20000100a00 */
[----:B---3--:R-:W-:Y:S02]  /*66bf0*/  STL.64 [R1+0x56a0], R18 ;  /* 0x0056a01201007387 */ /* 0x008fe40000100a00 */
[----:B------:R1:W-:Y:S02]  /*66c00*/  STL.64 [R1+0x5698], R16 ;  /* 0x0056981001007387 */ /* 0x0003e40000100a00 */
[----:B-1----:R-:W3:Y:S01]  /*66c10*/  LDL.LU R16, [R1+0x5b0] ;  /* 0x0005b00001107983 */ /* 0x002ee20000300800 */
[----:B------:R-:W3:Y:S02]  /*66c20*/  LDL.LU R17, [R1+0x5b4] ;  /* 0x0005b40001117983 */ /* 0x000ee40000300800 */
[----:B------:R-:W2:Y:S02]  /*66c30*/  LDL.LU R18, [R1+0x5b8] ;  /* 0x0005b80001127983 */ /* 0x000ea40000300800 */
[----:B------:R-:W2:Y:S01]  /*66c40*/  LDL.LU R19, [R1+0x5bc] ;  /* 0x0005bc0001137983 */ /* 0x000ea20000300800 */
[----:B------:R-:W3:Y:S04]  /*66c50*/  LDL R14, [R1+0xc8] ;  /* 0x0000c800010e7983 */ /* 0x000ee80000100800 */
[----:B----4-:R-:W1:Y:S04]  /*66c60*/  LDS R10, [R0+0x26200] ;  /* 0x02620000000a7984 */ /* 0x010e680000000800 */
[----:B------:R-:W4:Y:S04]  /*66c70*/  LDS R8, [R0+0x24200] ;  /* 0x0242000000087984 */ /* 0x000f280000000800 */
[----:B--2---:R-:W-:Y:S01]  /*66c80*/  STL.64 [R1+0x56b8], R18 ;  /* 0x0056b81201007387 */ /* 0x004fe20000100a00 */
[----:B---3--:R2:W-:Y:S03]  /*66c90*/  STL.64 [R1+0x56b0], R16 ;  /* 0x0056b01001007387 */ /* 0x0085e60000100a00 */
        /* <DEDUP_REMOVED lines=16> */
[----:B------:R-:W-:Y:S01]  /*66da0*/  IMAD.MOV.U32 R15, RZ, RZ, R29 ;  /* 0x000000ffff0f7224 */ /* 0x000fe200078e001d */
        /* <DEDUP_REMOVED lines=10> */
[----:B------:R-:W-:Y:S01]  /*66e50*/  STL.64 [R1+0x5610], R26 ;  /* 0x0056101a01007387 */ /* 0x000fe20000100a00 */
[----:B-1----:R-:W-:Y:S02]  /*66e60*/  STL.64 [R1+0x5608], R10 ;  /* 0x0056080a01007387 */ /* 0x002fe40000100a00 */
[----:B----4-:R-:W-:Y:S01]  /*66e70*/  STL.64 [R1+0x5600], R8 ;  /* 0x0056000801007387 */ /* 0x010fe20000100a00 */
        /* <DEDUP_REMOVED lines=23> */
[----:B-----5:R-:W-:Y:S02]  /*66ff0*/  IMAD.MOV.U32 R27, RZ, RZ, R25 ;  /* 0x000000ffff1b7224 */ /* 0x020fe400078e0019 */
[----:B------:R-:W-:-:S05]  /*67000*/  IMAD.MOV.U32 R10, RZ, RZ, R24 ;  /* 0x000000ffff0a7224 */ /* 0x000fca00078e0018 */
        /* <DEDUP_REMOVED lines=24> */
[----:B------:R-:W-:-:S07]  /*67190*/  IMAD.MOV.U32 R11, RZ, RZ, R3 ;  /* 0x000000ffff0b7224 */ /* 0x000fce00078e0003 */
[C---:B----4-:R-:W-:Y:S01]  /*671a0*/  HMMA.1688.F32.TF32 R8, R4.reuse, R10, R12 ;  /* 0x0000000a0408723c */ /* 0x050fe2000008100c */
[----:B------:R-:W2:Y:S11]  /*671b0*/  LDL.LU.64 R14, [R1+0x5680] ;  /* 0x00568000010e7983 */ /* 0x000eb60000300a00 */
[----:B------:R-:W-:Y:S11]  /*671c0*/  @!UPT UIADD3 URZ, URZ, URZ, URZ ;  /* 0x0000003f3f3ff290 */ /* 0x000ff6000fffe03f */
[----:B------:R1:W-:Y:S01]  /*671d0*/  STL.64 [R1+0x620], R8 ;  /* 0x0006200801007387 */ /* 0x0003e20000100a00 */
[----:B------:R4:W-:Y:S03]  /*671e0*/  STL.64 [R1+0x628], R10 ;  /* 0x0006280a01007387 */ /* 0x0009e60000100a00 */
[----:B-1----:R-:W3:Y:S01]  /*671f0*/  LDL.LU R8, [R1+0x110] ;  /* 0x0001100001087983 */ /* 0x002ee20000300800 */
[----:B------:R-:W3:Y:S02]  /*67200*/  LDL.LU R9, [R1+0x114] ;  /* 0x0001140001097983 */ /* 0x000ee40000300800 */
[----:B----4-:R-:W4:Y:S02]  /*67210*/  LDL.LU R10, [R1+0x118] ;  /* 0x00011800010a7983 */ /* 0x010f240000300800 */
        /* <DEDUP_REMOVED lines=34> */
[----:B------:R-:W5:Y:S11]  /*67440*/  LDL.LU.64 R22, [R1+0x5628] ;  /* 0x0056280001167983 */ /* 0x000f760000300a00 */
[----:B------:R-:W-:Y:S10]  /*67450*/  @!UPT UIADD3 URZ, URZ, URZ, URZ ;  /* 0x0000003f3f3ff290 */ /* 0x000ff4000fffe03f */
[----:B------:R-:W-:Y:S01]  /*67460*/  STL.64 [R1+0x120], R16 ;  /* 0x0001201001007387 */ /* 0x000fe20000100a00 */
[----:B------:R1:W-:Y:S03]  /*67470*/  STL.64 [R1+0x128], R18 ;  /* 0x0001281201007387 */ /* 0x0003e60000100a00 */
[----:B-1----:R-:W2:Y:S02]  /*67480*/  LDL.LU.64 R18, [R1+0x5620] ;  /* 0x0056200001127983 */ /* 0x002ea40000300a00 */
[C---:B--2---:R-:W-:Y:S01]  /*67490*/  HMMA.1688.F32.TF32 R12, R4.reuse, R18, R12 ;  /* 0x00000012040c723c */ /* 0x044fe2000008100c */
[----:B------:R-:W-:Y:S11]  /*674a0*/  IMAD.MOV.U32 R3, RZ, RZ, R19 ;  /* 0x000000ffff037224 */ /* 0x000ff600078e0013 */
[----:B------:R-:W-:Y:S11]  /*674b0*/  @!UPT UIADD3 URZ, URZ, URZ, URZ ;  /* 0x0000003f3f3ff290 */ /* 0x000ff6000fffe03f */
[----:B------:R1:W-:Y:S01]  /*674c0*/  STL.64 [R1+0xbe0], R12 ;  /* 0x000be00c01007387 */ /* 0x0003e20000100a00 */
[----:B------:R-:W-:Y:S02]  /*674d0*/  STL.64 [R1+0xbe8], R14 ;  /* 0x000be80e01007387 */ /* 0x000fe40000100a00 */
[----:B-1----:R-:W-:Y:S02]  /*674e0*/  IMAD.MOV.U32 R12, RZ, RZ, R18 ;  /* 0x000000ffff0c7224 */ /* 0x002fe400078e0012 */
[----:B------:R-:W2:Y:S03]  /*674f0*/  LDL.LU.64 R18, [R1+0x5618] ;  /* 0x0056180001127983 */ /* 0x000ea60000300a00 */
[----:B------:R1:W-:Y:S02]  /*67500*/  STL [R1+0x55e0], R12 ;  /* 0x0055e00c01007387 */ /* 0x0003e40000100800 */
[----:B-1----:R-:W2:Y:S01]  /*67510*/  LDL.LU R12, [R1+0x530] ;  /* 0x00053000010c7983 */ /* 0x002ea20000300800 */
[----:B------:R-:W2:Y:S02]  /*67520*/  LDL.LU R13, [R1+0x534] ;  /* 0x00053400010d7983 */ /* 0x000ea40000300800 */
[----:B------:R-:W2:Y:S02]  /*67530*/  LDL.LU R14, [R1+0x538] ;  /* 0x00053800010e7983 */ /* 0x000ea40000300800 */
[----:B------:R-:W2:Y:S02]  /*67540*/  LDL.LU R15, [R1+0x53c] ;  /* 0x00053c00010f7983 */ /* 0x000ea40000300800 */
[C---:B--2---:R-:W-:Y:S11]  /*67550*/  HMMA.1688.F32.TF32 R12, R4.reuse, R18, R12 ;  /* 0x00000012040c723c */ /* 0x044ff6000008100c */
[----:B------:R-:W-:Y:S11]  /*67560*/  @!UPT UIADD3 URZ, URZ, URZ, URZ ;  /* 0x0000003f3f3ff290 */ /* 0x000ff6000fffe03f */
[----:B------:R-:W-:Y:S01]  /*67570*/  @!UPT UIADD3 URZ, URZ, URZ, URZ ;  /* 0x0000003f3f3ff290 */ /* 0x000fe2000fffe03f */
[----:B------:R-:W-:Y:S01]  /*67580*/  STL.64 [R1+0xbd0], R12 ;  /* 0x000bd00c01007387 */ /* 0x000fe20000100a00 */
[----:B------:R1:W-:Y:S03]  /*67590*/  STL.64 [R1+0xbd8], R14 ;  /* 0x000bd80e01007387 */ /* 0x0003e60000100a00 */
[----:B-1----:R-:W2:Y:S04]  /*675a0*/  LDL.64 R14, [R1+0xa8] ;  /* 0x0000a800010e7983 */ /* 0x002ea80000100a00 */
[----:B--2---:R1:W-:Y:S04]  /*675b0*/  STL.64 [R1+0x55e8], R14 ;  /* 0x0055e80e01007387 */ /* 0x0043e80000100a00 */
[----:B-1----:R-:W2:Y:S01]  /*675c0*/  LDL.64 R14, [R1+0xb8] ;  /* 0x0000b800010e7983 */ /* 0x002ea20000100a00 */
[C---:B-----5:R-:W-:Y:S03]  /*675d0*/  HMMA.1688.F32.TF32 R24, R4.reuse, R22, R24 ;  /* 0x000000160418723c */ /* 0x060fe60000081018 */
[----:B--2---:R1:W-:Y:S04]  /*675e0*/  STL.64 [R1+0x55f8], R14 ;  /* 0x0055f80e01007387 */ /* 0x0043e80000100a00 */
[----:B-1----:R-:W2:Y:S01]  /*675f0*/  LDL.64 R14, [R1+0xc8] ;  /* 0x0000c800010e7983 */ /* 0x002ea20000100a00 */
[----:B------:R1:W-:Y:S03]  /*67600*/  STL.64 [R1+0x5580], R18 ;  /* 0x0055801201007387 */ /* 0x0003e60000100a00 */
[----:B-1----:R-:W3:Y:S04]  /*67610*/  LDL.64 R18, [R1+0x88] ;  /* 0x0000880001127983 */ /* 0x002ee80000100a00 */
[----:B---3--:R1:W-:Y:S01]  /*67620*/  STL.64 [R1+0x55f0], R18 ;  /* 0x0055f01201007387 */ /* 0x0083e20000100a00 */
[----:B------:R-:W3:Y:S02]  /*67630*/  LDL.LU R16, [R1+0x500] ;  /* 0x0005000001107983 */ /* 0x000ee40000300800 */
[----:B------:R-:W3:Y:S01]  /*67640*/  LDL.LU R17, [R1+0x504] ;  /* 0x0005040001117983 */ /* 0x000ee20000300800 */
[----:B-1----:R-:W3:Y:S01]  /*67650*/  LDL.LU R18, [R1+0x508] ;  /* 0x0005080001127983 */ /* 0x002ee20000300800 */
[----:B------:R-:W3:Y:S03]  /*67660*/  LDL.LU R19, [R1+0x50c] ;  /* 0x00050c0001137983 */ /* 0x000ee60000300800 */
[----:B------:R-:W-:Y:S02]  /*67670*/  STL.64 [R1+0xbc0], R24 ;  /* 0x000bc01801007387 */ /* 0x000fe40000100a00 */
[----:B------:R1:W-:Y:S02]  /*67680*/  STL.64 [R1+0xbc8], R26 ;  /* 0x000bc81a01007387 */ /* 0x0003e40000100a00 */
[----:B-1----:R-:W4:Y:S01]  /*67690*/  LDL.LU.64 R26, [R1+0x5610] ;  /* 0x00561000011a7983 */ /* 0x002f220000300a00 */
[----:B------:R1:W-:Y:S02]  /*676a0*/  STL [R1+0x5528], R22 ;  /* 0x0055281601007387 */ /* 0x0003e40000100800 */
[----:B------:R5:W-:Y:S02]  /*676b0*/  STL [R1+0x5524], R23 ;  /* 0x0055241701007387 */ /* 0x000be40000100800 */
[----:B------:R-:W2:Y:S01]  /*676c0*/  LDL.LU R20, [R1+0x4f0] ;  /* 0x0004f00001147983 */ /* 0x000ea20000300800 */
[----:B------:R-:W2:Y:S04]  /*676d0*/  LDL.LU R21, [R1+0x4f4] ;  /* 0x0004f40001157983 */ /* 0x000ea80000300800 */
[----:B-1----:R-:W2:Y:S01]  /*676e0*/  LDL.LU R22, [R1+0x4f8] ;  /* 0x0004f80001167983 */ /* 0x002ea20000300800 */
[----:B-----5:R-:W5:Y:S01]  /*676f0*/  LDL.LU R23, [R1+0x4fc] ;  /* 0x0004fc0001177983 */ /* 0x020f620000300800 */
[----:B----4-:R-:W-:Y:S02]  /*67700*/  HMMA.1688.F32.TF32 R4, R4, R26, R8 ;  /* 0x0000001a0404723c */ /* 0x010fe40000081008 */
[----:B------:R-:W2:Y:S01]  /*67710*/  LDL.LU.64 R10, [R1+0x5608] ;  /* 0x00560800010a7983 */ /* 0x000ea20000300a00 */
[----:B------:R-:W2:Y:S02]  /*67720*/  LDL.LU.64 R8, [R1+0x5600] ;  /* 0x0056000001087983 */ /* 0x000ea40000300a00 */
[----:B------:R1:W-:Y:S02]  /*67730*/  STL.64 [R1+0x5518], R26 ;  /* 0x0055181a01007387 */ /* 0x0003e40000100a00 */
[----:B------:R-:W4:Y:S11]  /*67740*/  LDL.LU R24, [R1+0x4e0] ;  /* 0x0004e00001187983 */ /* 0x000f360000300800 */
[----:B------:R-:W-:Y:S05]  /*67750*/  @!UPT UIADD3 URZ, URZ, URZ, URZ ;  /* 0x0000003f3f3ff290 */ /* 0x000fea000fffe03f */
[----:B------:R-:W-:Y:S01]  /*67760*/  STL.64 [R1+0x110], R4 ;  /* 0x0001100401007387 */ /* 0x000fe20000100a00 */
[----:B------:R-:W-:Y:S02]  /*67770*/  STL.64 [R1+0x118], R6 ;  /* 0x0001180601007387 */ /* 0x000fe40000100a00 */
[----:B------:R-:W-:Y:S04]  /*67780*/  LDS R6, [R0+0x26300] ;  /* 0x0263000000067984 */ /* 0x000fe80000000800 */
[----:B------:R-:W3:Y:S01]  /*67790*/  LDS R7, [R2+0x26300] ;  /* 0x0263000002077984 */ /* 0x000ee20000000800 */
[----:B------:R-:W-:Y:S04]  /*677a0*/  LDS R4, [R0+0x24300] ;  /* 0x0243000000047984 */ /* 0x000fe80000000800 */
[----:B------:R-:W5:Y:S04]  /*677b0*/  LDS R5, [R2+0x24300] ;  /* 0x0243000002057984 */ /* 0x000f680000000800 */
[----:B------:R-:W4:Y:S01]  /*677c0*/  LDL.LU R25, [R1+0x4e4] ;  /* 0x0004e40001197983 */ /* 0x000f220000300800 */
[----:B-1----:R-:W4:Y:S02]  /*677d0*/  LDL.LU R26, [R1+0x4e8] ;  /* 0x0004e800011a7983 */ /* 0x002f240000300800 */
[----:B------:R-:W4:Y:S02]  /*677e0*/  LDL.LU R27, [R1+0x4ec] ;  /* 0x0004ec00011b7983 */ /* 0x000f240000300800 */
[----:B------:R-:W-:Y:S01]  /*677f0*/  STL [R1+0x552c], R0 ;  /* 0x00552c0001007387 */ /* 0x000fe20000100800 */
[----:B------:R-:W-:Y:S04]  /*67800*/  STL [R1+0x5530], R2 ;  /* 0x0055300201007387 */ /* 0x000fe80000100800 */
[----:B---3--:R-:W-:Y:S01]  /*67810*/  STL.64 [R1+0x5510], R6 ;  /* 0x0055100601007387 */ /* 0x008fe20000100a00 */
[----:B-----5:R1:W-:Y:S03]  /*67820*/  STL.64 [R1+0x5508], R4 ;  /* 0x0055080401007387 */ /* 0x0203e60000100a00 */
        /* <DEDUP_REMOVED lines=8> */
[----:B------:R2:W-:Y:S02]  /*678b0*/  STL.64 [R1+0xbb8], R6 ;  /* 0x000bb80601007387 */ /* 0x0005e40000100a00 */
[----:B-1----:R-:W-:Y:S02]  /*678c0*/  IMAD.MOV.U32 R5, RZ, RZ, R14 ;  /* 0x000000ffff057224 */ /* 0x002fe400078e000e */
[----:B------:R-:W-:Y:S02]  /*678d0*/  IMAD.MOV.U32 R4, RZ, RZ, R15 ;  /* 0x000000ffff047224 */ /* 0x000fe400078e000f */
[----:B------:R-:W3:Y:S01]  /*678e0*/  LDL.LU.64 R14, [R1+0x55f8] ;  /* 0x0055f800010e7983 */ /* 0x000ee20000300a00 */
[----:B------:R-:W-:Y:S01]  /*678f0*/  STL [R1+0x5534], R5 ;  /* 0x0055340501007387 */ /* 0x000fe20000100800 */
[----:B---3--:R-:W-:Y:S01]  /*67900*/  HMMA.1688.F32.TF32 R16, R8, R14, R16 ;  /* 0x0000000e0810723c */ /* 0x008fe20000081010 */
[----:B--2---:R-:W-:-:S02]  /*67910*/  IMAD.MOV.U32 R7, RZ, RZ, R14 ;  /* 0x000000ffff077224 */ /* 0x004fc400078e000e */
[----:B------:R-:W-:Y:S11]  /*67920*/  IMAD.MOV.U32 R6, RZ, RZ, R15 ;  /* 0x000000ffff067224 */ /* 0x000ff600078e000f */
[----:B------:R-:W-:Y:S09]  /*67930*/  @!UPT UIADD3 URZ, URZ, URZ, URZ ;  /* 0x0000003f3f3ff290 */ /* 0x000ff2000fffe03f */
[----:B------:R-:W-:Y:S01]  /*67940*/  STL.64 [R1+0xba0], R16 ;  /* 0x000ba01001007387 */ /* 0x000fe20000100a00 */
[----:B------:R1:W-:Y:S03]  /*67950*/  STL.64 [R1+0xba8], R18 ;  /* 0x000ba81201007387 */ /* 0x0003e60000100a00 */
[----:B-1----:R-:W2:Y:S01]  /*67960*/  LDL.LU.64 R18, [R1+0x55f0] ;  /* 0x0055f00001127983 */ /* 0x002ea20000300a00 */
[----:B------:R-:W3:Y:S02]  /*67970*/  LDL.LU.64 R14, [R1+0x55e8] ;  /* 0x0055e800010e7983 */ /* 0x000ee40000300a00 */
[----:B------:R-:W-:Y:S02]  /*67980*/  STL.64 [R1+0x5598], R6 ;  /* 0x0055980601007387 */ /* 0x000fe40000100a00 */
[----:B------:R1:W-:Y:S02]  /*67990*/  STL [R1+0x5590], R4 ;  /* 0x0055900401007387 */ /* 0x0003e40000100800 */
[----:B-1----:R-:W2:Y:S01]  /*679a0*/  LDL.LU R4, [R1+0x4d0] ;  /* 0x0004d00001047983 */ /* 0x002ea20000300800 */
[----:B------:R-:W2:Y:S02]  /*679b0*/  LDL.LU R5, [R1+0x4d4] ;  /* 0x0004d40001057983 */ /* 0x000ea40000300800 */
[----:B------:R-:W2:Y:S02]  /*679c0*/  LDL.LU R6, [R1+0x4d8] ;  /* 0x0004d80001067983 */ /* 0x000ea40000300800 */
[----:B------:R-:W2:Y:S01]  /*679d0*/  LDL.LU R7, [R1+0x4dc] ;  /* 0x0004dc0001077983 */ /* 0x000ea20000300800 */
[----:B---3--:R-:W-:Y:S11]  /*679e0*/  HMMA.1688.F32.TF32 R20, R8, R14, R20 ;  /* 0x0000000e0814723c */ /* 0x008ff60000081014 */
[----:B------:R-:W-:Y:S11]  /*679f0*/  @!UPT UIADD3 URZ, URZ, URZ, URZ ;  /* 0x0000003f3f3ff290 */ /* 0x000ff6000fffe03f */
[----:B------:R-:W-:Y:S01]  /*67a00*/  @!UPT UIADD3 URZ, URZ, URZ, URZ ;  /* 0x0000003f3f3ff290 */ /* 0x000fe2000fffe03f */
[----:B------:R1:W-:Y:S01]  /*67a10*/  STL.64 [R1+0xb90], R20 ;  /* 0x000b901401007387 */ /* 0x0003e20000100a00 */
[----:B------:R3:W-:Y:S02]  /*67a20*/  STL.64 [R1+0xb98], R22 ;  /* 0x000b981601007387 */ /* 0x0007e40000100a00 */
[----:B------:R-:W5:Y:S02]  /*67a30*/  LDL.LU R12, [R1+0x55e0] ;  /* 0x0055e000010c7983 */ /* 0x000f640000300800 */
[----:B-1----:R-:W-:Y:S02]  /*67a40*/  IMAD.MOV.U32 R21, RZ, RZ, R14 ;  /* 0x000000ffff157224 */ /* 0x002fe400078e000e */
[----:B------:R-:W-:-:S05]  /*67a50*/  IMAD.MOV.U32 R20, RZ, RZ, R15 ;  /* 0x000000ffff147224 */ /* 0x000fca00078e000f */
[----:B------:R-:W-:Y:S01]  /*67a60*/  STL.64 [R1+0x55c0], R20 ;  /* 0x0055c01401007387 */ /* 0x000fe20000100a00 */
[----:B---3--:R-:W4:Y:S01]  /*67a70*/  LDL.64 R22, [R1+0x98] ;  /* 0x0000980001167983 */ /* 0x008f220000100a00 */
[C---:B--2---:R-:W-:Y:S08]  /*67a80*/  HMMA.1688.F32.TF32 R4, R8.reuse, R18, R4 ;  /* 0x000000120804723c */ /* 0x044ff00000081004 */
[----:B----4-:R-:W-:Y:S11]  /*67a90*/  HMMA.1688.F32.TF32 R24, R8, R22, R24 ;  /* 0x000000160818723c */ /* 0x010ff60000081018 */
[----:B------:R-:W-:Y:S11]  /*67aa0*/  @!UPT UIADD3 URZ, URZ, URZ, URZ ;  /* 0x0000003f3f3ff290 */ /* 0x000ff6000fffe03f */
[----:B------:R-:W-:Y:S01]  /*67ab0*/  @!UPT UIADD3 URZ, URZ, URZ, URZ ;  /* 0x0000003f3f3ff290 */ /* 0x000fe2000fffe03f */
[----:B------:R1:W-:Y:S01]  /*67ac0*/  STL.64 [R1+0xb80], R24 ;  /* 0x000b801801007387 */ /* 0x0003e20000100a00 */
[----:B------:R2:W-:Y:S02]  /*67ad0*/  STL.64 [R1+0xb88], R26 ;  /* 0x000b881a01007387 */ /* 0x0005e40000100a00 */
[----:B------:R-:W-:Y:S02]  /*67ae0*/  STL.64 [R1+0xb70], R4 ;  /* 0x000b700401007387 */ /* 0x000fe40000100a00 */
[----:B------:R-:W-:Y:S02]  /*67af0*/  STL.64 [R1+0xb78], R6 ;  /* 0x000b780601007387 */ /* 0x000fe40000100a00 */
[----:B-1----:R-:W-:Y:S02]  /*67b00*/  IMAD.MOV.U32 R25, RZ, RZ, R22 ;  /* 0x000000ffff197224 */ /* 0x002fe400078e0016 */
[----:B--2---:R-:W-:Y:S01]  /*67b10*/  IMAD.MOV.U32 R27, RZ, RZ, R18 ;  /* 0x000000ffff1b7224 */ /* 0x004fe200078e0012 */
[----:B------:R-:W-:Y:S01]  /*67b20*/  MOV R26, R19 ;  /* 0x00000013001a7202 */ /* 0x000fe20000000f00 */
[----:B------:R-:W-:-:S04]  /*67b30*/  IMAD.MOV.U32 R24, RZ, RZ, R23 ;  /* 0x000000ffff187224 */ /* 0x000fc800078e0017 */
[----:B------:R-:W-:Y:S01]  /*67b40*/  STL.64 [R1+0x5540], R26 ;  /* 0x0055401a01007387 */ /* 0x000fe20000100a00 */
[----:B------:R-:W-:Y:S02]  /*67b50*/  STL.64 [R1+0x5538], R24 ;  /* 0x0055381801007387 */ /* 0x000fe40000100a00 */
[----:B------:R-:W2:Y:S02]  /*67b60*/  LDL.LU R20, [R1+0x4b0] ;  /* 0x0004b00001147983 */ /* 0x000ea40000300800 */
[----:B------:R-:W2:Y:S01]  /*67b70*/  LDL.LU R21, [R1+0x4b4] ;  /* 0x0004b40001157983 */ /* 0x000ea20000300800 */
[----:B------:R-:W3:Y:S01]  /*67b80*/  LDL.LU R22, [R1+0x4b8] ;  /* 0x0004b80001167983 */ /* 0x000ee20000300800 */
[----:B------:R-:W3:Y:S03]  /*67b90*/  LDL.LU R23, [R1+0x4bc] ;  /* 0x0004bc0001177983 */ /* 0x000ee60000300800 */
[----:B---3--:R1:W-:Y:S01]  /*67ba0*/  STL.64 [R1+0x55d0], R22 ;  /* 0x0055d01601007387 */ /* 0x0083e20000100a00 */
[----:B--2---:R-:W-:Y:S03]  /*67bb0*/  STL.64 [R1+0x55c8], R20 ;  /* 0x0055c81401007387 */ /* 0x004fe60000100a00 */
[----:B-1----:R-:W2:Y:S01]  /*67bc0*/  LDL.64 R22, [R1+0x78] ;  /* 0x0000780001167983 */ /* 0x002ea20000100a00 */
[----:B------:R-:W3:Y:S02]  /*67bd0*/  LDL.LU R4, [R1+0x490] ;  /* 0x0004900001047983 */ /* 0x000ee40000300800 */
[----:B------:R-:W3:Y:S02]  /*67be0*/  LDL.LU R5, [R1+0x494] ;  /* 0x0004940001057983 */ /* 0x000ee40000300800 */
[----:B------:R-:W4:Y:S01]  /*67bf0*/  LDL.LU R6, [R1+0x498] ;  /* 0x0004980001067983 */ /* 0x000f220000300800 */
[----:B------:R-:W4:Y:S04]  /*67c00*/  LDL.LU R7, [R1+0x49c] ;  /* 0x00049c0001077983 */ /* 0x000f280000300800 */
[----:B----4-:R1:W-:Y:S01]  /*67c10*/  STL.64 [R1+0x55a8], R6 ;  /* 0x0055a80601007387 */ /* 0x0103e20000100a00 */
[----:B---3--:R-:W-:Y:S03]  /*67c20*/  STL.64 [R1+0x55a0], R4 ;  /* 0x0055a00401007387 */ /* 0x008fe60000100a00 */
        /* <DEDUP_REMOVED lines=8> */
[----:B------:R-:W3:Y:S02]  /*67cb0*/  LDL.64 R14, [R1+0x48] ;  /* 0x00004800010e7983 */ /* 0x000ee40000100a00 */
[----:B-----5:R-:W-:-:S02]  /*67cc0*/  IMAD.MOV.U32 R26, RZ, RZ, R12 ;  /* 0x000000ffff1a7224 */ /* 0x020fc400078e000c */
[----:B------:R-:W-:Y:S01]  /*67cd0*/  IMAD.MOV.U32 R27, RZ, RZ, R3 ;  /* 0x000000ffff1b7224 */ /* 0x000fe200078e0003 */
[----:B---3--:R1:W-:Y:S01]  /*67ce0*/  STL.64 [R1+0x55b0], R14 ;  /* 0x0055b00e01007387 */ /* 0x0083e20000100a00 */
[----:B------:R-:W3:Y:S02]  /*67cf0*/  LDL.LU R12, [R1+0x4a0] ;  /* 0x0004a000010c7983 */ /* 0x000ee40000300800 */
[----:B------:R-:W3:Y:S01]  /*67d00*/  LDL.LU R13, [R1+0x4a4] ;  /* 0x0004a400010d7983 */ /* 0x000ee20000300800 */
[----:B-1----:R-:W3:Y:S01]  /*67d10*/  LDL.LU R14, [R1+0x4a8] ;  /* 0x0004a800010e7983 */ /* 0x002ee20000300800 */
[----:B------:R-:W3:Y:S02]  /*67d20*/  LDL.LU R15, [R1+0x4ac] ;  /* 0x0004ac00010f7983 */ /* 0x000ee40000300800 */
[----:B------:R-:W4:Y:S02]  /*67d30*/  LDL.LU R16, [R1+0x480] ;  /* 0x0004800001107983 */ /* 0x000f240000300800 */
[----:B------:R-:W4:Y:S01]  /*67d40*/  LDL.LU R17, [R1+0x484] ;  /* 0x0004840001117983 */ /* 0x000f220000300800 */
[----:B------:R-:W4:Y:S01]  /*67d50*/  LDL.LU R18, [R1+0x488] ;  /* 0x0004880001127983 */ /* 0x000f220000300800 */
[----:B------:R-:W4:Y:S02]  /*67d60*/  LDL.LU R19, [R1+0x48c] ;  /* 0x00048c0001137983 */ /* 0x000f240000300800 */
[----:B------:R1:W-:Y:S02]  /*67d70*/  STL.64 [R1+0x5558], R26 ;  /* 0x0055581a01007387 */ /* 0x0003e40000100a00 */
[----:B------:R-:W5:Y:S01]  /*67d80*/  LDL.LU R24, [R1+0x460] ;  /* 0x0004600001187983 */ /* 0x000f620000300800 */
[----:B------:R-:W5:Y:S04]  /*67d90*/  LDL.LU R25, [R1+0x464] ;  /* 0x0004640001197983 */ /* 0x000f680000300800 */
[----:B-1----:R-:W3:Y:S01]  /*67da0*/  LDL.LU R26, [R1+0x468] ;  /* 0x00046800011a7983 */ /* 0x002ee20000300800 */
[----:B------:R-:W3:Y:S01]  /*67db0*/  LDL.LU R27, [R1+0x46c] ;  /* 0x00046c00011b7983 */ /* 0x000ee20000300800 */
[----:B--2---:R-:W-:Y:S01]  /*67dc0*/  HMMA.1688.F32.TF32 R4, R8, R22, R4 ;  /* 0x000000160804723c */ /* 0x004fe20000081004 */
[----:B------:R-:W-:-:S02]  /*67dd0*/  IMAD.MOV.U32 R29, RZ, RZ, R22 ;  /* 0x000000ffff1d7224 */ /* 0x000fc400078e0016 */
[----:B------:R-:W-:Y:S01]  /*67de0*/  IMAD.MOV.U32 R28, RZ, RZ, R23 ;  /* 0x000000ffff1c7224 */ /* 0x000fe200078e0017 */
[----:B---3--:R1:W-:Y:S01]  /*67df0*/  STL.64 [R1+0x5568], R26 ;  /* 0x0055681a01007387 */ /* 0x0083e20000100a00 */
[----:B-----5:R-:W-:Y:S03]  /*67e00*/  STL.64 [R1+0x5560], R24 ;  /* 0x0055601801007387 */ /* 0x020fe60000100a00 */
[----:B-1----:R-:W2:Y:S11]  /*67e10*/  LDL.64 R26, [R1+0x28] ;  /* 0x00002800011a7983 */ /* 0x002eb60000100a00 */
[----:B------:R-:W-:Y:S04]  /*67e20*/  @!UPT UIADD3 URZ, URZ, URZ, URZ ;  /* 0x0000003f3f3ff290 */ /* 0x000fe8000fffe03f */
        /* <DEDUP_REMOVED lines=9> */
[----:B------:R3:W-:Y:S03]  /*67ec0*/  STL.64 [R1+0xb58], R22 ;  /* 0x000b581601007387 */ /* 0x0007e60000100a00 */
[----:B-1----:R-:W5:Y:S01]  /*67ed0*/  LDL.LU.64 R20, [R1+0x55c0] ;  /* 0x0055c00001147983 */ /* 0x002f620000300a00 */
[----:B---3--:R-:W-:Y:S02]  /*67ee0*/  IMAD.MOV.U32 R23, RZ, RZ, R6 ;  /* 0x000000ffff177224 */ /* 0x008fe400078e0006 */
        /* <DEDUP_REMOVED lines=10> */
[----:B------:R-:W-:Y:S01]  /*67f90*/  STL.64 [R1+0x5550], R22 ;  /* 0x0055501601007387 */ /* 0x000fe20000100a00 */
[----:B-----5:R1:W-:Y:S04]  /*67fa0*/  STL.64 [R1+0x5548], R20 ;  /* 0x0055481401007387 */ /* 0x0203e80000100a00 */
[----:B-1----:R-:W5:Y:S01]  /*67fb0*/  LDL.LU R20, [R1+0x450] ;  /* 0x0004500001147983 */ /* 0x002f620000300800 */
[----:B------:R-:W5:Y:S02]  /*67fc0*/  LDL.LU R21, [R1+0x454] ;  /* 0x0004540001157983 */ /* 0x000f640000300800 */
[----:B------:R-:W2:Y:S02]  /*67fd0*/  LDL.LU R22, [R1+0x458] ;  /* 0x0004580001167983 */ /* 0x000ea40000300800 */
[----:B------:R-:W2:Y:S01]  /*67fe0*/  LDL.LU R23, [R1+0x45c] ;  /* 0x00045c0001177983 */ /* 0x000ea20000300800 */
[C---:B---3--:R-:W-:Y:S01]  /*67ff0*/  HMMA.1688.F32.TF32 R4, R8.reuse, R14, R4 ;  /* 0x0000000e0804723c */ /* 0x048fe20000081004 */
        /* <DEDUP_REMOVED lines=11> */
[----:B---3--:R-:W3:Y:S01]  /*680b0*/  LDL.LU.64 R6, [R1+0x5598] ;  /* 0x0055980001067983 */ /* 0x008ee20000300a00 */
[----:B------:R-:W5:Y:S02]  /*680c0*/  LDL.LU R4, [R1+0x5590] ;  /* 0x0055900001047983 */ /* 0x000f640000300800 */
[----:B------:R-:W4:Y:S02]  /*680d0*/  LDL.LU.64 R14, [R1+0x5588] ;  /* 0x00558800010e7983 */ /* 0x000f240000300a00 */
[C---:B----4-:R-:W-:Y:S11]  /*680e0*/  HMMA.1688.F32.TF32 R16, R8.reuse, R14, R16 ;  /* 0x0000000e0810723c */ /* 0x050ff60000081010 */
[----:B------:R-:W-:Y:S11]  /*680f0*/  @!UPT UIADD3 URZ, URZ, URZ, URZ ;  /* 0x0000003f3f3ff290 */ /* 0x000ff6000fffe03f */
[----:B------:R-:W-:Y:S01]  /*68100*/  @!UPT UIADD3 URZ, URZ, URZ, URZ ;  /* 0x0000003f3f3ff290 */ /* 0x000fe2000fffe03f */
[----:B------:R-:W-:Y:S01]  /*68110*/  STL.64 [R1+0xb20], R16 ;  /* 0x000b201001007387 */ /* 0x000fe20000100a00 */
[----:B------:R1:W-:Y:S03]  /*68120*/  STL.64 [R1+0xb28], R18 ;  /* 0x000b281201007387 */ /* 0x0003e60000100a00 */
[----:B-1----:R-:W4:Y:S01]  /*68130*/  LDL.LU.64 R18, [R1+0x5580] ;  /* 0x0055800001127983 */ /* 0x002f220000300a00 */
[----:B------:R-:W3:Y:S02]  /*68140*/  LDL.LU R12, [R1+0x360] ;  /* 0x00036000010c7983 */ /* 0x000ee40000300800 */
[----:B------:R-:W-:Y:S02]  /*68150*/  IMAD.MOV.U32 R17, RZ, RZ, R14 ;  /* 0x000000ffff117224 */ /* 0x000fe400078e000e */
[----:B------:R-:W3:Y:S02]  /*68160*/  LDL.LU R13, [R1+0x364] ;  /* 0x00036400010d7983 */ /* 0x000ee40000300800 */
[----:B------:R-:W-:Y:S01]  /*68170*/  IMAD.MOV.U32 R16, RZ, RZ, R15 ;  /* 0x000000ffff107224 */ /* 0x000fe200078e000f */
[----:B------:R-:W3:Y:S01]  /*68180*/  LDL.LU R14, [R1+0x368] ;  /* 0x00036800010e7983 */ /* 0x000ee20000300800 */
[----:B------:R-:W3:Y:S01]  /*68190*/  LDL.LU R15, [R1+0x36c] ;  /* 0x00036c00010f7983 */ /* 0x000ee20000300800 */
[C---:B--2---:R-:W-:Y:S02]  /*681a0*/  HMMA.1688.F32.TF32 R20, R8.reuse, R26, R20 ;  /* 0x0000001a0814723c */ /* 0x044fe40000081014 */
[----:B---3--:R1:W-:Y:S01]  /*681b0*/  STL.64 [R1+0x53f8], R14 ;  /* 0x0053f80e01007387 */ /* 0x0083e20000100a00 */
[----:B------:R2:W-:Y:S03]  /*681c0*/  STL.64 [R1+0x53f0], R12 ;  /* 0x0053f00c01007387 */ /* 0x0005e60000100a00 */
[----:B-1----:R-:W3:Y:S04]  /*681d0*/  LDL R14, [R1+0x18] ;  /* 0x00001800010e7983 */ /* 0x002ee80000100800 */
[----:B------:R-:W3:Y:S11]  /*681e0*/  LDL R15, [R1+0x1c] ;  /* 0x00001c00010f7983 */ /* 0x000ef60000100800 */
[----:B------:R-:W-:Y:S02]  /*681f0*/  @!UPT UIADD3 URZ, URZ, URZ, URZ ;  /* 0x0000003f3f3ff290 */ /* 0x000fe4000fffe03f */
[----:B------:R-:W-:Y:S02]  /*68200*/  STL.64 [R1+0xb10], R20 ;  /* 0x000b101401007387 */ /* 0x000fe40000100a00 */
[----:B------:R1:W-:Y:S02]  /*68210*/  STL.64 [R1+0xb18], R22 ;  /* 0x000b181601007387 */ /* 0x0003e40000100a00 */
[----:B--2---:R-:W-:Y:S02]  /*68220*/  IMAD.MOV.U32 R13, RZ, RZ, R26 ;  /* 0x000000ffff0d7224 */ /* 0x004fe400078e001a */
[----:B------:R-:W-:Y:S01]  /*68230*/  IMAD.MOV.U32 R12, RZ, RZ, R27 ;  /* 0x000000ffff0c7224 */ /* 0x000fe200078e001b */
[----:B-1----:R-:W2:Y:S01]  /*68240*/  LDL.LU.64 R22, [R1+0x5578] ;  /* 0x0055780001167983 */ /* 0x002ea20000300a00 */
[----:B------:R-:W2:Y:S02]  /*68250*/  LDL.LU.64 R20, [R1+0x5570] ;  /* 0x0055700001147983 */ /* 0x000ea40000300a00 */
        /* <DEDUP_REMOVED lines=8> */
[----:B------:R1:W-:Y:S02]  /*682e0*/  STL.64 [R1+0x5408], R14 ;  /* 0x0054080e01007387 */ /* 0x0003e40000100a00 */
[----:B-1----:R-:W-:Y:S02]  /*682f0*/  IMAD.MOV.U32 R14, RZ, RZ, R13 ;  /* 0x000000ffff0e7224 */ /* 0x002fe400078e000d */
[----:B------:R-:W-:Y:S01]  /*68300*/  IMAD.MOV.U32 R15, RZ, RZ, R12 ;  /* 0x000000ffff0f7224 */ /* 0x000fe200078e000c */
[C---:B--2---:R-:W-:Y:S01]  /*68310*/  HMMA.1688.F32.TF32 R24, R8.reuse, R26, R20 ;  /* 0x0000001a0818723c */ /* 0x044fe20000081014 */
[----:B------:R-:W2:Y:S01]  /*68320*/  LDL.LU.64 R22, [R1+0x5550] ;  /* 0x0055500001167983 */ /* 0x000ea20000300a00 */
[----:B------:R-:W3:Y:S11]  /*68330*/  LDL.LU.64 R20, [R1+0x5548] ;  /* 0x0055480001147983 */ /* 0x000ef60000300a00 */
[----:B------:R-:W-:Y:S10]  /*68340*/  @!UPT UIADD3 URZ, URZ, URZ, URZ ;  /* 0x0000003f3f3ff290 */ /* 0x000ff4000fffe03f */
[----:B------:R-:W-:Y:S01]  /*68350*/  STL.64 [R1+0xaf0], R24 ;  /* 0x000af01801007387 */ /* 0x000fe20000100a00 */
[----:B------:R1:W-:Y:S03]  /*68360*/  STL.64 [R1+0xaf8], R26 ;  /* 0x000af81a01007387 */ /* 0x0003e60000100a00 */
[----:B-1----:R-:W2:Y:S01]  /*68370*/  LDL.LU.64 R26, [R1+0x5540] ;  /* 0x00554000011a7983 */ /* 0x002ea20000300a00 */
[----:B------:R-:W2:Y:S02]  /*68380*/  LDL.LU.64 R24, [R1+0x5538] ;  /* 0x0055380001187983 */ /* 0x000ea40000300a00 */
[----:B------:R1:W-:Y:S02]  /*68390*/  STL.64 [R1+0x5420], R14 ;  /* 0x0054200e01007387 */ /* 0x0003e40000100a00 */
[----:B------:R-:W4:Y:S01]  /*683a0*/  LDL.LU R12, [R1+0x440] ;  /* 0x00044000010c7983 */ /* 0x000f220000300800 */
[----:B------:R-:W4:Y:S04]  /*683b0*/  LDL.LU R13, [R1+0x444] ;  /* 0x00044400010d7983 */ /* 0x000f280000300800 */
[----:B-1----:R-:W4:Y:S01]  /*683c0*/  LDL.LU R14, [R1+0x448] ;  /* 0x00044800010e7983 */ /* 0x002f220000300800 */
[----:B------:R-:W4:Y:S02]  /*683d0*/  LDL.LU R15, [R1+0x44c] ;  /* 0x00044c00010f7983 */ /* 0x000f240000300800 */
[----:B----4-:R-:W-:Y:S11]  /*683e0*/  HMMA.1688.F32.TF32 R12, R8, R18, R12 ;  /* 0x00000012080c723c */ /* 0x010ff6000008100c */
[----:B------:R-:W-:Y:S11]  /*683f0*/  @!UPT UIADD3 URZ, URZ, URZ, URZ ;  /* 0x0000003f3f3ff290 */ /* 0x000ff6000fffe03f */
[----:B------:R-:W-:Y:S01]  /*68400*/  @!UPT UIADD3 URZ, URZ, URZ, URZ ;  /* 0x0000003f3f3ff290 */ /* 0x000fe2000fffe03f */
[----:B------:R-:W-:Y:S01]  /*68410*/  STL.64 [R1+0x540], R12 ;  /* 0x0005400c01007387 */ /* 0x000fe20000100a00 */
[----:B------:R1:W-:Y:S02]  /*68420*/  STL.64 [R1+0x548], R14 ;  /* 0x0005480e01007387 */ /* 0x0003e40000100a00 */
[----:B-1----:R-:W-:Y:S02]  /*68430*/  IMAD.MOV.U32 R14, RZ, RZ, R17 ;  /* 0x000000ffff0e7224 */ /* 0x002fe400078e0011 */
[----:B------:R-:W-:-:S05]  /*68440*/  IMAD.MOV.U32 R15, RZ, RZ, R16 ;  /* 0x000000ffff0f7224 */ /* 0x000fca00078e0010 */
[----:B------:R-:W-:Y:S01]  /*68450*/  STL.64 [R1+0x5438], R14 ;  /* 0x0054380e01007387 */ /* 0x000fe20000100a00 */
[----:B------:R1:W-:Y:S03]  /*68460*/  STL.64 [R1+0x53e8], R18 ;  /* 0x0053e81201007387 */ /* 0x0003e60000100a00 */
[----:B-1----:R-:W4:Y:S01]  /*68470*/  LDL.64 R18, [R1+0x8] ;  /* 0x0000080001127983 */ /* 0x002f220000100a00 */
[----:B------:R-:W-:Y:S01]  /*68480*/  MOV R14, R5 ;  /* 0x00000005000e7202 */ /* 0x000fe20000000f00 */
[----:B------:R-:W-:Y:S02]  /*68490*/  IMAD.MOV.U32 R15, RZ, RZ, R2 ;  /* 0x000000ffff0f7224 */ /* 0x000fe400078e0002 */
[----:B----4-:R1:W-:Y:S01]  /*684a0*/  STL.64 [R1+0x5400], R18 ;  /* 0x0054001201007387 */ /* 0x0103e20000100a00 */
[----:B------:R-:W4:Y:S02]  /*684b0*/  LDL.LU R16, [R1+0x370] ;  /* 0x0003700001107983 */ /* 0x000f240000300800 */
[----:B------:R-:W4:Y:S01]  /*684c0*/  LDL.LU R17, [R1+0x374] ;  /* 0x0003740001117983 */ /* 0x000f220000300800 */
[----:B-1----:R-:W2:Y:S01]  /*684d0*/  LDL.LU R18, [R1+0x378] ;  /* 0x0003780001127983 */ /* 0x002ea20000300800 */
[----:B------:R-:W2:Y:S02]  /*684e0*/  LDL.LU R19, [R1+0x37c] ;  /* 0x00037c0001137983 */ /* 0x000ea40000300800 */
[----:B------:R-:W3:Y:S02]  /*684f0*/  LDL.LU R5, [R1+0x5534] ;  /* 0x0055340001057983 */ /* 0x000ee40000300800 */
[----:B------:R-:W3:Y:S01]  /*68500*/  LDL.LU R2, [R1+0x5530] ;  /* 0x0055300001027983 */ /* 0x000ee20000300800 */
[----:B------:R-:W-:Y:S04]  /*68510*/  STL.64 [R1+0x5450], R14 ;  /* 0x0054500e01007387 */ /* 0x000fe80000100a00 */
[----:B--2---:R-:W-:Y:S01]  /*68520*/  STL.64 [R1+0x5418], R18 ;  /* 0x0054181201007387 */ /* 0x004fe20000100a00 */
[----:B----4-:R1:W-:Y:S03]  /*68530*/  STL.64 [R1+0x5410], R16 ;  /* 0x0054101001007387 */ /* 0x0103e60000100a00 */
[----:B-1----:R-:W2:Y:S01]  /*68540*/  LDL.LU R16, [R1+0x380] ;  /* 0x0003800001107983 */ /* 0x002ea20000300800 */
[----:B------:R-:W2:Y:S02]  /*68550*/  LDL.LU R17, [R1+0x384] ;  /* 0x0003840001117983 */ /* 0x000ea40000300800 */
[----:B------:R-:W4:Y:S02]  /*68560*/  LDL.LU R18, [R1+0x388] ;  /* 0x0003880001127983 */ /* 0x000f240000300800 */
[----:B------:R-:W4:Y:S02]  /*68570*/  LDL.LU R19, [R1+0x38c] ;  /* 0x00038c0001137983 */ /* 0x000f240000300800 */
[----:B------:R-:W-:-:S02]  /*68580*/  IMAD.MOV.U32 R14, RZ, RZ, R0 ;  /* 0x000000ffff0e7224 */ /* 0x000fc400078e0000 */
[----:B------:R-:W-:Y:S01]  /*68590*/  IMAD.MOV.U32 R15, RZ, RZ, R22 ;  /* 0x000000ffff0f7224 */ /* 0x000fe200078e0016 */
[----:B------:R-:W3:Y:S01]  /*685a0*/  LDL.LU R0, [R1+0x552c] ;  /* 0x00552c0001007983 */ /* 0x000ee20000300800 */
[----:B------:R-:W3:Y:S03]  /*685b0*/  LDL.LU R22, [R1+0x5528] ;  /* 0x0055280001167983 */ /* 0x000ee60000300800 */
        /* <DEDUP_REMOVED lines=11> */
[----:B------:R1:W-:Y:S02]  /*68670*/  STL.64 [R1+0x5480], R14 ;  /* 0x0054800e01007387 */ /* 0x0003e40000100a00 */
[----:B-1----:R-:W-:Y:S02]  /*68680*/  IMAD.MOV.U32 R14, RZ, RZ, R29 ;  /* 0x000000ffff0e7224 */ /* 0x002fe400078e001d */
[----:B------:R-:W-:-:S05]  /*68690*/  IMAD.MOV.U32 R15, RZ, RZ, R28 ;  /* 0x000000ffff0f7224 */ /* 0x000fca00078e001c */
        /* <DEDUP_REMOVED lines=30> */
[----:B------:R-:W-:Y:S02]  /*68880*/  STL.64 [R1+0x54d0], R12 ;  /* 0x0054d00c01007387 */ /* 0x000fe40000100a00 */
[----:B-1----:R-:W-:-:S02]  /*68890*/  IMAD.MOV.U32 R14, RZ, RZ, R7 ;  /* 0x000000ffff0e7224 */ /* 0x002fc400078e0007 */
[----:B------:R-:W-:-:S05]  /*688a0*/  IMAD.MOV.U32 R15, RZ, RZ, R6 ;  /* 0x000000ffff0f7224 */ /* 0x000fca00078e0006 */
[----:B------:R5:W-:Y:S02]  /*688b0*/  STL.64 [R1+0x54f0], R14 ;  /* 0x0054f00e01007387 */ /* 0x000be40000100a00 */
[----:B-----5:R-:W-:Y:S02]  /*688c0*/  IMAD.MOV.U32 R15, RZ, RZ, R4 ;  /* 0x000000ffff0f7224 */ /* 0x020fe400078e0004 */
[----:B---3--:R-:W-:Y:S01]  /*688d0*/  IMAD.MOV.U32 R14, RZ, RZ, R5 ;  /* 0x000000ffff0e7224 */ /* 0x008fe200078e0005 */
        /* <DEDUP_REMOVED lines=8> */
[----:B----4-:R-:W-:Y:S01]  /*68960*/  STL.64 [R1+0x5490], R18 ;  /* 0x0054901201007387 */ /* 0x010fe20000100a00 */
[----:B------:R1:W-:Y:S03]  /*68970*/  STL.64 [R1+0x5488], R16 ;  /* 0x0054881001007387 */ /* 0x0003e60000100a00 */
[----:B-1----:R-:W4:Y:S01]  /*68980*/  LDL.LU R16, [R1+0x3d0] ;  /* 0x0003d00001107983 */ /* 0x002f220000300800 */
[----:B------:R-:W4:Y:S02]  /*68990*/  LDL.LU R17, [R1+0x3d4] ;  /* 0x0003d40001117983 */ /* 0x000f240000300800 */
[----:B------:R-:W5:Y:S02]  /*689a0*/  LDL.LU R18, [R1+0x3d8] ;  /* 0x0003d80001127983 */ /* 0x000f640000300800 */
[----:B------:R-:W5:Y:S02]  /*689b0*/  LDL.LU R19, [R1+0x3dc] ;  /* 0x0003dc0001137983 */ /* 0x000f640000300800 */
[----:B-----5:R-:W-:Y:S01]  /*689c0*/  STL.64 [R1+0x54a8], R18 ;  /* 0x0054a81201007387 */ /* 0x020fe20000100a00 */
[----:B----4-:R1:W-:Y:S03]  /*689d0*/  STL.64 [R1+0x54a0], R16 ;  /* 0x0054a01001007387 */ /* 0x0103e60000100a00 */
        /* <DEDUP_REMOVED lines=9> */
[----:B------:R-:W5:Y:S01]  /*68a70*/  LDL.LU R19, [R1+0x3fc] ;  /* 0x0003fc0001137983 */ /* 0x000f620000300800 */
[C---:B---3--:R-:W-:Y:S01]  /*68a80*/  HMMA.1688.F32.TF32 R24, R8.reuse, R22, R24 ;  /* 0x000000160818723c */ /* 0x048fe20000081018 */
        /* <DEDUP_REMOVED lines=14> */
[----:B-1----:R-:W2:Y:S02]  /*68b70*/  LDL.LU.64 R26, [R1+0x5518] ;  /* 0x00551800011a7983 */ /* 0x002ea40000300a00 */
[----:B--2---:R-:W-:Y:S02]  /*68b80*/  HMMA.1688.F32.TF32 R8, R8, R26, R4 ;  /* 0x0000001a0808723c */ /* 0x004fe40000081004 */
[----:B------:R-:W3:Y:S01]  /*68b90*/  LDL.LU.64 R6, [R1+0x5510] ;  /* 0x0055100001067983 */ /* 0x000ee20000300a00 */
[----:B------:R-:W3:Y:S11]  /*68ba0*/  LDL.LU.64 R4, [R1+0x5508] ;  /* 0x0055080001047983 */ /* 0x000ef60000300a00 */
[----:B------:R-:W-:Y:S09]  /*68bb0*/  @!UPT UIADD3 URZ, URZ, URZ, URZ ;  /* 0x0000003f3f3ff290 */ /* 0x000ff2000fffe03f */
[----:B------:R-:W-:Y:S01]  /*68bc0*/  STL.64 [R1+0x520], R8 ;  /* 0x0005200801007387 */ /* 0x000fe20000100a00 */
[----:B------:R-:W-:Y:S02]  /*68bd0*/  STL.64 [R1+0x528], R10 ;  /* 0x0005280a01007387 */ /* 0x000fe40000100a00 */
[----:B------:R-:W-:Y:S04]  /*68be0*/  LDS R10, [R0+0x26400] ;  /* 0x02640000000a7984 */ /* 0x000fe80000000800 */
[----:B------:R-:W1:Y:S01]  /*68bf0*/  LDS R11, [R2+0x26400] ;  /* 0x02640000020b7984 */ /* 0x000e620000000800 */
[----:B------:R-:W-:Y:S04]  /*68c00*/  LDS R8, [R0+0x24400] ;  /* 0x0244000000087984 */ /* 0x000fe80000000800 */
[----:B------:R-:W2:Y:S04]  /*68c10*/  LDS R9, [R2+0x24400] ;  /* 0x0244000002097984 */ /* 0x000ea80000000800 */
[----:B-1----:R-:W-:Y:S01]  /*68c20*/  STL.64 [R1+0x53e0], R10 ;  /* 0x0053e00a01007387 */ /* 0x002fe20000100a00 */
[----:B--2---:R-:W-:Y:S01]  /*68c30*/  STL.64 [R1+0x53d8], R8 ;  /* 0x0053d80801007387 */ /* 0x004fe20000100a00 */
[C---:B---3--:R-:W-:Y:S02]  /*68c40*/  HMMA.1688.F32.TF32 R12, R4.reuse, R14, R16 ;  /* 0x0000000e040c723c */ /* 0x048fe40000081010 */
        /* <DEDUP_REMOVED lines=15> */
[----:B------:R-:W-:-:S07]  /*68d40*/  IMAD.MOV.U32 R11, RZ, RZ, R20 ;  /* 0x000000ffff0b7224 */ /* 0x000fce00078e0014 */
[C---:B---3--:R-:W-:Y:S01]  /*68d50*/  HMMA.1688.F32.TF32 R8, R4.reuse, R10, R12 ;  /* 0x0000000a0408723c */ /* 0x048fe2000008100c */
        /* <DEDUP_REMOVED lines=76> */
[----:B-1----:R-:W-:Y:S01]  /*69220*/  IMAD.MOV.U32 R13, RZ, RZ, R18 ;  /* 0x000000ffff0d7224 */ /* 0x002fe200078e0012 */
[----:B------:R-:W-:Y:S02]  /*69230*/  MOV R12, R19 ;  /* 0x00000013000c7202 */ /* 0x000fe40000000f00 */
[----:B------:R-:W2:Y:S03]  /*69240*/  LDL.LU.64 R18, [R1+0x53e8] ;  /* 0x0053e80001127983 */ /* 0x000ea60000300a00 */
[----:B------:R1:W-:Y:S02]  /*69250*/  STL.64 [R1+0x53b8], R12 ;  /* 0x0053b80c01007387 */ /* 0x0003e40000100a00 */
        /* <DEDUP_REMOVED lines=16> */
[----:B------:R-:W3:Y:S01]  /*69360*/  LDL.LU R16, [R1+0x340] ;  /* 0x0003400001107983 */ /* 0x000ee20000300800 */
[----:B------:R-:W3:Y:S04]  /*69370*/  LDL.LU R17, [R1+0x344] ;  /* 0x0003440001117983 */ /* 0x000ee80000300800 */
[----:B-1----:R-:W3:Y:S01]  /*69380*/  LDL.LU R18, [R1+0x348] ;  /* 0x0003480001127983 */ /* 0x002ee20000300800 */
[----:B------:R-:W3:Y:S02]  /*69390*/  LDL.LU R19, [R1+0x34c] ;  /* 0x00034c0001137983 */ /* 0x000ee40000300800 */
[----:B------:R1:W-:Y:S01]  /*693a0*/  STL.64 [R1+0x53d0], R22 ;  /* 0x0053d01601007387 */ /* 0x0003e20000100a00 */
[C---:B---3--:R-:W-:Y:S01]  /*693b0*/  HMMA.1688.F32.TF32 R16, R4.reuse, R22, R16 ;  /* 0x000000160410723c */ /* 0x048fe20000081010 */
[----:B-1----:R-:W3:Y:S11]  /*693c0*/  LDL.64 R22, [R1+0xc8] ;  /* 0x0000c80001167983 */ /* 0x002ef60000100a00 */
[----:B------:R-:W-:Y:S11]  /*693d0*/  @!UPT UIADD3 URZ, URZ, URZ, URZ ;  /* 0x0000003f3f3ff290 */ /* 0x000ff6000fffe03f */
[----:B------:R-:W-:Y:S01]  /*693e0*/  STL.64 [R1+0xac0], R16 ;  /* 0x000ac01001007387 */ /* 0x000fe20000100a00 */
[----:B------:R1:W-:Y:S03]  /*693f0*/  STL.64 [R1+0xac8], R18 ;  /* 0x000ac81201007387 */ /* 0x0003e60000100a00 */
[----:B-1----:R-:W5:Y:S01]  /*69400*/  LDL.64 R18, [R1+0x98] ;  /* 0x0000980001127983 */ /* 0x002f620000100a00 */
[----:B----4-:R-:W-:Y:S03]  /*69410*/  HMMA.1688.F32.TF32 R4, R4, R26, R8 ;  /* 0x0000001a0404723c */ /* 0x010fe60000081008 */
[----:B-----5:R1:W-:Y:S01]  /*69420*/  STL.64 [R1+0x53c0], R18 ;  /* 0x0053c01201007387 */ /* 0x0203e20000100a00 */
[----:B------:R-:W4:Y:S02]  /*69430*/  LDL.LU R16, [R1+0x320] ;  /* 0x0003200001107983 */ /* 0x000f240000300800 */
[----:B------:R-:W4:Y:S01]  /*69440*/  LDL.LU R17, [R1+0x324] ;  /* 0x0003240001117983 */ /* 0x000f220000300800 */
[----:B-1----:R-:W4:Y:S01]  /*69450*/  LDL.LU R18, [R1+0x328] ;  /* 0x0003280001127983 */ /* 0x002f220000300800 */
[----:B------:R-:W4:Y:S02]  /*69460*/  LDL.LU R19, [R1+0x32c] ;  /* 0x00032c0001137983 */ /* 0x000f240000300800 */
[----:B------:R-:W2:Y:S02]  /*69470*/  LDL.LU.64 R10, [R1+0x53e0] ;  /* 0x0053e000010a7983 */ /* 0x000ea40000300a00 */
[----:B------:R-:W2:Y:S01]  /*69480*/  LDL.LU.64 R8, [R1+0x53d8] ;  /* 0x0053d80001087983 */ /* 0x000ea20000300a00 */
[----:B------:R1:W-:Y:S01]  /*69490*/  STL.64 [R1+0x5320], R26 ;  /* 0x0053201a01007387 */ /* 0x0003e20000100a00 */
[----:B------:R-:W5:Y:S09]  /*694a0*/  LDL.LU R24, [R1+0x300] ;  /* 0x0003000001187983 */ /* 0x000f720000300800 */
[----:B------:R-:W-:Y:S02]  /*694b0*/  STL.64 [R1+0x4a0], R4 ;  /* 0x0004a00401007387 */ /* 0x000fe40000100a00 */
[----:B------:R-:W-:Y:S01]  /*694c0*/  STL.64 [R1+0x4a8], R6 ;  /* 0x0004a80601007387 */ /* 0x000fe20000100a00 */
[----:B------:R-:W3:Y:S04]  /*694d0*/  LDS R4, [R0+0x24500] ;  /* 0x0245000000047984 */ /* 0x000ee80000000800 */
[----:B------:R-:W3:Y:S04]  /*694e0*/  LDS R6, [R0+0x26500] ;  /* 0x0265000000067984 */ /* 0x000ee80000000800 */
[----:B------:R-:W3:Y:S04]  /*694f0*/  LDS R5, [R2+0x24500] ;  /* 0x0245000002057984 */ /* 0x000ee80000000800 */
[----:B------:R-:W3:Y:S04]  /*69500*/  LDS R7, [R2+0x26500] ;  /* 0x0265000002077984 */ /* 0x000ee80000000800 */
[----:B------:R-:W5:Y:S04]  /*69510*/  LDL.LU R25, [R1+0x304] ;  /* 0x0003040001197983 */ /* 0x000f680000300800 */
[----:B-1----:R-:W5:Y:S01]  /*69520*/  LDL.LU R26, [R1+0x308] ;  /* 0x00030800011a7983 */ /* 0x002f620000300800 */
[----:B------:R-:W5:Y:S02]  /*69530*/  LDL.LU R27, [R1+0x30c] ;  /* 0x00030c00011b7983 */ /* 0x000f640000300800 */
[----:B---3--:R-:W-:-:S02]  /*69540*/  IMAD.MOV.U32 R29, RZ, RZ, R22 ;  /* 0x000000ffff1d7224 */ /* 0x008fc400078e0016 */
[----:B------:R-:W-:Y:S01]  /*69550*/  IMAD.MOV.U32 R21, RZ, RZ, R23 ;  /* 0x000000ffff157224 */ /* 0x000fe200078e0017 */
[----:B------:R1:W-:Y:S01]  /*69560*/  STL [R1+0x52ac], R4 ;  /* 0x0052ac0401007387 */ /* 0x0003e20000100800 */
[----:B------:R-:W-:Y:S02]  /*69570*/  STL [R1+0x52b4], R6 ;  /* 0x0052b40601007387 */ /* 0x000fe40000100800 */
[----:B------:R-:W-:Y:S02]  /*69580*/  STL [R1+0x52b0], R0 ;  /* 0x0052b00001007387 */ /* 0x000fe40000100800 */
[----:B------:R3:W-:Y:S01]  /*69590*/  STL [R1+0x52b8], R5 ;  /* 0x0052b80501007387 */ /* 0x0007e20000100800 */
[----:B------:R3:W-:Y:S04]  /*695a0*/  STL [R1+0x52c0], R7 ;  /* 0x0052c00701007387 */ /* 0x0007e80000100800 */
[----:B-1----:R-:W4:Y:S01]  /*695b0*/  LDL.LU R4, [R1+0x310] ;  /* 0x0003100001047983 */ /* 0x002f220000300800 */
[----:B---3--:R-:W3:Y:S03]  /*695c0*/  LDL.LU R5, [R1+0x314] ;  /* 0x0003140001057983 */ /* 0x008ee60000300800 */
[----:B------:R-:W3:Y:S01]  /*695d0*/  LDL.LU R6, [R1+0x318] ;  /* 0x0003180001067983 */ /* 0x000ee20000300800 */
[----:B------:R-:W-:Y:S02]  /*695e0*/  STL [R1+0x52bc], R2 ;  /* 0x0052bc0201007387 */ /* 0x000fe40000100800 */
[----:B------:R-:W-:Y:S01]  /*695f0*/  IMAD.MOV.U32 R7, RZ, RZ, R3 ;  /* 0x000000ffff077224 */ /* 0x000fe200078e0003 */
[C---:B--2---:R-:W-:Y:S01]  /*69600*/  HMMA.1688.F32.TF32 R12, R8.reuse, R22, R12 ;  /* 0x00000016080c723c */ /* 0x044fe2000008100c */
[----:B------:R-:W2:Y:S11]  /*69610*/  LDL.LU.64 R22, [R1+0x53d0] ;  /* 0x0053d00001167983 */ /* 0x000eb60000300a00 */
[----:B------:R-:W-:Y:S11]  /*69620*/  @!UPT UIADD3 URZ, URZ, URZ, URZ ;  /* 0x0000003f3f3ff290 */ /* 0x000ff6000fffe03f */
[----:B------:R-:W-:Y:S01]  /*69630*/  STL.64 [R1+0xab0], R12 ;  /* 0x000ab00c01007387 */ /* 0x000fe20000100a00 */
[----:B------:R1:W-:Y:S02]  /*69640*/  STL [R1+0xab8], R14 ;  /* 0x000ab80e01007387 */ /* 0x0003e40000100800 */
[----:B------:R-:W-:Y:S02]  /*69650*/  IMAD.MOV.U32 R3, RZ, RZ, R15 ;  /* 0x000000ffff037224 */ /* 0x000fe400078e000f */
[----:B-1----:R-:W4:Y:S01]  /*69660*/  LDL.LU.64 R14, [R1+0x53c8] ;  /* 0x0053c800010e7983 */ /* 0x002f220000300a00 */
[----:B------:R-:W-:Y:S02]  /*69670*/  STL [R1+0x52c8], R21 ;  /* 0x0052c81501007387 */ /* 0x000fe40000100800 */
[----:B------:R-:W-:Y:S02]  /*69680*/  STL [R1+0x52c4], R29 ;  /* 0x0052c41d01007387 */ /* 0x000fe40000100800 */
[----:B------:R1:W-:Y:S01]  /*69690*/  STL [R1+0x4b98], R3 ;  /* 0x004b980301007387 */ /* 0x0003e20000100800 */
[----:B----4-:R-:W-:Y:S01]  /*696a0*/  HMMA.1688.F32.TF32 R16, R8, R14, R16 ;  /* 0x0000000e0810723c */ /* 0x010fe20000081010 */
[----:B-1----:R-:W-:-:S02]  /*696b0*/  IMAD.MOV.U32 R3, RZ, RZ, R15 ;  /* 0x000000ffff037224 */ /* 0x002fc400078e000f */
[----:B------:R-:W-:Y:S11]  /*696c0*/  IMAD.MOV.U32 R20, RZ, RZ, R14 ;  /* 0x000000ffff147224 */ /* 0x000ff600078e000e */
[----:B------:R-:W-:Y:S09]  /*696d0*/  @!UPT UIADD3 URZ, URZ, URZ, URZ ;  /* 0x0000003f3f3ff290 */ /* 0x000ff2000fffe03f */
[----:B------:R-:W-:Y:S01]  /*696e0*/  STL.64 [R1+0xaa0], R16 ;  /* 0x000aa01001007387 */ /* 0x000fe20000100a00 */
[----:B------:R1:W-:Y:S03]  /*696f0*/  STL.64 [R1+0xaa8], R18 ;  /* 0x000aa81201007387 */ /* 0x0003e60000100a00 */
[----:B-1----:R-:W4:Y:S01]  /*69700*/  LDL.LU.64 R18, [R1+0x53c0] ;  /* 0x0053c00001127983 */ /* 0x002f220000300a00 */
[----:B------:R-:W3:Y:S02]  /*69710*/  LDL.LU.64 R12, [R1+0x53b8] ;  /* 0x0053b800010c7983 */ /* 0x000ee40000300a00 */
[----:B------:R-:W-:Y:S02]  /*69720*/  STL [R1+0x52d0], R3 ;  /* 0x0052d00301007387 */ /* 0x000fe40000100800 */
[----:B------:R-:W-:Y:S01]  /*69730*/  STL [R1+0x52cc], R20 ;  /* 0x0052cc1401007387 */ /* 0x000fe20000100800 */
[----:B--2---:R1:W-:Y:S04]  /*69740*/  STL.64 [R1+0x5390], R22 ;  /* 0x0053901601007387 */ /* 0x0043e80000100a00 */
[----:B-1----:R-:W3:Y:S02]  /*69750*/  LDL.64 R22, [R1+0xa8] ;  /* 0x0000a80001167983 */ /* 0x002ee40000100a00 */
[----:B---3--:R-:W-:Y:S01]  /*69760*/  HMMA.1688.F32.TF32 R4, R8, R22, R4 ;  /* 0x000000160804723c */ /* 0x008fe20000081004 */
[----:B------:R-:W-:-:S02]  /*69770*/  IMAD.MOV.U32 R28, RZ, RZ, R23 ;  /* 0x000000ffff1c7224 */ /* 0x000fc400078e0017 */
[----:B----4-:R-:W-:Y:S11]  /*69780*/  IMAD.MOV.U32 R0, RZ, RZ, R19 ;  /* 0x000000ffff007224 */ /* 0x010ff600078e0013 */
[----:B------:R-:W-:Y:S09]  /*69790*/  @!UPT UIADD3 URZ, URZ, URZ, URZ ;  /* 0x0000003f3f3ff290 */ /* 0x000ff2000fffe03f */
[----:B------:R1:W-:Y:S02]  /*697a0*/  STL.64 [R1+0xa90], R4 ;  /* 0x000a900401007387 */ /* 0x0003e40000100a00 */
[----:B-1----:R-:W-:Y:S02]  /*697b0*/  IMAD.MOV.U32 R4, RZ, RZ, R22 ;  /* 0x000000ffff047224 */ /* 0x002fe400078e0016 */
[----:B-----5:R-:W-:Y:S01]  /*697c0*/  HMMA.1688.F32.TF32 R20, R8, R18, R24 ;  /* 0x000000120814723c */ /* 0x020fe20000081018 */
[----:B------:R1:W-:Y:S01]  /*697d0*/  STL.64 [R1+0xa98], R6 ;  /* 0x000a980601007387 */ /* 0x0003e20000100a00 */
[----:B------:R-:W-:Y:S02]  /*697e0*/  STL [R1+0x52d8], R28 ;  /* 0x0052d81c01007387 */ /* 0x000fe40000100800 */
[----:B------:R-:W-:Y:S03]  /*697f0*/  STL [R1+0x52d4], R4 ;  /* 0x0052d40401007387 */ /* 0x000fe60000100800 */
[----:B------:R-:W-:-:S02]  /*69800*/  IMAD.MOV.U32 R19, RZ, RZ, R12 ;  /* 0x000000ffff137224 */ /* 0x000fc400078e000c */
[----:B-1----:R-:W-:Y:S02]  /*69810*/  IMAD.MOV.U32 R6, RZ, RZ, R18 ;  /* 0x000000ffff067224 */ /* 0x002fe400078e0012 */
[----:B------:R-:W-:Y:S11]  /*69820*/  IMAD.MOV.U32 R18, RZ, RZ, R13 ;  /* 0x000000ffff127224 */ /* 0x000ff600078e000d */
[----:B------:R-:W-:Y:S01]  /*69830*/  @!UPT UIADD3 URZ, URZ, URZ, URZ ;  /* 0x0000003f3f3ff290 */ /* 0x000fe2000fffe03f */
[----:B------:R-:W-:Y:S01]  /*69840*/  STL.64 [R1+0xa80], R20 ;  /* 0x000a801401007387 */ /* 0x000fe20000100a00 */
[----:B------:R-:W-:Y:S02]  /*69850*/  STL.64 [R1+0xa88], R22 ;  /* 0x000a881601007387 */ /* 0x000fe40000100a00 */
[----:B------:R-:W-:Y:S02]  /*69860*/  STL.64 [R1+0x5318], R18 ;  /* 0x0053181201007387 */ /* 0x000fe40000100a00 */
[----:B------:R-:W2:Y:S01]  /*69870*/  LDL.LU R12, [R1+0x260] ;  /* 0x00026000010c7983 */ /* 0x000ea20000300800 */
[----:B------:R-:W2:Y:S01]  /*69880*/  LDL.LU R13, [R1+0x264] ;  /* 0x00026400010d7983 */ /* 0x000ea20000300800 */
[----:B------:R-:W3:Y:S02]  /*69890*/  LDL.LU R14, [R1+0x268] ;  /* 0x00026800010e7983 */ /* 0x000ee40000300800 */
[----:B------:R-:W3:Y:S02]  /*698a0*/  LDL.LU R15, [R1+0x26c] ;  /* 0x00026c00010f7983 */ /* 0x000ee40000300800 */
[----:B------:R-:W4:Y:S01]  /*698b0*/  LDL.LU R24, [R1+0x280] ;  /* 0x0002800001187983 */ /* 0x000f220000300800 */
[----:B------:R-:W4:Y:S01]  /*698c0*/  LDL.LU R25, [R1+0x284] ;  /* 0x0002840001197983 */ /* 0x000f220000300800 */
[----:B------:R-:W5:Y:S02]  /*698d0*/  LDL.LU R26, [R1+0x288] ;  /* 0x00028800011a7983 */ /* 0x000f640000300800 */
[----:B------:R-:W5:Y:S02]  /*698e0*/  LDL.LU R27, [R1+0x28c] ;  /* 0x00028c00011b7983 */ /* 0x000f640000300800 */
[----:B-----5:R1:W-:Y:S01]  /*698f0*/  STL.64 [R1+0x5330], R26 ;  /* 0x0053301a01007387 */ /* 0x0203e20000100a00 */
[----:B----4-:R-:W-:Y:S03]  /*69900*/  STL.64 [R1+0x5328], R24 ;  /* 0x0053281801007387 */ /* 0x010fe60000100a00 */
[----:B-1----:R-:W4:Y:S04]  /*69910*/  LDL.64 R26, [R1+0x28] ;  /* 0x00002800011a7983 */ /* 0x002f280000100a00 */
[----:B----4-:R1:W-:Y:S04]  /*69920*/  STL.64 [R1+0x5340], R26 ;  /* 0x0053401a01007387 */ /* 0x0103e80000100a00 */
[----:B-1----:R-:W4:Y:S04]  /*69930*/  LDL.64 R26, [R1+0x38] ;  /* 0x00003800011a7983 */ /* 0x002f280000100a00 */
[----:B----4-:R1:W-:Y:S04]  /*69940*/  STL.64 [R1+0x5358], R26 ;  /* 0x0053581a01007387 */ /* 0x0103e80000100a00 */
[----:B-1----:R-:W4:Y:S04]  /*69950*/  LDL.64 R26, [R1+0x48] ;  /* 0x00004800011a7983 */ /* 0x002f280000100a00 */
[----:B----4-:R-:W-:Y:S01]  /*69960*/  STL.64 [R1+0x5370], R26 ;  /* 0x0053701a01007387 */ /* 0x010fe20000100a00 */
[----:B------:R-:W4:Y:S03]  /*69970*/  LDL.64 R18, [R1+0x18] ;  /* 0x0000180001127983 */ /* 0x000f260000100a00 */
        /* <DEDUP_REMOVED lines=21> */
[----:B------:R-:W2:Y:S04]  /*69ad0*/  LDL.64 R26, [R1+0x58] ;  /* 0x00005800011a7983 */ /* 0x000ea80000100a00 */
[----:B--2---:R1:W-:Y:S04]  /*69ae0*/  STL.64 [R1+0x5388], R26 ;  /* 0x0053881a01007387 */ /* 0x0043e80000100a00 */
[----:B-1----:R-:W2:Y:S01]  /*69af0*/  LDL.64 R26, [R1+0x68] ;  /* 0x00006800011a7983 */ /* 0x002ea20000100a00 */
[----:B-----5:R-:W-:Y:S02]  /*69b00*/  STL.64 [R1+0x5350], R18 ;  /* 0x0053501201007387 */ /* 0x020fe40000100a00 */
[----:B----4-:R1:W-:Y:S02]  /*69b10*/  STL.64 [R1+0x5348], R16 ;  /* 0x0053481001007387 */ /* 0x0103e40000100a00 */
        /* <DEDUP_REMOVED lines=20> */
[----:B------:R-:W3:Y:S02]  /*69c60*/  LDL.LU R14, [R1+0x278] ;  /* 0x00027800010e7983 */ /* 0x000ee40000300800 */
[----:B------:R-:W3:Y:S01]  /*69c70*/  LDL.LU R15, [R1+0x27c] ;  /* 0x00027c00010f7983 */ /* 0x000ee20000300800 */
[----:B------:R-:W-:Y:S01]  /*69c80*/  STL [R1+0x52e0], R0 ;  /* 0x0052e00001007387 */ /* 0x000fe20000100800 */
[----:B------:R1:W-:Y:S03]  /*69c90*/  STL [R1+0x52dc], R6 ;  /* 0x0052dc0601007387 */ /* 0x0003e60000100800 */
[----:B-1----:R-:W5:Y:S02]  /*69ca0*/  LDL.64 R6, [R1+0x88] ;  /* 0x0000880001067983 */ /* 0x002f640000100a00 */
[----:B-----5:R-:W-:Y:S01]  /*69cb0*/  HMMA.1688.F32.TF32 R20, R8, R6, R20 ;  /* 0x000000060814723c */ /* 0x020fe20000081014 */
[----:B------:R-:W-:-:S02]  /*69cc0*/  IMAD.MOV.U32 R5, RZ, RZ, R7 ;  /* 0x000000ffff057224 */ /* 0x000fc400078e0007 */
[----:B------:R-:W-:Y:S11]  /*69cd0*/  IMAD.MOV.U32 R2, RZ, RZ, R6 ;  /* 0x000000ffff027224 */ /* 0x000ff600078e0006 */
[----:B------:R-:W-:Y:S09]  /*69ce0*/  @!UPT UIADD3 URZ, URZ, URZ, URZ ;  /* 0x0000003f3f3ff290 */ /* 0x000ff2000fffe03f */
[----:B------:R-:W-:Y:S01]  /*69cf0*/  STL.64 [R1+0xa70], R20 ;  /* 0x000a701401007387 */ /* 0x000fe20000100a00 */
[----:B------:R1:W-:Y:S03]  /*69d00*/  STL.64 [R1+0xa78], R22 ;  /* 0x000a781601007387 */ /* 0x0003e60000100a00 */
[----:B-1----:R-:W5:Y:S01]  /*69d10*/  LDL.LU.64 R22, [R1+0x53b0] ;  /* 0x0053b00001167983 */ /* 0x002f620000300a00 */
[----:B------:R-:W5:Y:S02]  /*69d20*/  LDL.LU.64 R20, [R1+0x53a8] ;  /* 0x0053a80001147983 */ /* 0x000f640000300a00 */
[----:B------:R-:W-:Y:S02]  /*69d30*/  STL [R1+0x52e8], R5 ;  /* 0x0052e80501007387 */ /* 0x000fe40000100800 */
[----:B------:R-:W5:Y:S01]  /*69d40*/  LDL.64 R6, [R1+0x78] ;  /* 0x0000780001067983 */ /* 0x000f620000100a00 */
[----:B------:R-:W-:Y:S01]  /*69d50*/  STL [R1+0x52e4], R2 ;  /* 0x0052e40201007387 */ /* 0x000fe20000100800 */
[----:B-----5:R-:W-:Y:S11]  /*69d60*/  HMMA.1688.F32.TF32 R20, R8, R6, R20 ;  /* 0x000000060814723c */ /* 0x020ff60000081014 */
[----:B------:R-:W-:Y:S11]  /*69d70*/  @!UPT UIADD3 URZ, URZ, URZ, URZ ;  /* 0x0000003f3f3ff290 */ /* 0x000ff6000fffe03f */
[----:B------:R-:W-:Y:S01]  /*69d80*/  @!UPT UIADD3 URZ, URZ, URZ, URZ ;  /* 0x0000003f3f3ff290 */ /* 0x000fe2000fffe03f */
[----:B------:R-:W-:Y:S01]  /*69d90*/  STL.64 [R1+0xa60], R20 ;  /* 0x000a601401007387 */ /* 0x000fe20000100a00 */
[----:B------:R1:W-:Y:S03]  /*69da0*/  STL.64 [R1+0xa68], R22 ;  /* 0x000a681601007387 */ /* 0x0003e60000100a00 */
[----:B-1----:R-:W2:Y:S01]  /*69db0*/  LDL.LU.64 R22, [R1+0x53a0] ;  /* 0x0053a00001167983 */ /* 0x002ea20000300a00 */
[----:B------:R-:W2:Y:S02]  /*69dc0*/  LDL.LU.64 R20, [R1+0x5398] ;  /* 0x0053980001147983 */ /* 0x000ea40000300a00 */
[----:B------:R-:W-:-:S05]  /*69dd0*/  IMAD.MOV.U32 R29, RZ, RZ, R6 ;  /* 0x000000ffff1d7224 */ /* 0x000fca00078e0006 */
[----:B------:R-:W-:Y:S01]  /*69de0*/  STL [R1+0x52ec], R29 ;  /* 0x0052ec1d01007387 */ /* 0x000fe20000100800 */
        /* <DEDUP_REMOVED lines=9> */
[C---:B----4-:R-:W-:Y:S01]  /*69e80*/  HMMA.1688.F32.TF32 R16, R8.reuse, R26, R16 ;  /* 0x0000001a0810723c */ /* 0x050fe20000081010 */
[----:B------:R-:W-:Y:S01]  /*69e90*/  IMAD.MOV.U32 R4, RZ, RZ, R26 ;  /* 0x000000ffff047224 */ /* 0x000fe200078e001a */
[----:B------:R-:W-:Y:S11]  /*69ea0*/  MOV R3, R27 ;  /* 0x0000001b00037202 */ /* 0x000ff60000000f00 */
[----:B------:R-:W-:Y:S10]  /*69eb0*/  @!UPT UIADD3 URZ, URZ, URZ, URZ ;  /* 0x0000003f3f3ff290 */ /* 0x000ff4000fffe03f */
        /* <DEDUP_REMOVED lines=40> */
[----:B------:R-:W3:Y:S02]  /*6a140*/  LDL.LU.64 R18, [R1+0x5318] ;  /* 0x0053180001127983 */ /* 0x000ee40000300a00 */
[C---:B---3--:R-:W-:Y:S01]  /*6a150*/  HMMA.1688.F32.TF32 R16, R8.reuse, R18, R12 ;  /* 0x000000120810723c */ /* 0x048fe2000008100c */
[----:B------:R-:W3:Y:S01]  /*6a160*/  LDL.LU.64 R14, [R1+0x5310] ;  /* 0x00531000010e7983 */ /* 0x000ee20000300a00 */
[----:B------:R-:W3:Y:S11]  /*6a170*/  LDL.LU.64 R12, [R1+0x5308] ;  /* 0x00530800010c7983 */ /* 0x000ef60000300a00 */
[----:B------:R-:W-:Y:S10]  /*6a180*/  @!UPT UIADD3 URZ, URZ, URZ, URZ ;  /* 0x0000003f3f3ff290 */ /* 0x000ff4000fffe03f */
[----:B------:R-:W-:Y:S01]  /*6a190*/  STL.64 [R1+0xa10], R16 ;  /* 0x000a101001007387 */ /* 0x000fe20000100a00 */
[----:B------:R1:W-:Y:S03]  /*6a1a0*/  STL.64 [R1+0xa18], R18 ;  /* 0x000a181201007387 */ /* 0x0003e60000100a00 */
[----:B-1----:R-:W3:Y:S02]  /*6a1b0*/  LDL.LU.64 R18, [R1+0x5300] ;  /* 0x0053000001127983 */ /* 0x002ee40000300a00 */
[C---:B---3--:R-:W-:Y:S11]  /*6a1c0*/  HMMA.1688.F32.TF32 R12, R8.reuse, R18, R12 ;  /* 0x00000012080c723c */ /* 0x048ff6000008100c */
[----:B------:R-:W-:Y:S11]  /*6a1d0*/  @!UPT UIADD3 URZ, URZ, URZ, URZ ;  /* 0x0000003f3f3ff290 */ /* 0x000ff6000fffe03f */
[----:B------:R-:W-:Y:S01]  /*6a1e0*/  @!UPT UIADD3 URZ, URZ, URZ, URZ ;  /* 0x0000003f3f3ff290 */ /* 0x000fe2000fffe03f */
[----:B------:R-:W-:Y:S01]  /*6a1f0*/  STL.64 [R1+0xa00], R12 ;  /* 0x000a000c01007387 */ /* 0x000fe20000100a00 */
[----:B------:R1:W-:Y:S03]  /*6a200*/  STL.64 [R1+0xa08], R14 ;  /* 0x000a080e01007387 */ /* 0x0003e60000100a00 */
[----:B-1----:R-:W4:Y:S01]  /*6a210*/  LDL.LU.64 R14, [R1+0x52f8] ;  /* 0x0052f800010e7983 */ /* 0x002f220000300a00 */
[----:B------:R-:W4:Y:S02]  /*6a220*/  LDL.LU.64 R12, [R1+0x52f0] ;  /* 0x0052f000010c7983 */ /* 0x000f240000300a00 */
[----:B------:R1:W-:Y:S02]  /*6a230*/  STL.64 [R1+0x5190], R18 ;  /* 0x0051901201007387 */ /* 0x0003e40000100a00 */
[----:B------:R-:W3:Y:S01]  /*6a240*/  LDL.LU R16, [R1+0x250] ;  /* 0x0002500001107983 */ /* 0x000ee20000300800 */
[----:B------:R-:W3:Y:S04]  /*6a250*/  LDL.LU R17, [R1+0x254] ;  /* 0x0002540001117983 */ /* 0x000ee80000300800 */
[----:B-1----:R-:W3:Y:S01]  /*6a260*/  LDL.LU R18, [R1+0x258] ;  /* 0x0002580001127983 */ /* 0x002ee20000300800 */
[----:B------:R-:W3:Y:S02]  /*6a270*/  LDL.LU R19, [R1+0x25c] ;  /* 0x00025c0001137983 */ /* 0x000ee40000300800 */
[----:B--2---:R-:W-:Y:S01]  /*6a280*/  STL.64 [R1+0x5180], R22 ;  /* 0x0051801601007387 */ /* 0x004fe20000100a00 */
[C---:B---3--:R-:W-:Y:S08]  /*6a290*/  HMMA.1688.F32.TF32 R16, R8.reuse, R22, R16 ;  /* 0x000000160810723c */ /* 0x048ff00000081010 */
[----:B----4-:R-:W-:Y:S11]  /*6a2a0*/  HMMA.1688.F32.TF32 R8, R8, R26, R12 ;  /* 0x0000001a0808723c */ /* 0x010ff6000008100c */
[----:B------:R-:W-:Y:S04]  /*6a2b0*/  @!UPT UIADD3 URZ, URZ, URZ, URZ ;  /* 0x0000003f3f3ff290 */ /* 0x000fe8000fffe03f */
[----:B------:R1:W-:Y:S01]  /*6a2c0*/  STL.64 [R1+0x9f0], R16 ;  /* 0x0009f01001007387 */ /* 0x0003e20000100a00 */
[----:B------:R2:W-:Y:S03]  /*6a2d0*/  STL.64 [R1+0x9f8], R18 ;  /* 0x0009f81201007387 */ /* 0x0005e60000100a00 */
[----:B-1----:R-:W3:Y:S04]  /*6a2e0*/  LDL.LU R16, [R1+0x730] ;  /* 0x0007300001107983 */ /* 0x002ee80000300800 */
[----:B------:R-:W-:Y:S02]  /*6a2f0*/  STL.64 [R1+0x660], R8 ;  /* 0x0006600801007387 */ /* 0x000fe40000100a00 */
[----:B------:R-:W-:Y:S02]  /*6a300*/  STL.64 [R1+0x668], R10 ;  /* 0x0006680a01007387 */ /* 0x000fe40000100a00 */
[----:B------:R-:W3:Y:S01]  /*6a310*/  LDL.LU R17, [R1+0x734] ;  /* 0x0007340001117983 */ /* 0x000ee20000300800 */
[----:B--2---:R-:W2:Y:S01]  /*6a320*/  LDL.LU R18, [R1+0x738] ;  /* 0x0007380001127983 */ /* 0x004ea20000300800 */
[----:B------:R-:W2:Y:S03]  /*6a330*/  LDL.LU R19, [R1+0x73c] ;  /* 0x00073c0001137983 */ /* 0x000ea60000300800 */
[----:B--2---:R1:W-:Y:S01]  /*6a340*/  STL.64 [R1+0x51a0], R18 ;  /* 0x0051a01201007387 */ /* 0x0043e20000100a00 */
[----:B---3--:R-:W-:Y:S02]  /*6a350*/  STL.64 [R1+0x5198], R16 ;  /* 0x0051981001007387 */ /* 0x008fe40000100a00 */
[----:B-1----:R-:W-:-:S02]  /*6a360*/  IMAD.MOV.U32 R18, RZ, RZ, R25 ;  /* 0x000000ffff127224 */ /* 0x002fc400078e0019 */
[----:B------:R-:W-:-:S05]  /*6a370*/  IMAD.MOV.U32 R19, RZ, RZ, R24 ;  /* 0x000000ffff137224 */ /* 0x000fca00078e0018 */
[----:B------:R-:W-:Y:S01]  /*6a380*/  STL.64 [R1+0x51b0], R18 ;  /* 0x0051b01201007387 */ /* 0x000fe20000100a00 */
[----:B------:R1:W-:Y:S03]  /*6a390*/  STL.64 [R1+0x5188], R26 ;  /* 0x0051881a01007387 */ /* 0x0003e60000100a00 */
[----:B-1----:R-:W2:Y:S04]  /*6a3a0*/  LDL.LU.64 R26, [R1+0x8] ;  /* 0x00000800011a7983 */ /* 0x002ea80000300a00 */
[----:B--2---:R1:W-:Y:S01]  /*6a3b0*/  STL.64 [R1+0x51a8], R26 ;  /* 0x0051a81a01007387 */ /* 0x0043e20000100a00 */
[----:B------:R-:W2:Y:S02]  /*6a3c0*/  LDL.LU R24, [R1+0x740] ;  /* 0x0007400001187983 */ /* 0x000ea40000300800 */
[----:B------:R-:W2:Y:S01]  /*6a3d0*/  LDL.LU R25, [R1+0x744] ;  /* 0x0007440001197983 */ /* 0x000ea20000300800 */
[----:B-1----:R-:W3:Y:S01]  /*6a3e0*/  LDL.LU R26, [R1+0x748] ;  /* 0x00074800011a7983 */ /* 0x002ee20000300800 */
[----:B------:R-:W3:Y:S02]  /*6a3f0*/  LDL.LU R27, [R1+0x74c] ;  /* 0x00074c00011b7983 */ /* 0x000ee40000300800 */
[----:B------:R-:W-:-:S02]  /*6a400*/  IMAD.MOV.U32 R18, RZ, RZ, R29 ;  /* 0x000000ffff127224 */ /* 0x000fc400078e001d */
[----:B------:R-:W-:Y:S01]  /*6a410*/  IMAD.MOV.U32 R19, RZ, RZ, R5 ;  /* 0x000000ffff137224 */ /* 0x000fe200078e0005 */
[----:B---3--:R-:W-:Y:S01]  /*6a420*/  STL.64 [R1+0x51c0], R26 ;  /* 0x0051c01a01007387 */ /* 0x008fe20000100a00 */
[----:B--2---:R-:W-:Y:S02]  /*6a430*/  STL.64 [R1+0x51b8], R24 ;  /* 0x0051b81801007387 */ /* 0x004fe40000100a00 */
[----:B------:R-:W2:Y:S02]  /*6a440*/  LDL.LU R29, [R1+0x52ec] ;  /* 0x0052ec00011d7983 */ /* 0x000ea40000300800 */
[----:B------:R-:W3:Y:S01]  /*6a450*/  LDL.LU R5, [R1+0x52e8] ;  /* 0x0052e80001057983 */ /* 0x000ee20000300800 */
[----:B------:R1:W-:Y:S02]  /*6a460*/  STL.64 [R1+0x51c8], R18 ;  /* 0x0051c81201007387 */ /* 0x0003e40000100a00 */
[----:B-1----:R-:W-:Y:S02]  /*6a470*/  IMAD.MOV.U32 R18, RZ, RZ, R2 ;  /* 0x000000ffff127224 */ /* 0x002fe400078e0002 */
[----:B------:R-:W-:Y:S01]  /*6a480*/  IMAD.MOV.U32 R19, RZ, RZ, R0 ;  /* 0x000000ffff137224 */ /* 0x000fe200078e0000 */
[----:B------:R-:W4:Y:S01]  /*6a490*/  LDL.LU R2, [R1+0x52e4] ;  /* 0x0052e40001027983 */ /* 0x000f220000300800 */
[----:B------:R-:W5:Y:S03]  /*6a4a0*/  LDL.LU R0, [R1+0x52e0] ;  /* 0x0052e00001007983 */ /* 0x000f660000300800 */
        /* <DEDUP_REMOVED lines=53> */
[----:B------:R1:W-:Y:S02]  /*6a800*/  STL.64 [R1+0x5258], R18 ;  /* 0x0052581201007387 */ /* 0x0003e40000100a00 */
[----:B-1----:R-:W-:Y:S02]  /*6a810*/  IMAD.MOV.U32 R18, RZ, RZ, R6 ;  /* 0x000000ffff127224 */ /* 0x002fe400078e0006 */
[----:B-----5:R-:W-:Y:S01]  /*6a820*/  IMAD.MOV.U32 R19, RZ, RZ, R0 ;  /* 0x000000ffff137224 */ /* 0x020fe200078e0000 */
[----:B------:R-:W4:Y:S01]  /*6a830*/  LDL.LU R6, [R1+0x52b4] ;  /* 0x0052b40001067983 */ /* 0x000f220000300800 */
[----:B------:R-:W5:Y:S03]  /*6a840*/  LDL.LU R0, [R1+0x52b0] ;  /* 0x0052b00001007983 */ /* 0x000f660000300800 */
[----:B------:R-:W-:Y:S04]  /*6a850*/  STL.64 [R1+0x5270], R18 ;  /* 0x0052701201007387 */ /* 0x000fe80000100a00 */
[----:B--2---:R-:W-:Y:S01]  /*6a860*/  STL.64 [R1+0x5238], R26 ;  /* 0x0052381a01007387 */ /* 0x004fe20000100a00 */
[----:B------:R1:W-:Y:S02]  /*6a870*/  STL.64 [R1+0x5230], R24 ;  /* 0x0052301801007387 */ /* 0x0003e40000100a00 */
[----:B------:R-:W-:-:S02]  /*6a880*/  IMAD.MOV.U32 R14, RZ, RZ, R29 ;  /* 0x000000ffff0e7224 */ /* 0x000fc400078e001d */
[----:B------:R-:W-:Y:S01]  /*6a890*/  IMAD.MOV.U32 R15, RZ, RZ, R21 ;  /* 0x000000ffff0f7224 */ /* 0x000fe200078e0015 */
[----:B---3--:R-:W-:Y:S04]  /*6a8a0*/  LDS R9, [R2+0x24600] ;  /* 0x0246000002097984 */ /* 0x008fe80000000800 */
        /* <DEDUP_REMOVED lines=9> */
[----:B-----5:R-:W-:Y:S04]  /*6a940*/  LDS R8, [R0+0x24600] ;  /* 0x0246000000087984 */ /* 0x020fe80000000800 */
[----:B------:R-:W-:Y:S04]  /*6a950*/  STL.64 [R1+0x5288], R18 ;  /* 0x0052881201007387 */ /* 0x000fe80000100a00 */
[----:B------:R-:W-:Y:S04]  /*6a960*/  LDS R10, [R0+0x26600] ;  /* 0x02660000000a7984 */ /* 0x000fe80000000800 */
        /* <DEDUP_REMOVED lines=8> */
[----:B------:R1:W-:Y:S01]  /*6a9f0*/  STL.64 [R1+0x52a0], R18 ;  /* 0x0052a01201007387 */ /* 0x0003e20000100a00 */
[----:B------:R-:W4:Y:S02]  /*6aa00*/  LDL.LU R16, [R1+0x240] ;  /* 0x0002400001107983 */ /* 0x000f240000300800 */
[----:B------:R-:W4:Y:S01]  /*6aa10*/  LDL.LU R17, [R1+0x244] ;  /* 0x0002440001117983 */ /* 0x000f220000300800 */
[----:B-1----:R-:W4:Y:S01]  /*6aa20*/  LDL.LU R18, [R1+0x248] ;  /* 0x0002480001127983 */ /* 0x002f220000300800 */
[----:B------:R-:W4:Y:S03]  /*6aa30*/  LDL.LU R19, [R1+0x24c] ;  /* 0x00024c0001137983 */ /* 0x000f260000300800 */
        /* <DEDUP_REMOVED lines=23> */
[----:B------:R-:W2:Y:S06]  /*6abb0*/  LDL.LU.64 R18, [R1+0x52a0] ;  /* 0x0052a00001127983 */ /* 0x000eac0000300a00 */
[----:B------:R-:W-:Y:S02]  /*6abc0*/  STL.64 [R1+0x680], R12 ;  /* 0x0006800c01007387 */ /* 0x000fe40000100a00 */
[----:B------:R-:W-:Y:S02]  /*6abd0*/  STL.64 [R1+0x688], R14 ;  /* 0x0006880e01007387 */ /* 0x000fe40000100a00 */
[----:B------:R-:W-:Y:S04]  /*6abe0*/  LDS R14, [R0+0x26700] ;  /* 0x02670000000e7984 */ /* 0x000fe80000000800 */
[----:B------:R-:W1:Y:S04]  /*6abf0*/  LDS R15, [R2+0x26700] ;  /* 0x02670000020f7984 */ /* 0x000e680000000800 */
[----:B------:R-:W-:Y:S04]  /*6ac00*/  LDS R12, [R0+0x24700] ;  /* 0x02470000000c7984 */ /* 0x000fe80000000800 */
[----:B------:R-:W4:Y:S04]  /*6ac10*/  LDS R13, [R2+0x24700] ;  /* 0x02470000020d7984 */ /* 0x000f280000000800 */
[----:B------:R-:W-:Y:S01]  /*6ac20*/  STL [R1+0x507c], R0 ;  /* 0x00507c0001007387 */ /* 0x000fe20000100800 */
[----:B------:R-:W-:Y:S03]  /*6ac30*/  STL [R1+0x5080], R2 ;  /* 0x0050800201007387 */ /* 0x000fe60000100800 */
        /* <DEDUP_REMOVED lines=91> */
[----:B------:R-:W4:Y:S01]  /*6b1f0*/  LDL.LU.64 R26, [R1+0x5188] ;  /* 0x00518800011a7983 */ /* 0x000f220000300a00 */
[C---:B---3--:R-:W-:Y:S11]  /*6b200*/  HMMA.1688.F32.TF32 R20, R4.reuse, R18, R20 ;  /* 0x000000120414723c */ /* 0x048ff60000081014 */
[----:B------:R-:W-:Y:S11]  /*6b210*/  @!UPT UIADD3 URZ, URZ, URZ, URZ ;  /* 0x0000003f3f3ff290 */ /* 0x000ff6000fffe03f */
[----:B------:R-:W-:Y:S01]  /*6b220*/  @!UPT UIADD3 URZ, URZ, URZ, URZ ;  /* 0x0000003f3f3ff290 */ /* 0x000fe2000fffe03f */
[----:B------:R-:W-:Y:S01]  /*6b230*/  STL.64 [R1+0x9d0], R20 ;  /* 0x0009d01401007387 */ /* 0x000fe20000100a00 */
[----:B------:R1:W-:Y:S03]  /*6b240*/  STL.64 [R1+0x9d8], R22 ;  /* 0x0009d81601007387 */ /* 0x0003e60000100a00 */
[----:B-1----:R-:W2:Y:S01]  /*6b250*/  LDL.LU.64 R22, [R1+0x5180] ;  /* 0x0051800001167983 */ /* 0x002ea20000300a00 */
[----:B------:R-:W-:Y:S02]  /*6b260*/  STL.64 [R1+0x50e0], R18 ;  /* 0x0050e01201007387 */ /* 0x000fe40000100a00 */
[----:B------:R1:W-:Y:S02]  /*6b270*/  STL.64 [R1+0x5110], R16 ;  /* 0x0051101001007387 */ /* 0x0003e40000100a00 */
[----:B-1----:R-:W2:Y:S01]  /*6b280*/  LDL.LU R16, [R1+0x710] ;  /* 0x0007100001107983 */ /* 0x002ea20000300800 */
[----:B------:R-:W2:Y:S02]  /*6b290*/  LDL.LU R17, [R1+0x714] ;  /* 0x0007140001117983 */ /* 0x000ea40000300800 */
[----:B------:R-:W2:Y:S02]  /*6b2a0*/  LDL.LU R18, [R1+0x718] ;  /* 0x0007180001127983 */ /* 0x000ea40000300800 */
[----:B------:R-:W2:Y:S02]  /*6b2b0*/  LDL.LU R19, [R1+0x71c] ;  /* 0x00071c0001137983 */ /* 0x000ea40000300800 */
[C---:B--2---:R-:W-:Y:S01]  /*6b2c0*/  HMMA.1688.F32.TF32 R16, R4.reuse, R22, R16 ;  /* 0x000000160410723c */ /* 0x044fe20000081010 */
[----:B------:R-:W-:Y:S01]  /*6b2d0*/  STL [R1+0x5088], R22 ;  /* 0x0050881601007387 */ /* 0x000fe20000100800 */
[----:B------:R-:W-:Y:S11]  /*6b2e0*/  STL [R1+0x5084], R23 ;  /* 0x0050841701007387 */ /* 0x000ff60000100800 */
[----:B------:R-:W-:Y:S10]  /*6b2f0*/  @!UPT UIADD3 URZ, URZ, URZ, URZ ;  /* 0x0000003f3f3ff290 */ /* 0x000ff4000fffe03f */
[----:B------:R-:W-:Y:S01]  /*6b300*/  STL.64 [R1+0x9c0], R16 ;  /* 0x0009c01001007387 */ /* 0x000fe20000100a00 */
[----:B------:R1:W-:Y:S03]  /*6b310*/  STL.64 [R1+0x9c8], R18 ;  /* 0x0009c81201007387 */ /* 0x0003e60000100a00 */
[----:B-1----:R-:W2:Y:S01]  /*6b320*/  LDL.LU.64 R18, [R1+0x58] ;  /* 0x0000580001127983 */ /* 0x002ea20000300a00 */
[----:B----4-:R-:W-:Y:S03]  /*6b330*/  HMMA.1688.F32.TF32 R4, R4, R26, R12 ;  /* 0x0000001a0404723c */ /* 0x010fe6000008100c */
[----:B--2---:R1:W-:Y:S11]  /*6b340*/  STL.64 [R1+0x5120], R18 ;  /* 0x0051201201007387 */ /* 0x0043f60000100a00 */
[----:B------:R-:W-:Y:S09]  /*6b350*/  @!UPT UIADD3 URZ, URZ, URZ, URZ ;  /* 0x0000003f3f3ff290 */ /* 0x000ff2000fffe03f */
[----:B------:R-:W-:Y:S02]  /*6b360*/  STL.64 [R1+0x760], R4 ;  /* 0x0007600401007387 */ /* 0x000fe40000100a00 */
[----:B------:R2:W-:Y:S01]  /*6b370*/  STL.64 [R1+0x768], R6 ;  /* 0x0007680601007387 */ /* 0x0005e20000100a00 */
[----:B-1----:R-:W3:Y:S04]  /*6b380*/  LDL.LU.64 R18, [R1+0x68] ;  /* 0x0000680001127983 */ /* 0x002ee80000300a00 */
[----:B---3--:R-:W-:Y:S01]  /*6b390*/  STL.64 [R1+0x5138], R18 ;  /* 0x0051381201007387 */ /* 0x008fe20000100a00 */
[----:B--2---:R-:W2:Y:S03]  /*6b3a0*/  LDL.LU.64 R6, [R1+0x48] ;  /* 0x0000480001067983 */ /* 0x004ea60000300a00 */
[----:B--2---:R1:W-:Y:S01]  /*6b3b0*/  STL.64 [R1+0x5118], R6 ;  /* 0x0051180601007387 */ /* 0x0043e20000100a00 */
[----:B------:R-:W2:Y:S02]  /*6b3c0*/  LDL.LU R4, [R1+0x1b0] ;  /* 0x0001b00001047983 */ /* 0x000ea40000300800 */
[----:B------:R-:W2:Y:S01]  /*6b3d0*/  LDL.LU R5, [R1+0x1b4] ;  /* 0x0001b40001057983 */ /* 0x000ea20000300800 */
[----:B-1----:R-:W3:Y:S01]  /*6b3e0*/  LDL.LU R6, [R1+0x1b8] ;  /* 0x0001b80001067983 */ /* 0x002ee20000300800 */
        /* <DEDUP_REMOVED lines=15> */
[----:B-1----:R-:W4:Y:S04]  /*6b4e0*/  LDL.LU.64 R22, [R1+0xb8] ;  /* 0x0000b80001167983 */ /* 0x002f280000300a00 */
[----:B----4-:R1:W-:Y:S04]  /*6b4f0*/  STL.64 [R1+0x5178], R22 ;  /* 0x0051781601007387 */ /* 0x0103e80000100a00 */
[----:B-1----:R-:W2:Y:S01]  /*6b500*/  LDL.LU.64 R22, [R1+0xc8] ;  /* 0x0000c80001167983 */ /* 0x002ea20000300a00 */
[----:B------:R-:W4:Y:S03]  /*6b510*/  LDL.LU.64 R18, [R1+0x78] ;  /* 0x0000780001127983 */ /* 0x000f260000300a00 */
[----:B----4-:R1:W-:Y:S01]  /*6b520*/  STL.64 [R1+0x5150], R18 ;  /* 0x0051501201007387 */ /* 0x0103e20000100a00 */
[----:B------:R-:W4:Y:S02]  /*6b530*/  LDL.LU R16, [R1+0x1e0] ;  /* 0x0001e00001107983 */ /* 0x000f240000300800 */
[----:B------:R-:W4:Y:S01]  /*6b540*/  LDL.LU R17, [R1+0x1e4] ;  /* 0x0001e40001117983 */ /* 0x000f220000300800 */
[----:B-1----:R-:W5:Y:S01]  /*6b550*/  LDL.LU R18, [R1+0x1e8] ;  /* 0x0001e80001127983 */ /* 0x002f620000300800 */
[----:B------:R-:W5:Y:S01]  /*6b560*/  LDL.LU R19, [R1+0x1ec] ;  /* 0x0001ec0001137983 */ /* 0x000f620000300800 */
[----:B--2---:R-:W-:Y:S01]  /*6b570*/  HMMA.1688.F32.TF32 R12, R8, R22, R12 ;  /* 0x00000016080c723c */ /* 0x004fe2000008100c */
[----:B------:R-:W-:Y:S01]  /*6b580*/  IMAD.MOV.U32 R3, RZ, RZ, R23 ;  /* 0x000000ffff037224 */ /* 0x000fe200078e0017 */
[----:B-----5:R-:W-:Y:S01]  /*6b590*/  STL.64 [R1+0x5168], R18 ;  /* 0x0051681201007387 */ /* 0x020fe20000100a00 */
[----:B----4-:R1:W-:Y:S03]  /*6b5a0*/  STL.64 [R1+0x5160], R16 ;  /* 0x0051601001007387 */ /* 0x0103e60000100a00 */
        /* <DEDUP_REMOVED lines=8> */
[----:B------:R-:W3:Y:S02]  /*6b630*/  LDL.LU R6, [R1+0x1c8] ;  /* 0x0001c80001067983 */ /* 0x000ee40000300800 */
[----:B------:R-:W3:Y:S01]  /*6b640*/  LDL.LU R7, [R1+0x1cc] ;  /* 0x0001cc0001077983 */ /* 0x000ee20000300800 */
[----:B------:R1:W-:Y:S01]  /*6b650*/  STL.64 [R1+0x5068], R26 ;  /* 0x0050681a01007387 */ /* 0x0003e20000100a00 */
[----:B------:R-:W4:Y:S02]  /*6b660*/  LDL.LU R24, [R1+0x200] ;  /* 0x0002000001187983 */ /* 0x000f240000300800 */
[----:B------:R-:W4:Y:S01]  /*6b670*/  LDL.LU R25, [R1+0x204] ;  /* 0x0002040001197983 */ /* 0x000f220000300800 */
[----:B-1----:R-:W4:Y:S01]  /*6b680*/  LDL.LU R26, [R1+0x208] ;  /* 0x00020800011a7983 */ /* 0x002f220000300800 */
[----:B------:R-:W4:Y:S02]  /*6b690*/  LDL.LU R27, [R1+0x20c] ;  /* 0x00020c00011b7983 */ /* 0x000f240000300800 */
[----:B------:R1:W-:Y:S02]  /*6b6a0*/  STL.64 [R1+0x9b0], R12 ;  /* 0x0009b00c01007387 */ /* 0x0003e40000100a00 */
[----:B------:R-:W-:Y:S02]  /*6b6b0*/  STL.64 [R1+0x9b8], R14 ;  /* 0x0009b80e01007387 */ /* 0x000fe40000100a00 */
[----:B-1----:R-:W-:-:S02]  /*6b6c0*/  IMAD.MOV.U32 R12, RZ, RZ, R22 ;  /* 0x000000ffff0c7224 */ /* 0x002fc400078e0016 */
[----:B------:R-:W5:Y:S01]  /*6b6d0*/  LDL.LU.64 R22, [R1+0x5178] ;  /* 0x0051780001167983 */ /* 0x000f620000300a00 */
[----:B------:R-:W-:Y:S02]  /*6b6e0*/  STL [R1+0x5090], R3 ;  /* 0x0050900301007387 */ /* 0x000fe40000100800 */
[----:B------:R1:W-:Y:S02]  /*6b6f0*/  STL [R1+0x508c], R12 ;  /* 0x00508c0c01007387 */ /* 0x0003e40000100800 */
        /* <DEDUP_REMOVED lines=8> */
[----:B------:R5:W-:Y:S01]  /*6b780*/  STL.64 [R1+0x9a8], R14 ;  /* 0x0009a80e01007387 */ /* 0x000be20000100a00 */
[----:B-1----:R-:W-:Y:S01]  /*6b790*/  MOV R13, R23 ;  /* 0x00000017000d7202 */ /* 0x002fe20000000f00 */
[----:B-----5:R-:W-:Y:S02]  /*6b7a0*/  IMAD.MOV.U32 R14, RZ, RZ, R22 ;  /* 0x000000ffff0e7224 */ /* 0x020fe400078e0016 */
[----:B------:R-:W2:Y:S02]  /*6b7b0*/  LDL.LU.64 R22, [R1+0x5170] ;  /* 0x0051700001167983 */ /* 0x000ea40000300a00 */
[----:B------:R-:W-:Y:S02]  /*6b7c0*/  STL [R1+0x5098], R13 ;  /* 0x0050980d01007387 */ /* 0x000fe40000100800 */
[----:B------:R1:W-:Y:S02]  /*6b7d0*/  STL [R1+0x5094], R14 ;  /* 0x0050940e01007387 */ /* 0x0003e40000100800 */
[----:B-1----:R-:W4:Y:S01]  /*6b7e0*/  LDL.LU.64 R14, [R1+0xa8] ;  /* 0x0000a800010e7983 */ /* 0x002f220000300a00 */
[C---:B--2---:R-:W-:Y:S08]  /*6b7f0*/  HMMA.1688.F32.TF32 R16, R8.reuse, R22, R16 ;  /* 0x000000160810723c */ /* 0x044ff00000081010 */
[C---:B----4-:R-:W-:Y:S11]  /*6b800*/  HMMA.1688.F32.TF32 R24, R8.reuse, R14, R24 ;  /* 0x0000000e0818723c */ /* 0x050ff60000081018 */
[----:B------:R-:W-:Y:S11]  /*6b810*/  @!UPT UIADD3 URZ, URZ, URZ, URZ ;  /* 0x0000003f3f3ff290 */ /* 0x000ff6000fffe03f */
[----:B------:R-:W-:Y:S01]  /*6b820*/  @!UPT UIADD3 URZ, URZ, URZ, URZ ;  /* 0x0000003f3f3ff290 */ /* 0x000fe2000fffe03f */
[----:B------:R1:W-:Y:S01]  /*6b830*/  STL.64 [R1+0x990], R24 ;  /* 0x0009901801007387 */ /* 0x0003e20000100a00 */
[----:B------:R2:W-:Y:S02]  /*6b840*/  STL.64 [R1+0x998], R26 ;  /* 0x0009981a01007387 */ /* 0x0005e40000100a00 */
[----:B------:R-:W-:Y:S02]  /*6b850*/  STL.64 [R1+0x980], R16 ;  /* 0x0009801001007387 */ /* 0x000fe40000100a00 */
[----:B------:R4:W-:Y:S02]  /*6b860*/  STL.64 [R1+0x988], R18 ;  /* 0x0009881201007387 */ /* 0x0009e40000100a00 */
[----:B-1----:R-:W-:Y:S02]  /*6b870*/  IMAD.MOV.U32 R25, RZ, RZ, R23 ;  /* 0x000000ffff197224 */ /* 0x002fe400078e0017 */
[----:B--2---:R-:W-:Y:S01]  /*6b880*/  IMAD.MOV.U32 R26, RZ, RZ, R22 ;  /* 0x000000ffff1a7224 */ /* 0x004fe200078e0016 */
[----:B----4-:R-:W2:Y:S01]  /*6b890*/  LDL.LU.64 R18, [R1+0x5168] ;  /* 0x0051680001127983 */ /* 0x010ea20000300a00 */
        /* <DEDUP_REMOVED lines=12> */
[----:B------:R-:W-:Y:S04]  /*6b960*/  STL.64 [R1+0x50a8], R26 ;  /* 0x0050a81a01007387 */ /* 0x000fe80000100a00 */
[----:B------:R1:W-:Y:S04]  /*6b970*/  STL.64 [R1+0x50a0], R24 ;  /* 0x0050a01801007387 */ /* 0x0003e80000100a00 */
        /* <DEDUP_REMOVED lines=24> */
[----:B------:R-:W-:Y:S01]  /*6bb00*/  STL.64 [R1+0x940], R4 ;  /* 0x0009400401007387 */ /* 0x000fe20000100a00 */
[----:B------:R1:W-:Y:S03]  /*6bb10*/  STL.64 [R1+0x948], R6 ;  /* 0x0009480601007387 */ /* 0x0003e60000100a00 */
[----:B-1----:R-:W4:Y:S01]  /*6bb20*/  LDL.LU.64 R6, [R1+0x5118] ;  /* 0x0051180001067983 */ /* 0x002f220000300a00 */
[----:B------:R-:W-:Y:S02]  /*6bb30*/  IMAD.MOV.U32 R22, RZ, RZ, R18 ;  /* 0x000000ffff167224 */ /* 0x000fe400078e0012 */
[----:B------:R-:W-:Y:S02]  /*6bb40*/  IMAD.MOV.U32 R23, RZ, RZ, R19 ;  /* 0x000000ffff177224 */ /* 0x000fe400078e0013 */
[----:B------:R-:W2:Y:S03]  /*6bb50*/  LDL.LU.64 R16, [R1+0x5110] ;  /* 0x0051100001107983 */ /* 0x000ea60000300a00 */
[----:B------:R-:W-:Y:S01]  /*6bb60*/  STL.64 [R1+0x50b8], R22 ;  /* 0x0050b81601007387 */ /* 0x000fe20000100a00 */
[----:B------:R4:W-:Y:S02]  /*6bb70*/  STL.64 [R1+0x50b0], R20 ;  /* 0x0050b01401007387 */ /* 0x0009e40000100a00 */
[----:B----4-:R-:W-:Y:S11]  /*6bb80*/  HMMA.1688.F32.TF32 R20, R8, R6, R24 ;  /* 0x000000060814723c */ /* 0x010ff60000081018 */
        /* <DEDUP_REMOVED lines=8> */
[----:B------:R-:W5:Y:S04]  /*6bc10*/  LDL.LU.64 R18, [R1+0x28] ;  /* 0x0000280001127983 */ /* 0x000f680000300a00 */
[----:B-----5:R1:W-:Y:S01]  /*6bc20*/  STL.64 [R1+0x5100], R18 ;  /* 0x0051001201007387 */ /* 0x0203e20000100a00 */
[----:B--2---:R-:W-:Y:S03]  /*6bc30*/  STL.64 [R1+0x50f8], R16 ;  /* 0x0050f81001007387 */ /* 0x004fe60000100a00 */
[----:B-1----:R-:W2:Y:S01]  /*6bc40*/  LDL.LU.64 R18, [R1+0x38] ;  /* 0x0000380001127983 */ /* 0x002ea20000300a00 */
[----:B---3--:R-:W-:Y:S02]  /*6bc50*/  STL.64 [R1+0x50c8], R22 ;  /* 0x0050c81601007387 */ /* 0x008fe40000100a00 */
[----:B----4-:R1:W-:Y:S02]  /*6bc60*/  STL.64 [R1+0x50c0], R20 ;  /* 0x0050c01401007387 */ /* 0x0103e40000100a00 */
        /* <DEDUP_REMOVED lines=12> */
[----:B------:R-:W5:Y:S02]  /*6bd30*/  LDL.LU R26, [R1+0x158] ;  /* 0x00015800011a7983 */ /* 0x000f640000300800 */
[----:B------:R-:W5:Y:S02]  /*6bd40*/  LDL.LU R27, [R1+0x15c] ;  /* 0x00015c00011b7983 */ /* 0x000f640000300800 */
[----:B------:R-:W-:-:S02]  /*6bd50*/  IMAD.MOV.U32 R3, RZ, RZ, R6 ;  /* 0x000000ffff037224 */ /* 0x000fc400078e0006 */
[----:B------:R-:W-:Y:S02]  /*6bd60*/  IMAD.MOV.U32 R6, RZ, RZ, R28 ;  /* 0x000000ffff067224 */ /* 0x000fe400078e001c */
[----:B------:R-:W-:Y:S01]  /*6bd70*/  IMAD.MOV.U32 R12, RZ, RZ, R7 ;  /* 0x000000ffff0c7224 */ /* 0x000fe200078e0007 */
[----:B-----5:R1:W-:Y:S01]  /*6bd80*/  STL.64 [R1+0x50d8], R26 ;  /* 0x0050d81a01007387 */ /* 0x0203e20000100a00 */
[----:B----4-:R-:W-:Y:S03]  /*6bd90*/  STL.64 [R1+0x50d0], R24 ;  /* 0x0050d01801007387 */ /* 0x010fe60000100a00 */
[----:B-1----:R-:W4:Y:S01]  /*6bda0*/  LDL.LU.64 R26, [R1+0x18] ;  /* 0x00001800011a7983 */ /* 0x002f220000300a00 */
        /* <DEDUP_REMOVED lines=9> */
[----:B------:R-:W-:-:S02]  /*6be40*/  IMAD.MOV.U32 R7, RZ, RZ, R28 ;  /* 0x000000ffff077224 */ /* 0x000fc400078e001c */
[----:B------:R-:W-:Y:S02]  /*6be50*/  IMAD.MOV.U32 R13, RZ, RZ, R18 ;  /* 0x000000ffff0d7224 */ /* 0x000fe400078e0012 */
[----:B------:R-:W-:-:S03]  /*6be60*/  IMAD.MOV.U32 R14, RZ, RZ, R19 ;  /* 0x000000ffff0e7224 */ /* 0x000fc600078e0013 */
[C---:B--2---:R-:W-:Y:S01]  /*6be70*/  HMMA.1688.F32.TF32 R4, R8.reuse, R18, R4 ;  /* 0x000000120804723c */ /* 0x044fe20000081004 */
[----:B------:R-:W3:Y:S01]  /*6be80*/  LDL.LU.64 R18, [R1+0x5100] ;  /* 0x0051000001127983 */ /* 0x000ee20000300a00 */
[----:B------:R-:W2:Y:S11]  /*6be90*/  LDL.LU.64 R16, [R1+0x50f8] ;  /* 0x0050f80001107983 */ /* 0x000eb60000300a00 */
[----:B------:R-:W-:Y:S10]  /*6bea0*/  @!UPT UIADD3 URZ, URZ, URZ, URZ ;  /* 0x0000003f3f3ff290 */ /* 0x000ff4000fffe03f */
[----:B------:R1:W-:Y:S01]  /*6beb0*/  STL.64 [R1+0x920], R4 ;  /* 0x0009200401007387 */ /* 0x0003e20000100a00 */
[----:B------:R5:W-:Y:S02]  /*6bec0*/  STL [R1+0x928], R6 ;  /* 0x0009280601007387 */ /* 0x000be40000100800 */
[----:B------:R-:W-:Y:S01]  /*6bed0*/  IMAD.MOV.U32 R28, RZ, RZ, R7 ;  /* 0x000000ffff1c7224 */ /* 0x000fe200078e0007 */
[----:B-1----:R-:W2:Y:S01]  /*6bee0*/  LDL.LU R4, [R1+0x830] ;  /* 0x0008300001047983 */ /* 0x002ea20000300800 */
[----:B------:R-:W2:Y:S02]  /*6bef0*/  LDL.LU R5, [R1+0x834] ;  /* 0x0008340001057983 */ /* 0x000ea40000300800 */
[----:B-----5:R-:W5:Y:S02]  /*6bf00*/  LDL.LU R6, [R1+0x838] ;  /* 0x0008380001067983 */ /* 0x020f640000300800 */
[----:B------:R-:W5:Y:S01]  /*6bf10*/  LDL.LU R7, [R1+0x83c] ;  /* 0x00083c0001077983 */ /* 0x000f620000300800 */
[----:B---3--:R-:W-:Y:S01]  /*6bf20*/  HMMA.1688.F32.TF32 R20, R8, R18, R20 ;  /* 0x000000120814723c */ /* 0x008fe20000081014 */
[----:B-----5:R-:W-:Y:S01]  /*6bf30*/  STL.64 [R1+0x4f20], R6 ;  /* 0x004f200601007387 */ /* 0x020fe20000100a00 */
[----:B--2---:R-:W-:Y:S02]  /*6bf40*/  STL.64 [R1+0x4f18], R4 ;  /* 0x004f180401007387 */ /* 0x004fe40000100a00 */
[----:B------:R-:W-:Y:S11]  /*6bf50*/  STL [R1+0x47f0], R28 ;  /* 0x0047f01c01007387 */ /* 0x000ff60000100800 */
[----:B------:R-:W-:Y:S08]  /*6bf60*/  @!UPT UIADD3 URZ, URZ, URZ, URZ ;  /* 0x0000003f3f3ff290 */ /* 0x000ff0000fffe03f */
[----:B------:R-:W-:Y:S01]  /*6bf70*/  STL.64 [R1+0x910], R20 ;  /* 0x0009101401007387 */ /* 0x000fe20000100a00 */
[----:B------:R1:W-:Y:S04]  /*6bf80*/  STL.64 [R1+0x918], R22 ;  /* 0x0009181601007387 */ /* 0x0003e80000100a00 */
[----:B-1----:R-:W2:Y:S01]  /*6bf90*/  LDL.LU.64 R22, [R1+0x50f0] ;  /* 0x0050f00001167983 */ /* 0x002ea20000300a00 */
[----:B------:R-:W2:Y:S01]  /*6bfa0*/  LDL.LU.64 R20, [R1+0x50e8] ;  /* 0x0050e80001147983 */ /* 0x000ea20000300a00 */
[----:B------:R-:W-:Y:S01]  /*6bfb0*/  MOV R6, R17 ;  /* 0x0000001100067202 */ /* 0x000fe20000000f00 */
[----:B------:R-:W-:Y:S02]  /*6bfc0*/  IMAD.MOV.U32 R7, RZ, RZ, R16 ;  /* 0x000000ffff077224 */ /* 0x000fe400078e0010 */
[----:B------:R-:W-:-:S02]  /*6bfd0*/  IMAD.MOV.U32 R5, RZ, RZ, R18 ;  /* 0x000000ffff057224 */ /* 0x000fc400078e0012 */
[----:B------:R-:W-:Y:S02]  /*6bfe0*/  IMAD.MOV.U32 R4, RZ, RZ, R19 ;  /* 0x000000ffff047224 */ /* 0x000fe400078e0013 */
[----:B----4-:R-:W-:Y:S01]  /*6bff0*/  IMAD.MOV.U32 R17, RZ, RZ, R26 ;  /* 0x000000ffff117224 */ /* 0x010fe200078e001a */
[----:B------:R-:W3:Y:S01]  /*6c000*/  LDL.LU.64 R18, [R1+0x50e0] ;  /* 0x0050e00001127983 */ /* 0x000ee20000300a00 */
[----:B------:R-:W-:Y:S01]  /*6c010*/  IMAD.MOV.U32 R16, RZ, RZ, R27 ;  /* 0x000000ffff107224 */ /* 0x000fe200078e001b */
[C---:B--2---:R-:W-:Y:S02]  /*6c020*/  HMMA.1688.F32.TF32 R20, R8.reuse, R26, R20 ;  /* 0x0000001a0814723c */ /* 0x044fe40000081014 */
[----:B------:R-:W3:Y:S01]  /*6c030*/  LDL.LU.64 R26, [R1+0x50d8] ;  /* 0x0050d800011a7983 */ /* 0x000ee20000300a00 */
[----:B------:R-:W3:Y:S11]  /*6c040*/  LDL.LU.64 R24, [R1+0x50d0] ;  /* 0x0050d00001187983 */ /* 0x000ef60000300a00 */
[----:B------:R-:W-:Y:S09]  /*6c050*/  @!UPT UIADD3 URZ, URZ, URZ, URZ ;  /* 0x0000003f3f3ff290 */ /* 0x000ff2000fffe03f */
[----:B------:R-:W-:Y:S01]  /*6c060*/  STL.64 [R1+0x900], R20 ;  /* 0x0009001401007387 */ /* 0x000fe20000100a00 */
[----:B------:R1:W-:Y:S02]  /*6c070*/  STL [R1+0x908], R22 ;  /* 0x0009081601007387 */ /* 0x0003e40000100800 */
[----:B------:R-:W-:Y:S02]  /*6c080*/  IMAD.MOV.U32 R28, RZ, RZ, R23 ;  /* 0x000000ffff1c7224 */ /* 0x000fe400078e0017 */
[----:B-1----:R-:W2:Y:S01]  /*6c090*/  LDL.LU.64 R22, [R1+0x50c8] ;  /* 0x0050c80001167983 */ /* 0x002ea20000300a00 */
[----:B------:R-:W2:Y:S02]  /*6c0a0*/  LDL.LU.64 R20, [R1+0x50c0] ;  /* 0x0050c00001147983 */ /* 0x000ea40000300a00 */
[----:B------:R1:W-:Y:S01]  /*6c0b0*/  STL [R1+0x47f4], R28 ;  /* 0x0047f41c01007387 */ /* 0x0003e20000100800 */
[C---:B---3--:R-:W-:Y:S08]  /*6c0c0*/  HMMA.1688.F32.TF32 R24, R8.reuse, R18, R24 ;  /* 0x000000120818723c */ /* 0x048ff00000081018 */
[----:B--2---:R-:W-:Y:S11]  /*6c0d0*/  HMMA.1688.F32.TF32 R20, R8, R6, R20 ;  /* 0x000000060814723c */ /* 0x004ff60000081014 */
[----:B------:R-:W-:Y:S05]  /*6c0e0*/  @!UPT UIADD3 URZ, URZ, URZ, URZ ;  /* 0x0000003f3f3ff290 */ /* 0x000fea000fffe03f */
[----:B-1----:R-:W-:-:S07]  /*6c0f0*/  IMAD.MOV.U32 R28, RZ, RZ, R26 ;  /* 0x000000ffff1c7224 */ /* 0x002fce00078e001a */
[----:B------:R-:W-:Y:S01]  /*6c100*/  STL.64 [R1+0x8f0], R20 ;  /* 0x0008f01401007387 */ /* 0x000fe20000100a00 */
[----:B------:R1:W-:Y:S03]  /*6c110*/  STL.64 [R1+0x8f8], R22 ;  /* 0x0008f81601007387 */ /* 0x0003e60000100a00 */
[----:B-1----:R-:W2:Y:S01]  /*6c120*/  LDL.LU.64 R22, [R1+0x50b8] ;  /* 0x0050b80001167983 */ /* 0x002ea20000300a00 */
[----:B------:R-:W3:Y:S02]  /*6c130*/  LDL.LU.64 R20, [R1+0x50b0] ;  /* 0x0050b00001147983 */ /* 0x000ee40000300a00 */
[----:B------:R1:W-:Y:S02]  /*6c140*/  STL.64 [R1+0x4f30], R6 ;  /* 0x004f300601007387 */ /* 0x0003e40000100a00 */
[----:B-1----:R-:W-:Y:S02]  /*6c150*/  IMAD.MOV.U32 R6, RZ, RZ, R17 ;  /* 0x000000ffff067224 */ /* 0x002fe400078e0011 */
[----:B------:R-:W-:-:S05]  /*6c160*/  IMAD.MOV.U32 R7, RZ, RZ, R16 ;  /* 0x000000ffff077224 */ /* 0x000fca00078e0010 */
[----:B------:R1:W-:Y:S01]  /*6c170*/  STL.64 [R1+0x4f48], R6 ;  /* 0x004f480601007387 */ /* 0x0003e20000100a00 */
[----:B------:R-:W-:Y:S02]  /*6c180*/  STL.64 [R1+0x8e0], R24 ;  /* 0x0008e01801007387 */ /* 0x000fe40000100a00 */
[----:B------:R4:W-:Y:S02]  /*6c190*/  STL [R1+0x8ec], R27 ;  /* 0x0008ec1b01007387 */ /* 0x0009e40000100800 */
[----:B-1----:R-:W-:Y:S02]  /*6c1a0*/  IMAD.MOV.U32 R6, RZ, RZ, R5 ;  /* 0x000000ffff067224 */ /* 0x002fe400078e0005 */
[----:B------:R-:W-:Y:S01]  /*6c1b0*/  IMAD.MOV.U32 R7, RZ, RZ, R4 ;  /* 0x000000ffff077224 */ /* 0x000fe200078e0004 */
[----:B----4-:R-:W4:Y:S01]  /*6c1c0*/  LDL.LU.64 R26, [R1+0x50a8] ;  /* 0x0050a800011a7983 */ /* 0x010f220000300a00 */
[----:B------:R-:W5:Y:S03]  /*6c1d0*/  LDL.LU.64 R24, [R1+0x50a0] ;  /* 0x0050a00001187983 */ /* 0x000f660000300a00 */
[----:B------:R-:W-:Y:S01]  /*6c1e0*/  STL.64 [R1+0x4f60], R6 ;  /* 0x004f600601007387 */ /* 0x000fe20000100a00 */
[----:B------:R1:W-:Y:S02]  /*6c1f0*/  STL.64 [R1+0x4f28], R18 ;  /* 0x004f281201007387 */ /* 0x0003e40000100a00 */
        /* <DEDUP_REMOVED lines=54> */
[----:B----4-:R-:W-:Y:S01]  /*6c560*/  IMAD.MOV.U32 R7, RZ, RZ, R27 ;  /* 0x000000ffff077224 */ /* 0x010fe200078e001b */
[----:B------:R-:W4:Y:S04]  /*6c570*/  LDL.LU R29, [R1+0x5070] ;  /* 0x00507000011d7983 */ /* 0x000f280000300800 */
        /* <DEDUP_REMOVED lines=27> */
[----:B------:R-:W5:Y:S02]  /*6c730*/  LDL.LU R19, [R1+0x84c] ;  /* 0x00084c0001137983 */ /* 0x000f640000300800 */
[----:B------:R-:W-:-:S02]  /*6c740*/  IMAD.MOV.U32 R6, RZ, RZ, R12 ;  /* 0x000000ffff067224 */ /* 0x000fc400078e000c */
[----:B------:R-:W3:Y:S01]  /*6c750*/  LDL.LU R12, [R1+0xe0] ;  /* 0x0000e000010c7983 */ /* 0x000ee20000300800 */
[----:B------:R-:W3:Y:S02]  /*6c760*/  LDL.LU R13, [R1+0xe4] ;  /* 0x0000e400010d7983 */ /* 0x000ee40000300800 */
[----:B------:R-:W3:Y:S02]  /*6c770*/  LDL.LU R14, [R1+0xe8] ;  /* 0x0000e800010e7983 */ /* 0x000ee40000300800 */
[----:B------:R-:W3:Y:S01]  /*6c780*/  LDL.LU R15, [R1+0xec] ;  /* 0x0000ec00010f7983 */ /* 0x000ee20000300800 */
[----:B------:R-:W3:Y:S01]  /*6c790*/  LDL.LU R24, [R1+0x140] ;  /* 0x0001400001187983 */ /* 0x000ee20000300800 */
[----:B------:R-:W3:Y:S02]  /*6c7a0*/  LDL.LU R25, [R1+0x144] ;  /* 0x0001440001197983 */ /* 0x000ee40000300800 */
[----:B------:R-:W3:Y:S02]  /*6c7b0*/  LDL.LU R26, [R1+0x148] ;  /* 0x00014800011a7983 */ /* 0x000ee40000300800 */
[----:B------:R-:W3:Y:S01]  /*6c7c0*/  LDL.LU R27, [R1+0x14c] ;  /* 0x00014c00011b7983 */ /* 0x000ee20000300800 */
        /* <DEDUP_REMOVED lines=32> */
[----:B------:R-:W-:Y:S02]  /*6c9d0*/  STL.64 [R1+0x8d0], R24 ;  /* 0x0008d01801007387 */ /* 0x000fe40000100a00 */
[----:B------:R1:W-:Y:S02]  /*6c9e0*/  STL.64 [R1+0x8d8], R26 ;  /* 0x0008d81a01007387 */ /* 0x0003e40000100a00 */
[----:B------:R-:W-:Y:S01]  /*6c9f0*/  IMAD.MOV.U32 R7, RZ, RZ, R3 ;  /* 0x000000ffff077224 */ /* 0x000fe200078e0003 */
[----:B------:R-:W-:Y:S04]  /*6ca00*/  LDS R24, [R0+0x28100] ;  /* 0x0281000000187984 */ /* 0x000fe80000000800 */
[----:B------:R-:W-:Y:S04]  /*6ca10*/  LDS R25, [R2+0x28100] ;  /* 0x0281000002197984 */ /* 0x000fe80000000800 */
[----:B-1----:R-:W3:Y:S02]  /*6ca20*/  LDL.LU.64 R26, [R1+0x5068] ;  /* 0x00506800011a7983 */ /* 0x002ee40000300a00 */
[----:B---3--:R-:W-:Y:S02]  /*6ca30*/  HMMA.1688.F32.TF32 R8, R8, R26, R12 ;  /* 0x0000001a0808723c */ /* 0x008fe4000008100c */
[----:B------:R-:W2:Y:S01]  /*6ca40*/  LDL.LU.64 R14, [R1+0x5060] ;  /* 0x00506000010e7983 */ /* 0x000ea20000300a00 */
[----:B------:R-:W2:Y:S11]  /*6ca50*/  LDL.LU.64 R12, [R1+0x5058] ;  /* 0x00505800010c7983 */ /* 0x000eb60000300a00 */
[----:B------:R-:W-:Y:S09]  /*6ca60*/  @!UPT UIADD3 URZ, URZ, URZ, URZ ;  /* 0x0000003f3f3ff290 */ /* 0x000ff2000fffe03f */
[----:B------:R1:W-:Y:S01]  /*6ca70*/  STL.64 [R1+0x5f0], R8 ;  /* 0x0005f00801007387 */ /* 0x0003e20000100a00 */
[----:B------:R-:W-:Y:S02]  /*6ca80*/  IMAD.MOV.U32 R28, RZ, RZ, R11 ;  /* 0x000000ffff1c7224 */ /* 0x000fe400078e000b */
[----:B------:R-:W-:Y:S01]  /*6ca90*/  STL [R1+0x5f8], R10 ;  /* 0x0005f80a01007387 */ /* 0x000fe20000100800 */
[----:B-1----:R-:W3:Y:S01]  /*6caa0*/  LDL.LU R8, [R1+0x800] ;  /* 0x0008000001087983 */ /* 0x002ee20000300800 */
[----:B----4-:R-:W-:Y:S02]  /*6cab0*/  IMAD.MOV.U32 R9, RZ, RZ, R29 ;  /* 0x000000ffff097224 */ /* 0x010fe400078e001d */
[----:B------:R-:W4:Y:S02]  /*6cac0*/  LDL.LU R29, [R1+0x5050] ;  /* 0x00505000011d7983 */ /* 0x000f240000300800 */
[----:B------:R-:W-:Y:S01]  /*6cad0*/  STL [R1+0x4954], R28 ;  /* 0x0049541c01007387 */ /* 0x000fe20000100800 */
        /* <DEDUP_REMOVED lines=91> */
[----:B--2---:R-:W-:Y:S01]  /*6d090*/  HMMA.1688.F32.TF32 R16, R12, R18, R4 ;  /* 0x000000120c10723c */ /* 0x004fe20000081004 */
[----:B------:R-:W2:Y:S01]  /*6d0a0*/  LDL.LU.64 R6, [R1+0x4f10] ;  /* 0x004f100001067983 */ /* 0x000ea20000300a00 */
[----:B------:R-:W2:Y:S02]  /*6d0b0*/  LDL.LU.64 R4, [R1+0x4f08] ;  /* 0x004f080001047983 */ /* 0x000ea40000300a00 */
[----:B------:R-:W-:-:S02]  /*6d0c0*/  IMAD.MOV.U32 R10, RZ, RZ, R21 ;  /* 0x000000ffff0a7224 */ /* 0x000fc400078e0015 */
[----:B------:R-:W-:Y:S01]  /*6d0d0*/  IMAD.MOV.U32 R11, RZ, RZ, R20 ;  /* 0x000000ffff0b7224 */ /* 0x000fe200078e0014 */
[----:B------:R-:W-:Y:S04]  /*6d0e0*/  LDS R21, [R2+0x28000] ;  /* 0x0280000002157984 */ /* 0x000fe80000000800 */
[----:B------:R-:W-:Y:S02]  /*6d0f0*/  LDS R20, [R0+0x28000] ;  /* 0x0280000000147984 */ /* 0x000fe40000000800 */
[C---:B---3--:R-:W-:Y:S02]  /*6d100*/  HMMA.1688.F32.TF32 R8, R12.reuse, R22, R8 ;  /* 0x000000160c08723c */ /* 0x048fe40000081008 */
[----:B------:R-:W-:Y:S04]  /*6d110*/  LDS R22, [R0+0x2a000] ;  /* 0x02a0000000167984 */ /* 0x000fe80000000800 */
[----:B------:R-:W-:Y:S04]  /*6d120*/  LDS R23, [R2+0x2a000] ;  /* 0x02a0000002177984 */ /* 0x000fe80000000800 */
[----:B------:R-:W-:Y:S01]  /*6d130*/  STL.64 [R1+0x410], R16 ;  /* 0x0004101001007387 */ /* 0x000fe20000100a00 */
[----:B------:R-:W-:Y:S02]  /*6d140*/  STL.64 [R1+0x418], R18 ;  /* 0x0004181201007387 */ /* 0x000fe40000100a00 */
[----:B----4-:R-:W-:Y:S10]  /*6d150*/  LDSM.16.M88.4 R16, [R29+0x80100] ;  /* 0x080100001d10783b */ /* 0x010ff40000000200 */
[----:B------:R-:W-:Y:S01]  /*6d160*/  STL.64 [R1+0x3f0], R8 ;  /* 0x0003f00801007387 */ /* 0x000fe20000100a00 */
[----:B------:R-:W-:Y:S02]  /*6d170*/  STL.64 [R1+0x3f8], R10 ;  /* 0x0003f80a01007387 */ /* 0x000fe40000100a00 */
[----:B------:R-:W-:Y:S01]  /*6d180*/  LDSM.16.M88.4 R8, [R29+0x88100] ;  /* 0x088100001d08783b */ /* 0x000fe20000000200 */
[----:B--2---:R-:W-:Y:S01]  /*6d190*/  HMMA.1688.F32.TF32 R4, R12, R26, R4 ;  /* 0x0000001a0c04723c */ /* 0x004fe20000081004 */
[----:B------:R-:W-:Y:S04]  /*6d1a0*/  LDS R26, [R0+0x2a100] ;  /* 0x02a10000001a7984 */ /* 0x000fe80000000800 */
[----:B------:R-:W1:Y:S04]  /*6d1b0*/  LDS R27, [R2+0x2a100] ;  /* 0x02a10000021b7984 */ /* 0x000e680000000800 */
[----:B------:R-:W2:Y:S11]  /*6d1c0*/  LDSM.16.M88.4 R12, [R29+0x84100] ;  /* 0x084100001d0c783b */ /* 0x000eb60000000200 */
[----:B------:R-:W-:Y:S03]  /*6d1d0*/  @!UPT UIADD3 URZ, URZ, URZ, URZ ;  /* 0x0000003f3f3ff290 */ /* 0x000fe6000fffe03f */
[----:B------:R-:W-:Y:S01]  /*6d1e0*/  STL.64 [R1+0xf0], R4 ;  /* 0x0000f00401007387 */ /* 0x000fe20000100a00 */
[----:B------:R-:W-:Y:S02]  /*6d1f0*/  STL.64 [R1+0xf8], R6 ;  /* 0x0000f80601007387 */ /* 0x000fe40000100a00 */
[----:B------:R-:W3:Y:S04]  /*6d200*/  LDSM.16.M88.4 R4, [R29+0x8c100] ;  /* 0x08c100001d04783b */ /* 0x000ee80000000200 */
[----:B------:R-:W-:Y:S01]  /*6d210*/  STL [R1+0x4dc8], R0 ;  /* 0x004dc80001007387 */ /* 0x000fe20000100800 */
[----:B-1----:R-:W-:Y:S01]  /*6d220*/  STL.64 [R1+0x4e20], R26 ;  /* 0x004e201a01007387 */ /* 0x002fe20000100a00 */
[----:B------:R-:W-:Y:S02]  /*6d230*/  STL.64 [R1+0x4e18], R24 ;  /* 0x004e181801007387 */ /* 0x000fe40000100a00 */
[----:B------:R-:W1:Y:S04]  /*6d240*/  LDSM.16.M88.4 R24, [R29+0x90100] ;  /* 0x090100001d18783b */ /* 0x000e680000000200 */
[----:B------:R-:W-:Y:S01]  /*6d250*/  STL [R1+0x4dcc], R2 ;  /* 0x004dcc0201007387 */ /* 0x000fe20000100800 */
[----:B------:R-:W-:Y:S01]  /*6d260*/  STL [R1+0x45c4], R18 ;  /* 0x0045c41201007387 */ /* 0x000fe20000100800 */
[----:B------:R-:W-:Y:S02]  /*6d270*/  STL [R1+0x45c0], R19 ;  /* 0x0045c01301007387 */ /* 0x000fe40000100800 */
[----:B--2---:R-:W-:Y:S02]  /*6d280*/  STL [R1+0x45ac], R14 ;  /* 0x0045ac0e01007387 */ /* 0x004fe40000100800 */
[----:B------:R-:W-:Y:S01]  /*6d290*/  STL [R1+0x45a8], R15 ;  /* 0x0045a80f01007387 */ /* 0x000fe20000100800 */
[----:B------:R2:W-:Y:S04]  /*6d2a0*/  STL.64 [R1+0x4f00], R12 ;  /* 0x004f000c01007387 */ /* 0x0005e80000100a00 */
[----:B--2---:R-:W2:Y:S01]  /*6d2b0*/  LDL.LU R12, [R1+0xcd0] ;  /* 0x000cd000010c7983 */ /* 0x004ea20000300800 */
[----:B------:R-:W2:Y:S02]  /*6d2c0*/  LDL.LU R13, [R1+0xcd4] ;  /* 0x000cd400010d7983 */ /* 0x000ea40000300800 */
[----:B------:R-:W2:Y:S02]  /*6d2d0*/  LDL.LU R14, [R1+0xcd8] ;  /* 0x000cd800010e7983 */ /* 0x000ea40000300800 */
[----:B------:R-:W2:Y:S01]  /*6d2e0*/  LDL.LU R15, [R1+0xcdc] ;  /* 0x000cdc00010f7983 */ /* 0x000ea20000300800 */
[----:B------:R-:W-:Y:S01]  /*6d2f0*/  STL [R1+0x46e8], R10 ;  /* 0x0046e80a01007387 */ /* 0x000fe20000100800 */
[----:B------:R-:W-:Y:S02]  /*6d300*/  STL [R1+0x46e4], R11 ;  /* 0x0046e40b01007387 */ /* 0x000fe40000100800 */
[----:B---3--:R-:W-:Y:S02]  /*6d310*/  STL [R1+0x46ec], R6 ;  /* 0x0046ec0601007387 */ /* 0x008fe40000100800 */
[----:B------:R-:W-:Y:S01]  /*6d320*/  STL [R1+0x46e0], R7 ;  /* 0x0046e00701007387 */ /* 0x000fe20000100800 */
[----:B------:R3:W-:Y:S04]  /*6d330*/  STL.64 [R1+0x4ef8], R4 ;  /* 0x004ef80401007387 */ /* 0x0007e80000100a00 */
[----:B---3--:R-:W3:Y:S01]  /*6d340*/  LDL.LU R4, [R1+0xcc0] ;  /* 0x000cc00001047983 */ /* 0x008ee20000300800 */
[----:B------:R-:W3:Y:S02]  /*6d350*/  LDL.LU R5, [R1+0xcc4] ;  /* 0x000cc40001057983 */ /* 0x000ee40000300800 */
[----:B------:R-:W3:Y:S02]  /*6d360*/  LDL.LU R6, [R1+0xcc8] ;  /* 0x000cc80001067983 */ /* 0x000ee40000300800 */
[----:B------:R-:W3:Y:S01]  /*6d370*/  LDL.LU R7, [R1+0xccc] ;  /* 0x000ccc0001077983 */ /* 0x000ee20000300800 */
[----:B-1----:R-:W-:Y:S01]  /*6d380*/  STL.64 [R1+0xe0], R24 ;  /* 0x0000e01801007387 */ /* 0x002fe20000100a00 */
[----:B------:R-:W-:Y:S02]  /*6d390*/  STL.64 [R1+0xe8], R26 ;  /* 0x0000e81a01007387 */ /* 0x000fe40000100a00 */
[----:B------:R-:W1:Y:S02]  /*6d3a0*/  LDSM.16.M88.4 R24, [R29+0x94100] ;  /* 0x094100001d18783b */ /* 0x000e640000000200 */
[----:B-1----:R-:W-:Y:S02]  /*6d3b0*/  STL.64 [R1+0xd0], R24 ;  /* 0x0000d01801007387 */ /* 0x002fe40000100a00 */
[----:B------:R-:W-:-:S02]  /*6d3c0*/  IMAD.MOV.U32 R18, RZ, RZ, R26 ;  /* 0x000000ffff127224 */ /* 0x000fc400078e001a */
[----:B------:R-:W-:Y:S02]  /*6d3d0*/  STL.64 [R1+0xd8], R26 ;  /* 0x0000d81a01007387 */ /* 0x000fe40000100a00 */
[----:B------:R-:W-:Y:S02]  /*6d3e0*/  IMAD.MOV.U32 R19, RZ, RZ, R27 ;  /* 0x000000ffff137224 */ /* 0x000fe400078e001b */
[----:B------:R-:W1:Y:S04]  /*6d3f0*/  LDSM.16.M88.4 R24, [R29+0x98100] ;  /* 0x098100001d18783b */ /* 0x000e680000000200 */
[----:B------:R-:W-:Y:S01]  /*6d400*/  STL [R1+0x45cc], R18 ;  /* 0x0045cc1201007387 */ /* 0x000fe20000100800 */
[----:B------:R-:W-:Y:S03]  /*6d410*/  STL [R1+0x45c8], R19 ;  /* 0x0045c81301007387 */ /* 0x000fe60000100800 */
        /* <DEDUP_REMOVED lines=20> */
[----:B------:R-:W1:Y:S01]  /*6d560*/  LDSM.16.M88.4 R24, [R29+0xb4100] ;  /* 0x0b4100001d18783b */ /* 0x000e620000000200 */
[C---:B--2---:R-:W-:Y:S01]  /*6d570*/  HMMA.1688.F32.TF32 R12, R20.reuse, R16, R12 ;  /* 0x00000010140c723c */ /* 0x044fe2000008100c */
[----:B-1----:R-:W-:Y:S02]  /*6d580*/  STL.64 [R1+0x50], R24 ;  /* 0x0000501801007387 */ /* 0x002fe40000100a00 */
[----:B------:R-:W-:Y:S02]  /*6d590*/  STL.64 [R1+0x58], R26 ;  /* 0x0000581a01007387 */ /* 0x000fe40000100a00 */
[----:B------:R-:W1:Y:S02]  /*6d5a0*/  LDSM.16.M88.4 R24, [R29+0xb8100] ;  /* 0x0b8100001d18783b */ /* 0x000e640000000200 */
[----:B-1----:R-:W-:Y:S02]  /*6d5b0*/  STL.64 [R1+0x40], R24 ;  /* 0x0000401801007387 */ /* 0x002fe40000100a00 */
[----:B------:R-:W-:Y:S02]  /*6d5c0*/  STL.64 [R1+0x48], R26 ;  /* 0x0000481a01007387 */ /* 0x000fe40000100a00 */
[----:B------:R-:W-:Y:S11]  /*6d5d0*/  STL [R1+0x2ab8], R29 ;  /* 0x002ab81d01007387 */ /* 0x000ff60000100800 */
[----:B------:R-:W-:Y:S01]  /*6d5e0*/  @!UPT UIADD3 URZ, URZ, URZ, URZ ;  /* 0x0000003f3f3ff290 */ /* 0x000fe2000fffe03f */
[----:B------:R1:W-:Y:S01]  /*6d5f0*/  STL.64 [R1+0x3d0], R12 ;  /* 0x0003d00c01007387 */ /* 0x0003e20000100a00 */
[----:B------:R-:W-:Y:S04]  /*6d600*/  STL.64 [R1+0x3d8], R14 ;  /* 0x0003d80e01007387 */ /* 0x000fe80000100a00 */
[----:B------:R-:W2:Y:S04]  /*6d610*/  LDSM.16.M88.4 R24, [R29+0xbc100] ;  /* 0x0bc100001d18783b */ /* 0x000ea80000000200 */
[----:B-1----:R-:W3:Y:S02]  /*6d620*/  LDL.LU.64 R12, [R1+0x4f00] ;  /* 0x004f0000010c7983 */ /* 0x002ee40000300a00 */
[C---:B---3--:R-:W-:Y:S11]  /*6d630*/  HMMA.1688.F32.TF32 R4, R20.reuse, R12, R4 ;  /* 0x0000000c1404723c */ /* 0x048ff60000081004 */
[----:B------:R-:W-:Y:S11]  /*6d640*/  @!UPT UIADD3 URZ, URZ, URZ, URZ ;  /* 0x0000003f3f3ff290 */ /* 0x000ff6000fffe03f */
[----:B------:R-:W-:Y:S01]  /*6d650*/  @!UPT UIADD3 URZ, URZ, URZ, URZ ;  /* 0x0000003f3f3ff290 */ /* 0x000fe2000fffe03f */
[----:B------:R1:W-:Y:S01]  /*6d660*/  STL.64 [R1+0x3c0], R4 ;  /* 0x0003c00401007387 */ /* 0x0003e20000100a00 */
[----:B------:R-:W-:Y:S01]  /*6d670*/  MOV R18, R6 ;  /* 0x0000000600127202 */ /* 0x000fe20000000f00 */
[----:B------:R-:W-:Y:S02]  /*6d680*/  IMAD.MOV.U32 R19, RZ, RZ, R7 ;  /* 0x000000ffff137224 */ /* 0x000fe400078e0007 */
[----:B-1----:R-:W3:Y:S01]  /*6d690*/  LDL.LU R4, [R1+0xcb0] ;  /* 0x000cb00001047983 */ /* 0x002ee20000300800 */
[----:B------:R-:W3:Y:S02]  /*6d6a0*/  LDL.LU R5, [R1+0xcb4] ;  /* 0x000cb40001057983 */ /* 0x000ee40000300800 */
[----:B------:R-:W3:Y:S02]  /*6d6b0*/  LDL.LU R6, [R1+0xcb8] ;  /* 0x000cb80001067983 */ /* 0x000ee40000300800 */
[----:B------:R-:W3:Y:S01]  /*6d6c0*/  LDL.LU R7, [R1+0xcbc] ;  /* 0x000cbc0001077983 */ /* 0x000ee20000300800 */
[----:B------:R-:W-:Y:S01]  /*6d6d0*/  STL.64 [R1+0x4e30], R18 ;  /* 0x004e301201007387 */ /* 0x000fe20000100a00 */
[----:B------:R1:W-:Y:S03]  /*6d6e0*/  STL.64 [R1+0x4e28], R16 ;  /* 0x004e281001007387 */ /* 0x0003e60000100a00 */
[----:B-1----:R-:W4:Y:S04]  /*6d6f0*/  LDL.64 R16, [R1+0xb0] ;  /* 0x0000b00001107983 */ /* 0x002f280000100a00 */
[----:B----4-:R1:W-:Y:S04]  /*6d700*/  STL.64 [R1+0x4ec8], R16 ;  /* 0x004ec81001007387 */ /* 0x0103e80000100a00 */
        /* <DEDUP_REMOVED lines=13> */
[----:B-1----:R-:W3:Y:S04]  /*6d7e0*/  LDL.64 R16, [R1+0xe0] ;  /* 0x0000e00001107983 */ /* 0x002ee80000100a00 */
[----:B---3--:R1:W-:Y:S04]  /*6d7f0*/  STL.64 [R1+0x4ef0], R16 ;  /* 0x004ef01001007387 */ /* 0x0083e80000100a00 */
[----:B-1----:R-:W3:Y:S01]  /*6d800*/  LDL.LU R16, [R1+0xca0] ;  /* 0x000ca00001107983 */ /* 0x002ee20000300800 */
[----:B------:R-:W3:Y:S02]  /*6d810*/  LDL.LU R17, [R1+0xca4] ;  /* 0x000ca40001117983 */ /* 0x000ee40000300800 */
[----:B------:R-:W3:Y:S02]  /*6d820*/  LDL.LU R18, [R1+0xca8] ;  /* 0x000ca80001127983 */ /* 0x000ee40000300800 */
[----:B------:R-:W3:Y:S01]  /*6d830*/  LDL.LU R19, [R1+0xcac] ;  /* 0x000cac0001137983 */ /* 0x000ee20000300800 */
[----:B--2---:R-:W-:Y:S01]  /*6d840*/  STL.64 [R1+0x30], R24 ;  /* 0x0000301801007387 */ /* 0x004fe20000100a00 */
[----:B------:R-:W-:Y:S02]  /*6d850*/  STL.64 [R1+0x38], R26 ;  /* 0x0000381a01007387 */ /* 0x000fe40000100a00 */
[----:B------:R1:W-:Y:S02]  /*6d860*/  STL.64 [R1+0x4e38], R24 ;  /* 0x004e381801007387 */ /* 0x0003e40000100a00 */
[----:B-1----:R-:W2:Y:S01]  /*6d870*/  LDL.LU R24, [R1+0xc60] ;  /* 0x000c600001187983 */ /* 0x002ea20000300800 */
[----:B------:R-:W2:Y:S02]  /*6d880*/  LDL.LU R25, [R1+0xc64] ;  /* 0x000c640001197983 */ /* 0x000ea40000300800 */
[----:B------:R-:W2:Y:S02]  /*6d890*/  LDL.LU R26, [R1+0xc68] ;  /* 0x000c6800011a7983 */ /* 0x000ea40000300800 */
[----:B------:R-:W2:Y:S01]  /*6d8a0*/  LDL.LU R27, [R1+0xc6c] ;  /* 0x000c6c00011b7983 */ /* 0x000ea20000300800 */
[----:B------:R-:W-:Y:S01]  /*6d8b0*/  STL [R1+0x4e00], R13 ;  /* 0x004e000d01007387 */ /* 0x000fe20000100800 */
[----:B------:R1:W-:Y:S02]  /*6d8c0*/  STL.64 [R1+0x3b0], R4 ;  /* 0x0003b00401007387 */ /* 0x0003e40000100a00 */
[----:B------:R-:W-:Y:S01]  /*6d8d0*/  STL.64 [R1+0x3b8], R6 ;  /* 0x0003b80601007387 */ /* 0x000fe20000100a00 */
[----:B-1----:R-:W3:Y:S01]  /*6d8e0*/  LDL.LU.64 R4, [R1+0x4ef8] ;  /* 0x004ef80001047983 */ /* 0x002ee20000300a00 */
[----:B------:R-:W-:Y:S01]  /*6d8f0*/  STL [R1+0x4dfc], R9 ;  /* 0x004dfc0901007387 */ /* 0x000fe20000100800 */
[C---:B---3--:R-:W-:Y:S11]  /*6d900*/  HMMA.1688.F32.TF32 R16, R20.reuse, R4, R16 ;  /* 0x000000041410723c */ /* 0x048ff60000081010 */
[----:B------:R-:W-:Y:S11]  /*6d910*/  @!UPT UIADD3 URZ, URZ, URZ, URZ ;  /* 0x0000003f3f3ff290 */ /* 0x000ff6000fffe03f */
[----:B------:R-:W-:Y:S01]  /*6d920*/  @!UPT UIADD3 URZ, URZ, URZ, URZ ;  /* 0x0000003f3f3ff290 */ /* 0x000fe2000fffe03f */
[----:B------:R1:W-:Y:S01]  /*6d930*/  STL.64 [R1+0x3a0], R16 ;  /* 0x0003a01001007387 */ /* 0x0003e20000100a00 */
[----:B------:R-:W-:Y:S03]  /*6d940*/  STL.64 [R1+0x3a8], R18 ;  /* 0x0003a81201007387 */ /* 0x000fe60000100a00 */
[----:B-1----:R-:W3:Y:S01]  /*6d950*/  LDL.LU.64 R16, [R1+0x4ef0] ;  /* 0x004ef00001107983 */ /* 0x002ee20000300a00 */
[----:B------:R1:W-:Y:S02]  /*6d960*/  STL [R1+0x4dd4], R4 ;  /* 0x004dd40401007387 */ /* 0x0003e40000100800 */
[----:B------:R4:W-:Y:S01]  /*6d970*/  STL [R1+0x4dd0], R5 ;  /* 0x004dd00501007387 */ /* 0x0009e20000100800 */
[----:B-1----:R-:W3:Y:S01]  /*6d980*/  LDL.LU R4, [R1+0xc90] ;  /* 0x000c900001047983 */ /* 0x002ee20000300800 */
[----:B----4-:R-:W3:Y:S02]  /*6d990*/  LDL.LU R5, [R1+0xc94] ;  /* 0x000c940001057983 */ /* 0x010ee40000300800 */
[----:B------:R-:W3:Y:S02]  /*6d9a0*/  LDL.LU R6, [R1+0xc98] ;  /* 0x000c980001067983 */ /* 0x000ee40000300800 */
[----:B------:R-:W3:Y:S02]  /*6d9b0*/  LDL.LU R7, [R1+0xc9c] ;  /* 0x000c9c0001077983 */ /* 0x000ee40000300800 */
[C---:B---3--:R-:W-:Y:S01]  /*6d9c0*/  HMMA.1688.F32.TF32 R4, R20.reuse, R16, R4 ;  /* 0x000000101404723c */ /* 0x048fe20000081004 */
[----:B------:R-:W-:Y:S11]  /*6d9d0*/  IMAD.MOV.U32 R3, RZ, RZ, R17 ;  /* 0x000000ffff037224 */ /* 0x000ff600078e0011 */
[----:B------:R-:W-:Y:S11]  /*6d9e0*/  @!UPT UIADD3 URZ, URZ, URZ, URZ ;  /* 0x0000003f3f3ff290 */ /* 0x000ff6000fffe03f */
[----:B------:R-:W-:Y:S01]  /*6d9f0*/  STL.64 [R1+0x390], R4 ;  /* 0x0003900401007387 */ /* 0x000fe20000100a00 */
[----:B------:R1:W-:Y:S02]  /*6da00*/  STL.64 [R1+0x398], R6 ;  /* 0x0003980601007387 */ /* 0x0003e40000100a00 */
[----:B------:R-:W3:Y:S02]  /*6da10*/  LDL.LU.64 R18, [R1+0x4ee8] ;  /* 0x004ee80001127983 */ /* 0x000ee40000300a00 */
[----:B-1----:R-:W-:Y:S02]  /*6da20*/  IMAD.MOV.U32 R6, RZ, RZ, R16 ;  /* 0x000000ffff067224 */ /* 0x002fe400078e0010 */
[----:B------:R-:W3:Y:S01]  /*6da30*/  LDL.LU.64 R16, [R1+0x4ee0] ;  /* 0x004ee00001107983 */ /* 0x000ee20000300a00 */
[----:B------:R-:W-:Y:S02]  /*6da40*/  STL [R1+0x4ddc], R3 ;  /* 0x004ddc0301007387 */ /* 0x000fe40000100800 */
[----:B------:R-:W-:Y:S02]  /*6da50*/  STL [R1+0x4dd8], R6 ;  /* 0x004dd80601007387 */ /* 0x000fe40000100800 */
[----:B------:R-:W3:Y:S02]  /*6da60*/  LDL.64 R4, [R1+0xd0] ;  /* 0x0000d00001047983 */ /* 0x000ee40000100a00 */
[----:B---3--:R-:W-:Y:S01]  /*6da70*/  HMMA.1688.F32.TF32 R16, R20, R4, R16 ;  /* 0x000000041410723c */ /* 0x008fe20000081010 */
[----:B------:R-:W-:-:S02]  /*6da80*/  IMAD.MOV.U32 R7, RZ, RZ, R5 ;  /* 0x000000ffff077224 */ /* 0x000fc400078e0005 */
[----:B------:R-:W-:Y:S11]  /*6da90*/  IMAD.MOV.U32 R10, RZ, RZ, R4 ;  /* 0x000000ffff0a7224 */ /* 0x000ff600078e0004 */
[----:B------:R-:W-:Y:S09]  /*6daa0*/  @!UPT UIADD3 URZ, URZ, URZ, URZ ;  /* 0x0000003f3f3ff290 */ /* 0x000ff2000fffe03f */
[----:B------:R1:W-:Y:S01]  /*6dab0*/  STL.64 [R1+0x380], R16 ;  /* 0x0003801001007387 */ /* 0x0003e20000100a00 */
[----:B------:R-:W-:Y:S02]  /*6dac0*/  IMAD.MOV.U32 R14, RZ, RZ, R18 ;  /* 0x000000ffff0e7224 */ /* 0x000fe400078e0012 */
[----:B------:R-:W-:Y:S02]  /*6dad0*/  IMAD.MOV.U32 R15, RZ, RZ, R19 ;  /* 0x000000ffff0f7224 */ /* 0x000fe400078e0013 */
[----:B------:R-:W3:Y:S04]  /*6dae0*/  LDL.LU.64 R18, [R1+0x4ed8] ;  /* 0x004ed80001127983 */ /* 0x000ee80000300a00 */
[----:B-1----:R-:W3:Y:S01]  /*6daf0*/  LDL.LU.64 R16, [R1+0x4ed0] ;  /* 0x004ed00001107983 */ /* 0x002ee20000300a00 */
[----:B------:R-:W-:Y:S02]  /*6db00*/  STL [R1+0x4de4], R7 ;  /* 0x004de40701007387 */ /* 0x000fe40000100800 */
[----:B------:R-:W3:Y:S02]  /*6db10*/  LDL.64 R4, [R1+0xc0] ;  /* 0x0000c00001047983 */ /* 0x000ee40000100a00 */
[----:B------:R-:W-:Y:S01]  /*6db20*/  STL [R1+0x4de0], R10 ;  /* 0x004de00a01007387 */ /* 0x000fe20000100800 */
[----:B------:R-:W-:Y:S01]  /*6db30*/  STL [R1+0x45b4], R14 ;  /* 0x0045b40e01007387 */ /* 0x000fe20000100800 */
[----:B------:R-:W-:Y:S01]  /*6db40*/  STL [R1+0x45b0], R15 ;  /* 0x0045b00f01007387 */ /* 0x000fe20000100800 */
[----:B---3--:R-:W-:Y:S11]  /*6db50*/  HMMA.1688.F32.TF32 R16, R20, R4, R16 ;  /* 0x000000041410723c */ /* 0x008ff60000081010 */
[----:B------:R-:W-:Y:S11]  /*6db60*/  @!UPT UIADD3 URZ, URZ, URZ, URZ ;  /* 0x0000003f3f3ff290 */ /* 0x000ff6000fffe03f */
[----:B------:R-:W-:Y:S01]  /*6db70*/  @!UPT UIADD3 URZ, URZ, URZ, URZ ;  /* 0x0000003f3f3ff290 */ /* 0x000fe2000fffe03f */
[----:B------:R1:W-:Y:S01]  /*6db80*/  STL.64 [R1+0x370], R16 ;  /* 0x0003701001007387 */ /* 0x0003e20000100a00 */
[----:B------:R3:W-:Y:S03]  /*6db90*/  STL.64 [R1+0x378], R18 ;  /* 0x0003781201007387 */ /* 0x0007e60000100a00 */
[----:B-1----:R-:W2:Y:S01]  /*6dba0*/  LDL.LU.64 R16, [R1+0x4ec8] ;  /* 0x004ec80001107983 */ /* 0x002ea20000300a00 */
[----:B------:R-:W-:Y:S02]  /*6dbb0*/  IMAD.MOV.U32 R28, RZ, RZ, R4 ;  /* 0x000000ffff1c7224 */ /* 0x000fe400078e0004 */
[----:B------:R-:W-:-:S05]  /*6dbc0*/  IMAD.MOV.U32 R11, RZ, RZ, R5 ;  /* 0x000000ffff0b7224 */ /* 0x000fca00078e0005 */
[----:B------:R-:W-:Y:S01]  /*6dbd0*/  STL [R1+0x4dec], R11 ;  /* 0x004dec0b01007387 */ /* 0x000fe20000100800 */
[----:B------:R1:W-:Y:S02]  /*6dbe0*/  STL [R1+0x4e88], R8 ;  /* 0x004e880801007387 */ /* 0x0003e40000100800 */
[----:B------:R-:W-:Y:S01]  /*6dbf0*/  STL [R1+0x4de8], R28 ;  /* 0x004de81c01007387 */ /* 0x000fe20000100800 */
[C---:B--2---:R-:W-:Y:S11]  /*6dc00*/  HMMA.1688.F32.TF32 R4, R20.reuse, R16, R24 ;  /* 0x000000101404723c */ /* 0x044ff60000081018 */
[----:B------:R-:W-:Y:S11]  /*6dc10*/  @!UPT UIADD3 URZ, URZ, URZ, URZ ;  /* 0x0000003f3f3ff290 */ /* 0x000ff6000fffe03f */
[----:B------:R-:W-:Y:S01]  /*6dc20*/  @!UPT UIADD3 URZ, URZ, URZ, URZ ;  /* 0x0000003f3f3ff290 */ /* 0x000fe2000fffe03f */
[----:B------:R2:W-:Y:S01]  /*6dc30*/  STL [R1+0x360], R4 ;  /* 0x0003600401007387 */ /* 0x0005e20000100800 */
[----:B------:R4:W-:Y:S02]  /*6dc40*/  STL [R1+0x36c], R7 ;  /* 0x00036c0701007387 */ /* 0x0009e40000100800 */
[----:B------:R-:W5:Y:S02]  /*6dc50*/  LDL.64 R24, [R1+0x40] ;  /* 0x0000400001187983 */ /* 0x000f640000100a00 */
[----:B------:R-:W-:Y:S02]  /*6dc60*/  IMAD.MOV.U32 R0, RZ, RZ, R16 ;  /* 0x000000ffff007224 */ /* 0x000fe400078e0010 */
[----:B------:R-:W-:Y:S02]  /*6dc70*/  IMAD.MOV.U32 R29, RZ, RZ, R17 ;  /* 0x000000ffff1d7224 */ /* 0x000fe400078e0011 */
[----:B------:R-:W-:Y:S02]  /*6dc80*/  IMAD.MOV.U32 R14, RZ, RZ, R5 ;  /* 0x000000ffff0e7224 */ /* 0x000fe400078e0005 */
[----:B------:R-:W-:Y:S01]  /*6dc90*/  IMAD.MOV.U32 R15, RZ, RZ, R6 ;  /* 0x000000ffff0f7224 */ /* 0x000fe200078e0006 */
[----:B-----5:R-:W-:Y:S01]  /*6dca0*/  STL.64 [R1+0x4e50], R24 ;  /* 0x004e501801007387 */ /* 0x020fe20000100a00 */
[----:B------:R-:W5:Y:S02]  /*6dcb0*/  LDL.LU R16, [R1+0x6b0] ;  /* 0x0006b00001107983 */ /* 0x000f640000300800 */
[----:B------:R-:W5:Y:S02]  /*6dcc0*/  LDL.LU R17, [R1+0x6b4] ;  /* 0x0006b40001117983 */ /* 0x000f640000300800 */
[----:B---3--:R-:W3:Y:S01]  /*6dcd0*/  LDL.LU R18, [R1+0x6b8] ;  /* 0x0006b80001127983 */ /* 0x008ee20000300800 */
[----:B------:R-:W3:Y:S01]  /*6dce0*/  LDL.LU R19, [R1+0x6bc] ;  /* 0x0006bc0001137983 */ /* 0x000ee20000300800 */
[----:B-1----:R-:W3:Y:S02]  /*6dcf0*/  LDL.LU R8, [R1+0xc20] ;  /* 0x000c200001087983 */ /* 0x002ee40000300800 */
[----:B------:R-:W3:Y:S02]  /*6dd00*/  LDL.LU R9, [R1+0xc24] ;  /* 0x000c240001097983 */ /* 0x000ee40000300800 */
[----:B------:R-:W3:Y:S01]  /*6dd10*/  LDL.LU R10, [R1+0xc28] ;  /* 0x000c2800010a7983 */ /* 0x000ee20000300800 */
[----:B------:R-:W3:Y:S01]  /*6dd20*/  LDL.LU R11, [R1+0xc2c] ;  /* 0x000c2c00010b7983 */ /* 0x000ee20000300800 */
[----:B--2---:R-:W2:Y:S02]  /*6dd30*/  LDL.LU R4, [R1+0xc40] ;  /* 0x000c400001047983 */ /* 0x004ea40000300800 */
[----:B------:R-:W2:Y:S02]  /*6dd40*/  LDL.LU R5, [R1+0xc44] ;  /* 0x000c440001057983 */ /* 0x000ea40000300800 */
[----:B------:R-:W2:Y:S01]  /*6dd50*/  LDL.LU R6, [R1+0xc48] ;  /* 0x000c480001067983 */ /* 0x000ea20000300800 */
[----:B----4-:R-:W2:Y:S04]  /*6dd60*/  LDL.LU R7, [R1+0xc4c] ;  /* 0x000c4c0001077983 */ /* 0x010ea80000300800 */
[----:B--2---:R-:W-:Y:S01]  /*6dd70*/  STL.64 [R1+0x4eb8], R6 ;  /* 0x004eb80601007387 */ /* 0x004fe20000100a00 */
[----:B------:R1:W-:Y:S03]  /*6dd80*/  STL.64 [R1+0x4eb0], R4 ;  /* 0x004eb00401007387 */ /* 0x0003e60000100a00 */
[----:B-1----:R-:W2:Y:S01]  /*6dd90*/  LDL.64 R4, [R1+0xa0] ;  /* 0x0000a00001047983 */ /* 0x002ea20000100a00 */
[----:B---3--:R-:W-:Y:S02]  /*6dda0*/  STL.64 [R1+0x4e98], R10 ;  /* 0x004e980a01007387 */ /* 0x008fe40000100a00 */
[----:B------:R1:W-:Y:S02]  /*6ddb0*/  STL.64 [R1+0x4e90], R8 ;  /* 0x004e900801007387 */ /* 0x0003e40000100a00 */
        /* <DEDUP_REMOVED lines=8> */
[----:B------:R-:W3:Y:S04]  /*6de40*/  LDL.64 R24, [R1+0x50] ;  /* 0x0000500001187983 */ /* 0x000ee80000100a00 */
[----:B---3--:R1:W-:Y:S04]  /*6de50*/  STL.64 [R1+0x4e68], R24 ;  /* 0x004e681801007387 */ /* 0x0083e80000100a00 */
[----:B-1----:R-:W3:Y:S04]  /*6de60*/  LDL.64 R24, [R1+0x60] ;  /* 0x0000600001187983 */ /* 0x002ee80000100a00 */
[----:B---3--:R1:W-:Y:S04]  /*6de70*/  STL.64 [R1+0x4e80], R24 ;  /* 0x004e801801007387 */ /* 0x0083e80000100a00 */
[----:B-1----:R-:W3:Y:S04]  /*6de80*/  LDL.64 R24, [R1+0x70] ;  /* 0x0000700001187983 */ /* 0x002ee80000100a00 */
[----:B---3--:R1:W-:Y:S04]  /*6de90*/  STL.64 [R1+0x4ea0], R24 ;  /* 0x004ea01801007387 */ /* 0x0083e80000100a00 */
[----:B-1----:R-:W3:Y:S01]  /*6dea0*/  LDL.LU R24, [R1+0xc30] ;  /* 0x000c300001187983 */ /* 0x002ee20000300800 */
[----:B------:R-:W3:Y:S02]  /*6deb0*/  LDL.LU R25, [R1+0xc34] ;  /* 0x000c340001197983 */ /* 0x000ee40000300800 */
[----:B------:R-:W3:Y:S02]  /*6dec0*/  LDL.LU R26, [R1+0xc38] ;  /* 0x000c3800011a7983 */ /* 0x000ee40000300800 */
[----:B------:R-:W3:Y:S01]  /*6ded0*/  LDL.LU R27, [R1+0xc3c] ;  /* 0x000c3c00011b7983 */ /* 0x000ee20000300800 */
[----:B------:R-:W-:Y:S01]  /*6dee0*/  STL.64 [R1+0x4e48], R18 ;  /* 0x004e481201007387 */ /* 0x000fe20000100a00 */
[----:B-----5:R1:W-:Y:S03]  /*6def0*/  STL.64 [R1+0x4e40], R16 ;  /* 0x004e401001007387 */ /* 0x0203e60000100a00 */
[----:B-1----:R-:W4:Y:S01]  /*6df00*/  LDL.LU R16, [R1+0xbf0] ;  /* 0x000bf00001107983 */ /* 0x002f220000300800 */
[----:B------:R-:W4:Y:S02]  /*6df10*/  LDL.LU R17, [R1+0xbf4] ;  /* 0x000bf40001117983 */ /* 0x000f240000300800 */
[----:B------:R-:W5:Y:S02]  /*6df20*/  LDL.LU R18, [R1+0xbf8] ;  /* 0x000bf80001127983 */ /* 0x000f640000300800 */
[----:B------:R-:W5:Y:S01]  /*6df30*/  LDL.LU R19, [R1+0xbfc] ;  /* 0x000bfc0001137983 */ /* 0x000f620000300800 */
[----:B--2---:R-:W-:Y:S01]  /*6df40*/  HMMA.1688.F32.TF32 R8, R20, R4, R8 ;  /* 0x000000041408723c */ /* 0x004fe20000081008 */
[----:B-----5:R-:W-:Y:S01]  /*6df50*/  STL.64 [R1+0x4e60], R18 ;  /* 0x004e601201007387 */ /* 0x020fe20000100a00 */
        /* <DEDUP_REMOVED lines=10> */
[----:B------:R-:W2:Y:S01]  /*6e000*/  LDL.LU R19, [R1+0xc1c] ;  /* 0x000c1c0001137983 */ /* 0x000ea20000300800 */
[----:B------:R-:W-:Y:S01]  /*6e010*/  STL [R1+0x4df4], R29 ;  /* 0x004df41d01007387 */ /* 0x000fe20000100800 */
[----:B------:R-:W-:Y:S02]  /*6e020*/  STL [R1+0x4df0], R0 ;  /* 0x004df00001007387 */ /* 0x000fe40000100800 */
[----:B------:R1:W-:Y:S02]  /*6e030*/  STL [R1+0x46f4], R15 ;  /* 0x0046f40f01007387 */ /* 0x0003e40000100800 */
[----:B------:R4:W-:Y:S01]  /*6e040*/  STL [R1+0x46f0], R14 ;  /* 0x0046f00e01007387 */ /* 0x0009e20000100800 */
[----:B------:R5:W-:Y:S01]  /*6e050*/  STL.64 [R1+0x350], R8 ;  /* 0x0003500801007387 */ /* 0x000be20000100a00 */
[----:B------:R-:W-:Y:S02]  /*6e060*/  STL.64 [R1+0x358], R10 ;  /* 0x0003580a01007387 */ /* 0x000fe40000100a00 */
[----:B-1----:R-:W-:-:S02]  /*6e070*/  IMAD.MOV.U32 R15, RZ, RZ, R4 ;  /* 0x000000ffff0f7224 */ /* 0x002fc400078e0004 */
[----:B----4-:R-:W-:Y:S01]  /*6e080*/  IMAD.MOV.U32 R14, RZ, RZ, R5 ;  /* 0x000000ffff0e7224 */ /* 0x010fe200078e0005 */
[----:B-----5:R-:W4:Y:S01]  /*6e090*/  LDL.LU.64 R8, [R1+0x4ec0] ;  /* 0x004ec00001087983 */ /* 0x020f220000300a00 */
[----:B------:R-:W4:Y:S02]  /*6e0a0*/  LDL.LU.64 R6, [R1+0x4eb8] ;  /* 0x004eb80001067983 */ /* 0x000f240000300a00 */
[----:B------:R-:W4:Y:S02]  /*6e0b0*/  LDL.LU.64 R4, [R1+0x4eb0] ;  /* 0x004eb00001047983 */ /* 0x000f240000300a00 */
[----:B------:R-:W-:Y:S01]  /*6e0c0*/  STL [R1+0x4df8], R15 ;  /* 0x004df80f01007387 */ /* 0x000fe20000100800 */
[C---:B----4-:R-:W-:Y:S01]  /*6e0d0*/  HMMA.1688.F32.TF32 R4, R20.reuse, R8, R4 ;  /* 0x000000081404723c */ /* 0x050fe20000081004 */
[----:B------:R-:W-:Y:S11]  /*6e0e0*/  IMAD.MOV.U32 R2, RZ, RZ, R9 ;  /* 0x000000ffff027224 */ /* 0x000ff600078e0009 */
[----:B------:R-:W-:Y:S11]  /*6e0f0*/  @!UPT UIADD3 URZ, URZ, URZ, URZ ;  /* 0x0000003f3f3ff290 */ /* 0x000ff6000fffe03f */
[----:B------:R1:W-:Y:S01]  /*6e100*/  STL.64 [R1+0x340], R4 ;  /* 0x0003400401007387 */ /* 0x0003e20000100a00 */
[----:B------:R4:W-:Y:S02]  /*6e110*/  STL.64 [R1+0x348], R6 ;  /* 0x0003480601007387 */ /* 0x0009e40000100a00 */
[----:B-1----:R-:W-:Y:S02]  /*6e120*/  IMAD.MOV.U32 R5, RZ, RZ, R8 ;  /* 0x000000ffff057224 */ /* 0x002fe400078e0008 */
[----:B------:R-:W3:Y:S02]  /*6e130*/  LDL.LU.64 R8, [R1+0x4ea8] ;  /* 0x004ea80001087983 */ /* 0x000ee40000300a00 */
[C---:B---3--:R-:W-:Y:S01]  /*6e140*/  HMMA.1688.F32.TF32 R24, R20.reuse, R8, R24 ;  /* 0x000000081418723c */ /* 0x048fe20000081018 */
[----:B----4-:R-:W-:Y:S01]  /*6e150*/  IMAD.MOV.U32 R6, RZ, RZ, R8 ;  /* 0x000000ffff067224 */ /* 0x010fe200078e0008 */
[----:B------:R-:W-:Y:S11]  /*6e160*/  MOV R4, R9 ;  /* 0x0000000900047202 */ /* 0x000ff60000000f00 */
[----:B------:R-:W-:Y:S10]  /*6e170*/  @!UPT UIADD3 URZ, URZ, URZ, URZ ;  /* 0x0000003f3f3ff290 */ /* 0x000ff4000fffe03f */
        /* <DEDUP_REMOVED lines=10> */
[----:B-1----:R-:W4:Y:S01]  /*6e220*/  LDL.LU R8, [R1+0x4e88] ;  /* 0x004e880001087983 */ /* 0x002f220000300800 */
[----:B---3--:R-:W-:Y:S02]  /*6e230*/  IMAD.MOV.U32 R10, RZ, RZ, R24 ;  /* 0x000000ffff0a7224 */ /* 0x008fe400078e0018 */
        /* <DEDUP_REMOVED lines=10> */
[----:B------:R-:W-:Y:S01]  /*6e2e0*/  STL.64 [R1+0x4e10], R6 ;  /* 0x004e100601007387 */ /* 0x000fe20000100a00 */
[----:B------:R1:W-:Y:S04]  /*6e2f0*/  STL.64 [R1+0x4e08], R4 ;  /* 0x004e080401007387 */ /* 0x0003e80000100a00 */
[----:B-1----:R-:W3:Y:S01]  /*6e300*/  LDL.LU R4, [R1+0x6a0] ;  /* 0x0006a00001047983 */ /* 0x002ee20000300800 */
[----:B------:R-:W3:Y:S02]  /*6e310*/  LDL.LU R5, [R1+0x6a4] ;  /* 0x0006a40001057983 */ /* 0x000ee40000300800 */
[----:B------:R-:W3:Y:S02]  /*6e320*/  LDL.LU R6, [R1+0x6a8] ;  /* 0x0006a80001067983 */ /* 0x000ee40000300800 */
[----:B------:R-:W3:Y:S01]  /*6e330*/  LDL.LU R7, [R1+0x6ac] ;  /* 0x0006ac0001077983 */ /* 0x000ee20000300800 */
        /* <DEDUP_REMOVED lines=19> */
[----:B------:R-:W2:Y:S01]  /*6e470*/  LDL.LU.64 R18, [R1+0x4e30] ;  /* 0x004e300001127983 */ /* 0x000ea20000300a00 */
[----:B------:R-:W3:Y:S02]  /*6e480*/  LDL.LU.64 R16, [R1+0x4e28] ;  /* 0x004e280001107983 */ /* 0x000ee40000300a00 */
[----:B------:R-:W-:-:S02]  /*6e490*/  IMAD.MOV.U32 R0, RZ, RZ, R24 ;  /* 0x000000ffff007224 */ /* 0x000fc400078e0018 */
[----:B------:R-:W-:Y:S11]  /*6e4a0*/  IMAD.MOV.U32 R11, RZ, RZ, R25 ;  /* 0x000000ffff0b7224 */ /* 0x000ff600078e0019 */
[----:B------:R-:W-:Y:S06]  /*6e4b0*/  @!UPT UIADD3 URZ, URZ, URZ, URZ ;  /* 0x0000003f3f3ff290 */ /* 0x000fec000fffe03f */
[----:B------:R1:W-:Y:S01]  /*6e4c0*/  STL.64 [R1+0x20], R20 ;  /* 0x0000201401007387 */ /* 0x0003e20000100a00 */
[----:B------:R5:W-:Y:S02]  /*6e4d0*/  STL.64 [R1+0x28], R22 ;  /* 0x0000281601007387 */ /* 0x000be40000100a00 */
[----:B------:R-:W3:Y:S02]  /*6e4e0*/  LDL.LU.64 R26, [R1+0x4e20] ;  /* 0x004e2000011a7983 */ /* 0x000ee40000300a00 */
[----:B------:R-:W3:Y:S01]  /*6e4f0*/  LDL.LU.64 R24, [R1+0x4e18] ;  /* 0x004e180001187983 */ /* 0x000ee20000300a00 */
[----:B-1----:R-:W4:Y:S01]  /*6e500*/  LDL.LU R20, [R1+0x670] ;  /* 0x0006700001147983 */ /* 0x002f220000300800 */
[----:B------:R-:W4:Y:S02]  /*6e510*/  LDL.LU R21, [R1+0x674] ;  /* 0x0006740001157983 */ /* 0x000f240000300800 */
[----:B-----5:R-:W4:Y:S02]  /*6e520*/  LDL.LU R22, [R1+0x678] ;  /* 0x0006780001167983 */ /* 0x020f240000300800 */
[----:B------:R-:W4:Y:S01]  /*6e530*/  LDL.LU R23, [R1+0x67c] ;  /* 0x00067c0001177983 */ /* 0x000f220000300800 */
[----:B---3--:R-:W-:Y:S11]  /*6e540*/  HMMA.1688.F32.TF32 R4, R24, R16, R4 ;  /* 0x000000101804723c */ /* 0x008ff60000081004 */
[----:B------:R-:W-:Y:S11]  /*6e550*/  @!UPT UIADD3 URZ, URZ, URZ, URZ ;  /* 0x0000003f3f3ff290 */ /* 0x000ff6000fffe03f */
[----:B------:R-:W-:Y:S01]  /*6e560*/  @!UPT UIADD3 URZ, URZ, URZ, URZ ;  /* 0x0000003f3f3ff290 */ /* 0x000fe2000fffe03f */
[----:B------:R-:W-:Y:S01]  /*6e570*/  STL.64 [R1+0x2e0], R4 ;  /* 0x0002e00401007387 */ /* 0x000fe20000100a00 */
[----:B------:R1:W-:Y:S03]  /*6e580*/  STL.64 [R1+0x2e8], R6 ;  /* 0x0002e80601007387 */ /* 0x0003e60000100a00 */
[----:B-1----:R-:W3:Y:S01]  /*6e590*/  LDL.LU.64 R6, [R1+0x4e10] ;  /* 0x004e100001067983 */ /* 0x002ee20000300a00 */
[----:B------:R-:W5:Y:S02]  /*6e5a0*/  LDL.LU.64 R4, [R1+0x4e08] ;  /* 0x004e080001047983 */ /* 0x000f640000300a00 */
[----:B--2---:R-:W-:Y:S02]  /*6e5b0*/  STL.64 [R1+0x4ce0], R18 ;  /* 0x004ce01201007387 */ /* 0x004fe40000100a00 */
[----:B------:R1:W-:Y:S02]  /*6e5c0*/  STL.64 [R1+0x4cd8], R16 ;  /* 0x004cd81001007387 */ /* 0x0003e40000100a00 */
[----:B-1----:R-:W-:-:S02]  /*6e5d0*/  IMAD.MOV.U32 R16, RZ, RZ, R13 ;  /* 0x000000ffff107224 */ /* 0x002fc400078e000d */
[----:B------:R-:W-:Y:S01]  /*6e5e0*/  IMAD.MOV.U32 R17, RZ, RZ, R9 ;  /* 0x000000ffff117224 */ /* 0x000fe200078e0009 */
[----:B------:R-:W2:Y:S01]  /*6e5f0*/  LDL.LU R13, [R1+0x4e00] ;  /* 0x004e0000010d7983 */ /* 0x000ea20000300800 */
[----:B------:R-:W4:Y:S03]  /*6e600*/  LDL.LU R9, [R1+0x4dfc] ;  /* 0x004dfc0001097983 */ /* 0x000f260000300800 */
[----:B------:R1:W-:Y:S04]  /*6e610*/  STL.64 [R1+0x4cf0], R16 ;  /* 0x004cf01001007387 */ /* 0x0003e80000100a00 */
[----:B-1----:R-:W2:Y:S01]  /*6e620*/  LDL.LU R16, [R1+0x690] ;  /* 0x0006900001107983 */ /* 0x002ea20000300800 */
[----:B------:R-:W2:Y:S02]  /*6e630*/  LDL.LU R17, [R1+0x694] ;  /* 0x0006940001117983 */ /* 0x000ea40000300800 */
[----:B------:R-:W2:Y:S02]  /*6e640*/  LDL.LU R18, [R1+0x698] ;  /* 0x0006980001127983 */ /* 0x000ea40000300800 */
[----:B------:R-:W2:Y:S01]  /*6e650*/  LDL.LU R19, [R1+0x69c] ;  /* 0x00069c0001137983 */ /* 0x000ea20000300800 */
[C---:B----4-:R-:W-:Y:S08]  /*6e660*/  HMMA.1688.F32.TF32 R20, R24.reuse, R8, R20 ;  /* 0x000000081814723c */ /* 0x050ff00000081014 */
[----:B--2---:R-:W-:Y:S01]  /*6e670*/  HMMA.1688.F32.TF32 R16, R24, R12, R16 ;  /* 0x0000000c1810723c */ /* 0x004fe20000081010 */
[----:B------:R-:W-:Y:S11]  /*6e680*/  STL.64 [R1+0x4cd0], R12 ;  /* 0x004cd00c01007387 */ /* 0x000ff60000100a00 */
[----:B------:R-:W-:Y:S11]  /*6e690*/  @!UPT UIADD3 URZ, URZ, URZ, URZ ;  /* 0x0000003f3f3ff290 */ /* 0x000ff6000fffe03f */
[----:B------:R1:W-:Y:S01]  /*6e6a0*/  STL.64 [R1+0x2d0], R16 ;  /* 0x0002d01001007387 */ /* 0x0003e20000100a00 */
[----:B------:R-:W-:Y:S02]  /*6e6b0*/  STL.64 [R1+0x2d8], R18 ;  /* 0x0002d81201007387 */ /* 0x000fe40000100a00 */
[----:B-1----:R-:W-:Y:S02]  /*6e6c0*/  IMAD.MOV.U32 R16, RZ, RZ, R15 ;  /* 0x000000ffff107224 */ /* 0x002fe400078e000f */
[----:B------:R-:W-:Y:S01]  /*6e6d0*/  IMAD.MOV.U32 R17, RZ, RZ, R29 ;  /* 0x000000ffff117224 */ /* 0x000fe200078e001d */
[----:B------:R-:W2:Y:S01]  /*6e6e0*/  LDL.LU R15, [R1+0x4df8] ;  /* 0x004df800010f7983 */ /* 0x000ea20000300800 */
[----:B------:R1:W-:Y:S02]  /*6e6f0*/  STL.64 [R1+0x2c0], R20 ;  /* 0x0002c01401007387 */ /* 0x0003e40000100a00 */
[----:B------:R-:W-:Y:S02]  /*6e700*/  STL.64 [R1+0x2c8], R22 ;  /* 0x0002c81601007387 */ /* 0x000fe40000100a00 */
[----:B------:R-:W4:Y:S01]  /*6e710*/  LDL.LU R29, [R1+0x4df4] ;  /* 0x004df400011d7983 */ /* 0x000f220000300800 */
[----:B------:R3:W-:Y:S01]  /*6e720*/  STL.64 [R1+0x4d08], R16 ;  /* 0x004d081001007387 */ /* 0x0007e20000100a00 */
[----:B------:R5:W-:Y:S01]  /*6e730*/  STL.64 [R1+0x4cc8], R8 ;  /* 0x004cc80801007387 */ /* 0x000be20000100a00 */
[----:B-1----:R-:W-:Y:S01]  /*6e740*/  MOV R20, R10 ;  /* 0x0000000a00147202 */ /* 0x002fe20000000f00 */
[----:B---3--:R-:W-:-:S02]  /*6e750*/  IMAD.MOV.U32 R16, RZ, RZ, R28 ;  /* 0x000000ffff107224 */ /* 0x008fc400078e001c */
[----:B-----5:R-:W-:Y:S02]  /*6e760*/  IMAD.MOV.U32 R8, RZ, RZ, R0 ;  /* 0x000000ffff087224 */ /* 0x020fe400078e0000 */
[----:B------:R-:W-:Y:S01]  /*6e770*/  IMAD.MOV.U32 R17, RZ, RZ, R7 ;  /* 0x000000ffff117224 */ /* 0x000fe200078e0007 */
[----:B------:R-:W3:Y:S01]  /*6e780*/  LDL.LU R0, [R1+0x4df0] ;  /* 0x004df00001007983 */ /* 0x000ee20000300800 */
[----:B------:R-:W-:Y:S02]  /*6e790*/  IMAD.MOV.U32 R9, RZ, RZ, R11 ;  /* 0x000000ffff097224 */ /* 0x000fe400078e000b */
[----:B------:R-:W5:Y:S02]  /*6e7a0*/  LDL.LU R11, [R1+0x4dec] ;  /* 0x004dec00010b7983 */ /* 0x000f640000300800 */
[----:B------:R-:W2:Y:S02]  /*6e7b0*/  LDL.LU R28, [R1+0x4de8] ;  /* 0x004de800011c7983 */ /* 0x000ea40000300800 */
[----:B------:R-:W-:Y:S01]  /*6e7c0*/  IMAD.MOV.U32 R21, RZ, RZ, R3 ;  /* 0x000000ffff157224 */ /* 0x000fe200078e0003 */
[----:B------:R-:W2:Y:S01]  /*6e7d0*/  LDL.LU R7, [R1+0x4de4] ;  /* 0x004de40001077983 */ /* 0x000ea20000300800 */
[----:B------:R1:W-:Y:S02]  /*6e7e0*/  STL.64 [R1+0x4d20], R16 ;  /* 0x004d201001007387 */ /* 0x0003e40000100a00 */
[----:B------:R-:W2:Y:S02]  /*6e7f0*/  LDL.LU R10, [R1+0x4de0] ;  /* 0x004de000010a7983 */ /* 0x000ea40000300800 */
[----:B------:R-:W2:Y:S01]  /*6e800*/  LDL.LU R3, [R1+0x4ddc] ;  /* 0x004ddc0001037983 */ /* 0x000ea20000300800 */
[----:B------:R1:W-:Y:S02]  /*6e810*/  STL.64 [R1+0x4d28], R20 ;  /* 0x004d281401007387 */ /* 0x0003e40000100a00 */
[----:B-1----:R-:W-:-:S02]  /*6e820*/  IMAD.MOV.U32 R16, RZ, RZ, R6 ;  /* 0x000000ffff107224 */ /* 0x002fc400078e0006 */
        /* <DEDUP_REMOVED lines=22> */
[----:B------:R1:W-:Y:S03]  /*6e990*/  STL.64 [R1+0x4d50], R20 ;  /* 0x004d501401007387 */ /* 0x0003e60000100a00 */
[----:B------:R2:W-:Y:S01]  /*6e9a0*/  STL.64 [R1+0x4d60], R16 ;  /* 0x004d601001007387 */ /* 0x0005e20000100a00 */
[----:B-1----:R-:W3:Y:S01]  /*6e9b0*/  LDL.LU R20, [R1+0x600] ;  /* 0x0006000001147983 */ /* 0x002ee20000300800 */
[----:B------:R-:W3:Y:S02]  /*6e9c0*/  LDL.LU R21, [R1+0x604] ;  /* 0x0006040001157983 */ /* 0x000ee40000300800 */
[----:B------:R-:W3:Y:S02]  /*6e9d0*/  LDL.LU R22, [R1+0x608] ;  /* 0x0006080001167983 */ /* 0x000ee40000300800 */
[----:B------:R-:W3:Y:S02]  /*6e9e0*/  LDL.LU R23, [R1+0x60c] ;  /* 0x00060c0001177983 */ /* 0x000ee40000300800 */
[----:B--2---:R-:W-:-:S02]  /*6e9f0*/  IMAD.MOV.U32 R16, RZ, RZ, R0 ;  /* 0x000000ffff107224 */ /* 0x004fc400078e0000 */
[----:B----4-:R-:W-:Y:S01]  /*6ea00*/  IMAD.MOV.U32 R17, RZ, RZ, R29 ;  /* 0x000000ffff117224 */ /* 0x010fe200078e001d */
[----:B---3--:R-:W-:Y:S01]  /*6ea10*/  STL.64 [R1+0x4d70], R22 ;  /* 0x004d701601007387 */ /* 0x008fe20000100a00 */
[----:B------:R-:W-:Y:S02]  /*6ea20*/  STL.64 [R1+0x4d68], R20 ;  /* 0x004d681401007387 */ /* 0x000fe40000100a00 */
[----:B------:R-:W2:Y:S02]  /*6ea30*/  LDL.LU R0, [R1+0x4dc8] ;  /* 0x004dc80001007983 */ /* 0x000ea40000300800 */
[----:B------:R1:W-:Y:S02]  /*6ea40*/  STL.64 [R1+0x4d78], R16 ;  /* 0x004d781001007387 */ /* 0x0003e40000100a00 */
[----:B-1----:R-:W-:Y:S02]  /*6ea50*/  IMAD.MOV.U32 R16, RZ, RZ, R28 ;  /* 0x000000ffff107224 */ /* 0x002fe400078e001c */
[----:B-----5:R-:W-:-:S05]  /*6ea60*/  IMAD.MOV.U32 R17, RZ, RZ, R11 ;  /* 0x000000ffff117224 */ /* 0x020fca00078e000b */
[----:B------:R1:W-:Y:S01]  /*6ea70*/  STL.64 [R1+0x4d90], R16 ;  /* 0x004d901001007387 */ /* 0x0003e20000100a00 */
[----:B------:R-:W3:Y:S02]  /*6ea80*/  LDL.LU R20, [R1+0x610] ;  /* 0x0006100001147983 */ /* 0x000ee40000300800 */
[----:B------:R-:W3:Y:S02]  /*6ea90*/  LDL.LU R21, [R1+0x614] ;  /* 0x0006140001157983 */ /* 0x000ee40000300800 */
[----:B------:R-:W4:Y:S01]  /*6eaa0*/  LDL.LU R22, [R1+0x618] ;  /* 0x0006180001167983 */ /* 0x000f220000300800 */
[----:B------:R-:W4:Y:S01]  /*6eab0*/  LDL.LU R23, [R1+0x61c] ;  /* 0x00061c0001177983 */ /* 0x000f220000300800 */
[----:B-1----:R-:W-:Y:S02]  /*6eac0*/  IMAD.MOV.U32 R16, RZ, RZ, R10 ;  /* 0x000000ffff107224 */ /* 0x002fe400078e000a */
[----:B------:R-:W-:-:S05]  /*6ead0*/  IMAD.MOV.U32 R17, RZ, RZ, R7 ;  /* 0x000000ffff117224 */ /* 0x000fca00078e0007 */
[----:B------:R-:W-:Y:S04]  /*6eae0*/  STL.64 [R1+0x4da8], R16 ;  /* 0x004da81001007387 */ /* 0x000fe80000100a00 */
[----:B----4-:R-:W-:Y:S01]  /*6eaf0*/  STL.64 [R1+0x4d88], R22 ;  /* 0x004d881601007387 */ /* 0x010fe20000100a00 */
[----:B---3--:R1:W-:Y:S03]  /*6eb00*/  STL.64 [R1+0x4d80], R20 ;  /* 0x004d801401007387 */ /* 0x0083e60000100a00 */
[----:B-1----:R-:W3:Y:S01]  /*6eb10*/  LDL.LU R20, [R1+0x620] ;  /* 0x0006200001147983 */ /* 0x002ee20000300800 */
[----:B------:R-:W3:Y:S02]  /*6eb20*/  LDL.LU R21, [R1+0x624] ;  /* 0x0006240001157983 */ /* 0x000ee40000300800 */
[----:B------:R-:W4:Y:S02]  /*6eb30*/  LDL.LU R22, [R1+0x628] ;  /* 0x0006280001167983 */ /* 0x000f240000300800 */
[----:B------:R-:W4:Y:S02]  /*6eb40*/  LDL.LU R23, [R1+0x62c] ;  /* 0x00062c0001177983 */ /* 0x000f240000300800 */
[----:B------:R-:W-:-:S02]  /*6eb50*/  IMAD.MOV.U32 R16, RZ, RZ, R6 ;  /* 0x000000ffff107224 */ /* 0x000fc400078e0006 */
[----:B------:R-:W-:-:S05]  /*6eb60*/  IMAD.MOV.U32 R17, RZ, RZ, R3 ;  /* 0x000000ffff117224 */ /* 0x000fca00078e0003 */
[----:B------:R1:W-:Y:S04]  /*6eb70*/  STL.64 [R1+0x4dc0], R16 ;  /* 0x004dc01001007387 */ /* 0x0003e80000100a00 */
[----:B-1----:R-:W5:Y:S01]  /*6eb80*/  LDL.LU R16, [R1+0x650] ;  /* 0x0006500001107983 */ /* 0x002f620000300800 */
[----:B------:R-:W5:Y:S02]  /*6eb90*/  LDL.LU R17, [R1+0x654] ;  /* 0x0006540001117983 */ /* 0x000f640000300800 */
[----:B------:R-:W5:Y:S02]  /*6eba0*/  LDL.LU R18, [R1+0x658] ;  /* 0x0006580001127983 */ /* 0x000f640000300800 */
[----:B------:R-:W5:Y:S01]  /*6ebb0*/  LDL.LU R19, [R1+0x65c] ;  /* 0x00065c0001137983 */ /* 0x000f620000300800 */
        /* <DEDUP_REMOVED lines=15> */
[----:B------:R-:W4:Y:S01]  /*6ecb0*/  LDL.LU R15, [R1+0x12c] ;  /* 0x00012c00010f7983 */ /* 0x000f220000300800 */
[----:B------:R1:W-:Y:S04]  /*6ecc0*/  STL.64 [R1+0x4ce8], R8 ;  /* 0x004ce80801007387 */ /* 0x0003e80000100a00 */
[----:B-1----:R-:W2:Y:S01]  /*6ecd0*/  LDL.LU R8, [R1+0xbc0] ;  /* 0x000bc00001087983 */ /* 0x002ea20000300800 */
[----:B------:R-:W2:Y:S02]  /*6ece0*/  LDL.LU R9, [R1+0xbc4] ;  /* 0x000bc40001097983 */ /* 0x000ea40000300800 */
[----:B------:R-:W2:Y:S02]  /*6ecf0*/  LDL.LU R10, [R1+0xbc8] ;  /* 0x000bc800010a7983 */ /* 0x000ea40000300800 */
[----:B------:R-:W2:Y:S01]  /*6ed00*/  LDL.LU R11, [R1+0xbcc] ;  /* 0x000bcc00010b7983 */ /* 0x000ea20000300800 */
[C---:B-----5:R-:W-:Y:S01]  /*6ed10*/  HMMA.1688.F32.TF32 R16, R24.reuse, R4, R16 ;  /* 0x000000041810723c */ /* 0x060fe20000081010 */
[----:B--2---:R-:W-:Y:S01]  /*6ed20*/  STL.64 [R1+0x4d00], R10 ;  /* 0x004d000a01007387 */ /* 0x004fe20000100a00 */
        /* <DEDUP_REMOVED lines=10> */
[----:B------:R-:W2:Y:S02]  /*6edd0*/  LDL.LU R11, [R1+0xbec] ;  /* 0x000bec00010b7983 */ /* 0x000ea40000300800 */
[----:B------:R1:W-:Y:S01]  /*6ede0*/  STL.64 [R1+0x2b0], R16 ;  /* 0x0002b01001007387 */ /* 0x0003e20000100a00 */
[----:B------:R-:W-:Y:S03]  /*6edf0*/  STL.64 [R1+0x2b8], R18 ;  /* 0x0002b81201007387 */ /* 0x000fe60000100a00 */
[----:B-1----:R-:W3:Y:S01]  /*6ee00*/  LDL.LU.64 R16, [R1+0x4dc0] ;  /* 0x004dc00001107983 */ /* 0x002ee20000300a00 */
[----:B------:R1:W-:Y:S03]  /*6ee10*/  STL.64 [R1+0x4cc0], R4 ;  /* 0x004cc00401007387 */ /* 0x0003e60000100a00 */
[----:B-1----:R-:W5:Y:S01]  /*6ee20*/  LDL.LU R4, [R1+0x110] ;  /* 0x0001100001047983 */ /* 0x002f620000300800 */
[----:B------:R-:W5:Y:S02]  /*6ee30*/  LDL.LU R5, [R1+0x114] ;  /* 0x0001140001057983 */ /* 0x000f640000300800 */
[----:B------:R-:W5:Y:S02]  /*6ee40*/  LDL.LU R6, [R1+0x118] ;  /* 0x0001180001067983 */ /* 0x000f640000300800 */
[----:B------:R-:W5:Y:S01]  /*6ee50*/  LDL.LU R7, [R1+0x11c] ;  /* 0x00011c0001077983 */ /* 0x000f620000300800 */
[C---:B---3--:R-:W-:Y:S01]  /*6ee60*/  HMMA.1688.F32.TF32 R16, R24.reuse, R16, R20 ;  /* 0x000000101810723c */ /* 0x048fe20000081014 */
[----:B------:R-:W3:Y:S01]  /*6ee70*/  LDL.LU.64 R22, [R1+0x4db8] ;  /* 0x004db80001167983 */ /* 0x000ee20000300a00 */
[----:B------:R-:W3:Y:S11]  /*6ee80*/  LDL.LU.64 R20, [R1+0x4db0] ;  /* 0x004db00001147983 */ /* 0x000ef60000300a00 */
[----:B------:R-:W-:Y:S10]  /*6ee90*/  @!UPT UIADD3 URZ, URZ, URZ, URZ ;  /* 0x0000003f3f3ff290 */ /* 0x000ff4000fffe03f */
        /* <DEDUP_REMOVED lines=40> */
[----:B------:R-:W-:Y:S10]  /*6f120*/  @!UPT UIADD3 URZ, URZ, URZ, URZ ;  /* 0x0000003f3f3ff290 */ /* 0x000ff4000fffe03f */
[----:B------:R1:W-:Y:S01]  /*6f130*/  STL.64 [R1+0x240], R16 ;  /* 0x0002401001007387 */ /* 0x0003e20000100a00 */
[----:B------:R2:W-:Y:S03]  /*6f140*/  STL.64 [R1+0x248], R18 ;  /* 0x0002481201007387 */ /* 0x0005e60000100a00 */
[----:B-1----:R-:W2:Y:S01]  /*6f150*/  LDL.LU.64 R16, [R1+0x4d20] ;  /* 0x004d200001107983 */ /* 0x002ea20000300a00 */
[C---:B----4-:R-:W-:Y:S03]  /*6f160*/  HMMA.1688.F32.TF32 R20, R24.reuse, R20, R12 ;  /* 0x000000141814723c */ /* 0x050fe6000008100c */
[----:B------:R-:W3:Y:S05]  /*6f170*/  LDL.LU R12, [R1+0xbb0] ;  /* 0x000bb000010c7983 */ /* 0x000eea0000300800 */
[C---:B--2---:R-:W-:Y:S11]  /*6f180*/  HMMA.1688.F32.TF32 R16, R24.reuse, R16, R8 ;  /* 0x000000101810723c */ /* 0x044ff60000081008 */
[----:B------:R-:W-:Y:S04]  /*6f190*/  @!UPT UIADD3 URZ, URZ, URZ, URZ ;  /* 0x0000003f3f3ff290 */ /* 0x000fe8000fffe03f */
[----:B------:R-:W-:Y:S01]  /*6f1a0*/  STL.64 [R1+0x230], R20 ;  /* 0x0002301401007387 */ /* 0x000fe20000100a00 */
[----:B------:R-:W-:Y:S02]  /*6f1b0*/  STL.64 [R1+0x238], R22 ;  /* 0x0002381601007387 */ /* 0x000fe40000100a00 */
[----:B------:R-:W3:Y:S02]  /*6f1c0*/  LDL.LU R13, [R1+0xbb4] ;  /* 0x000bb400010d7983 */ /* 0x000ee40000300800 */
[----:B------:R-:W3:Y:S01]  /*6f1d0*/  LDL.LU R14, [R1+0xbb8] ;  /* 0x000bb800010e7983 */ /* 0x000ee20000300800 */
[----:B------:R-:W3:Y:S01]  /*6f1e0*/  LDL.LU R15, [R1+0xbbc] ;  /* 0x000bbc00010f7983 */ /* 0x000ee20000300800 */
[----:B------:R-:W2:Y:S02]  /*6f1f0*/  LDL.LU.64 R10, [R1+0x4d18] ;  /* 0x004d1800010a7983 */ /* 0x000ea40000300a00 */
[----:B------:R-:W2:Y:S01]  /*6f200*/  LDL.LU.64 R8, [R1+0x4d10] ;  /* 0x004d100001087983 */ /* 0x000ea20000300a00 */
[----:B------:R-:W-:Y:S04]  /*6f210*/  LDS R20, [R0+0x28200] ;  /* 0x0282000000147984 */ /* 0x000fe80000000800 */
[----:B------:R-:W-:Y:S04]  /*6f220*/  LDS R22, [R0+0x2a200] ;  /* 0x02a2000000167984 */ /* 0x000fe80000000800 */
[----:B------:R-:W-:Y:S04]  /*6f230*/  LDS R21, [R2+0x28200] ;  /* 0x0282000002157984 */ /* 0x000fe80000000800 */
[----:B------:R-:W-:Y:S04]  /*6f240*/  LDS R23, [R2+0x2a200] ;  /* 0x02a2000002177984 */ /* 0x000fe80000000800 */
        /* <DEDUP_REMOVED lines=11> */
[----:B------:R-:W5:Y:S11]  /*6f300*/  LDL.LU.64 R8, [R1+0x4ce8] ;  /* 0x004ce80001087983 */ /* 0x000f760000300a00 */
[----:B------:R-:W-:Y:S10]  /*6f310*/  @!UPT UIADD3 URZ, URZ, URZ, URZ ;  /* 0x0000003f3f3ff290 */ /* 0x000ff4000fffe03f */
[----:B------:R-:W-:Y:S01]  /*6f320*/  STL.64 [R1+0x200], R16 ;  /* 0x0002001001007387 */ /* 0x000fe20000100a00 */
[----:B------:R1:W-:Y:S03]  /*6f330*/  STL.64 [R1+0x208], R18 ;  /* 0x0002081201007387 */ /* 0x0003e60000100a00 */
[----:B-1----:R-:W2:Y:S01]  /*6f340*/  LDL.LU.64 R18, [R1+0x4ce0] ;  /* 0x004ce00001127983 */ /* 0x002ea20000300a00 */
[----:B------:R-:W3:Y:S01]  /*6f350*/  LDL.LU.64 R16, [R1+0x4cd8] ;  /* 0x004cd80001107983 */ /* 0x000ee20000300a00 */
[----:B-----5:R-:W-:Y:S02]  /*6f360*/  HMMA.1688.F32.TF32 R4, R24, R8, R4 ;  /* 0x000000081804723c */ /* 0x020fe40000081004 */
[----:B------:R-:W-:Y:S04]  /*6f370*/  LDS R26, [R0+0x2a300] ;  /* 0x02a30000001a7984 */ /* 0x000fe80000000800 */
[----:B------:R-:W1:Y:S04]  /*6f380*/  LDS R27, [R2+0x2a300] ;  /* 0x02a30000021b7984 */ /* 0x000e680000000800 */
[----:B------:R-:W-:Y:S04]  /*6f390*/  LDS R24, [R0+0x28300] ;  /* 0x0283000000187984 */ /* 0x000fe80000000800 */
[----:B------:R-:W4:Y:S04]  /*6f3a0*/  LDS R25, [R2+0x28300] ;  /* 0x0283000002197984 */ /* 0x000f280000000800 */
[----:B------:R-:W5:Y:S05]  /*6f3b0*/  LDL.LU R8, [R1+0xba0] ;  /* 0x000ba00001087983 */ /* 0x000f6a0000300800 */
[----:B------:R2:W-:Y:S01]  /*6f3c0*/  STL.64 [R1+0x10], R4 ;  /* 0x0000100401007387 */ /* 0x0005e20000100a00 */
[----:B------:R3:W-:Y:S02]  /*6f3d0*/  STL.64 [R1+0x18], R6 ;  /* 0x0000180601007387 */ /* 0x0007e40000100a00 */
[----:B------:R-:W5:Y:S02]  /*6f3e0*/  LDL.LU R9, [R1+0xba4] ;  /* 0x000ba40001097983 */ /* 0x000f640000300800 */
[----:B------:R-:W5:Y:S01]  /*6f3f0*/  LDL.LU R10, [R1+0xba8] ;  /* 0x000ba800010a7983 */ /* 0x000f620000300800 */
[----:B------:R-:W5:Y:S04]  /*6f400*/  LDL.LU R11, [R1+0xbac] ;  /* 0x000bac00010b7983 */ /* 0x000f680000300800 */
[----:B--2---:R-:W2:Y:S01]  /*6f410*/  LDL.LU R4, [R1+0xb90] ;  /* 0x000b900001047983 */ /* 0x004ea20000300800 */
[----:B------:R-:W2:Y:S02]  /*6f420*/  LDL.LU R5, [R1+0xb94] ;  /* 0x000b940001057983 */ /* 0x000ea40000300800 */
[----:B---3--:R-:W2:Y:S02]  /*6f430*/  LDL.LU R6, [R1+0xb98] ;  /* 0x000b980001067983 */ /* 0x008ea40000300800 */
[----:B------:R-:W2:Y:S01]  /*6f440*/  LDL.LU R7, [R1+0xb9c] ;  /* 0x000b9c0001077983 */ /* 0x000ea20000300800 */
[----:B------:R-:W-:Y:S01]  /*6f450*/  STL [R1+0x4b9c], R0 ;  /* 0x004b9c0001007387 */ /* 0x000fe20000100800 */
[----:B-1----:R-:W-:Y:S03]  /*6f460*/  STL.64 [R1+0x4be8], R26 ;  /* 0x004be81a01007387 */ /* 0x002fe60000100a00 */
[----:B----4-:R1:W-:Y:S04]  /*6f470*/  STL.64 [R1+0x4be0], R24 ;  /* 0x004be01801007387 */ /* 0x0103e80000100a00 */
[----:B-1----:R-:W3:Y:S01]  /*6f480*/  LDL.64 R24, [R1+0xc0] ;  /* 0x0000c00001187983 */ /* 0x002ee20000100a00 */
[C---:B------:R-:W-:Y:S03]  /*6f490*/  HMMA.1688.F32.TF32 R12, R20.reuse, R16, R12 ;  /* 0x00000010140c723c */ /* 0x040fe6000008100c */
[----:B---3--:R1:W-:Y:S04]  /*6f4a0*/  STL.64 [R1+0x4ca0], R24 ;  /* 0x004ca01801007387 */ /* 0x0083e80000100a00 */
[----:B-1----:R-:W3:Y:S04]  /*6f4b0*/  LDL.64 R24, [R1+0xe0] ;  /* 0x0000e00001187983 */ /* 0x002ee80000100a00 */
[----:B---3--:R1:W-:Y:S04]  /*6f4c0*/  STL.64 [R1+0x4cb8], R24 ;  /* 0x004cb81801007387 */ /* 0x0083e80000100a00 */
[----:B-1----:R-:W3:Y:S01]  /*6f4d0*/  LDL.LU R24, [R1+0xb80] ;  /* 0x000b800001187983 */ /* 0x002ee20000300800 */
[----:B------:R-:W3:Y:S02]  /*6f4e0*/  LDL.LU R25, [R1+0xb84] ;  /* 0x000b840001197983 */ /* 0x000ee40000300800 */
[----:B------:R-:W3:Y:S02]  /*6f4f0*/  LDL.LU R26, [R1+0xb88] ;  /* 0x000b8800011a7983 */ /* 0x000ee40000300800 */
[----:B------:R-:W3:Y:S01]  /*6f500*/  LDL.LU R27, [R1+0xb8c] ;  /* 0x000b8c00011b7983 */ /* 0x000ee20000300800 */
[----:B------:R-:W-:Y:S02]  /*6f510*/  STL [R1+0x4ba0], R2 ;  /* 0x004ba00201007387 */ /* 0x000fe40000100800 */
[----:B------:R1:W-:Y:S02]  /*6f520*/  STL.64 [R1+0x1f0], R12 ;  /* 0x0001f00c01007387 */ /* 0x0003e40000100a00 */
[----:B------:R-:W-:Y:S01]  /*6f530*/  STL.64 [R1+0x1f8], R14 ;  /* 0x0001f80e01007387 */ /* 0x000fe20000100a00 */
[----:B-1----:R-:W5:Y:S01]  /*6f540*/  LDL.LU.64 R12, [R1+0x4cd0] ;  /* 0x004cd000010c7983 */ /* 0x002f620000300a00 */
[----:B------:R-:W-:Y:S02]  /*6f550*/  STL.64 [R1+0x4bf8], R18 ;  /* 0x004bf81201007387 */ /* 0x000fe40000100a00 */
[----:B------:R1:W-:Y:S02]  /*6f560*/  STL.64 [R1+0x4bf0], R16 ;  /* 0x004bf01001007387 */ /* 0x0003e40000100a00 */
[----:B-1----:R-:W4:Y:S01]  /*6f570*/  LDL.LU R16, [R1+0xb50] ;  /* 0x000b500001107983 */ /* 0x002f220000300800 */
[----:B------:R-:W4:Y:S02]  /*6f580*/  LDL.LU R17, [R1+0xb54] ;  /* 0x000b540001117983 */ /* 0x000f240000300800 */
[----:B------:R-:W2:Y:S02]  /*6f590*/  LDL.LU R18, [R1+0xb58] ;  /* 0x000b580001127983 */ /* 0x000ea40000300800 */
[----:B------:R-:W2:Y:S01]  /*6f5a0*/  LDL.LU R19, [R1+0xb5c] ;  /* 0x000b5c0001137983 */ /* 0x000ea20000300800 */
[C---:B-----5:R-:W-:Y:S01]  /*6f5b0*/  HMMA.1688.F32.TF32 R8, R20.reuse, R12, R8 ;  /* 0x0000000c1408723c */ /* 0x060fe20000081008 */
[----:B--2---:R-:W-:Y:S01]  /*6f5c0*/  STL.64 [R1+0x4cb0], R18 ;  /* 0x004cb01201007387 */ /* 0x004fe20000100a00 */
[----:B----4-:R1:W-:Y:S03]  /*6f5d0*/  STL.64 [R1+0x4ca8], R16 ;  /* 0x004ca81001007387 */ /* 0x0103e60000100a00 */
[----:B-1----:R-:W2:Y:S01]  /*6f5e0*/  LDL.LU R16, [R1+0xb70] ;  /* 0x000b700001107983 */ /* 0x002ea20000300800 */
[----:B------:R-:W2:Y:S02]  /*6f5f0*/  LDL.LU R17, [R1+0xb74] ;  /* 0x000b740001117983 */ /* 0x000ea40000300800 */
[----:B------:R-:W2:Y:S02]  /*6f600*/  LDL.LU R18, [R1+0xb78] ;  /* 0x000b780001127983 */ /* 0x000ea40000300800 */
[----:B------:R-:W2:Y:S11]  /*6f610*/  LDL.LU R19, [R1+0xb7c] ;  /* 0x000b7c0001137983 */ /* 0x000eb60000300800 */
[----:B------:R-:W-:Y:S02]  /*6f620*/  @!UPT UIADD3 URZ, URZ, URZ, URZ ;  /* 0x0000003f3f3ff290 */ /* 0x000fe4000fffe03f */
[----:B------:R1:W-:Y:S01]  /*6f630*/  STL.64 [R1+0x1e0], R8 ;  /* 0x0001e00801007387 */ /* 0x0003e20000100a00 */
[----:B------:R-:W-:Y:S03]  /*6f640*/  STL.64 [R1+0x1e8], R10 ;  /* 0x0001e80a01007387 */ /* 0x000fe60000100a00 */
[----:B-1----:R-:W4:Y:S02]  /*6f650*/  LDL.LU.64 R8, [R1+0x4cc8] ;  /* 0x004cc80001087983 */ /* 0x002f240000300a00 */
[C---:B----4-:R-:W-:Y:S11]  /*6f660*/  HMMA.1688.F32.TF32 R4, R20.reuse, R8, R4 ;  /* 0x000000081404723c */ /* 0x050ff60000081004 */
[----:B------:R-:W-:Y:S11]  /*6f670*/  @!UPT UIADD3 URZ, URZ, URZ, URZ ;  /* 0x0000003f3f3ff290 */ /* 0x000ff6000fffe03f */
[----:B------:R-:W-:Y:S01]  /*6f680*/  @!UPT UIADD3 URZ, URZ, URZ, URZ ;  /* 0x0000003f3f3ff290 */ /* 0x000fe2000fffe03f */
[----:B------:R1:W-:Y:S01]  /*6f690*/  STL.64 [R1+0x1d0], R4 ;  /* 0x0001d00401007387 */ /* 0x0003e20000100a00 */
[----:B------:R-:W-:Y:S03]  /*6f6a0*/  STL.64 [R1+0x1d8], R6 ;  /* 0x0001d80601007387 */ /* 0x000fe60000100a00 */
[----:B-1----:R-:W3:Y:S01]  /*6f6b0*/  LDL.LU.64 R4, [R1+0x4cc0] ;  /* 0x004cc00001047983 */ /* 0x002ee20000300a00 */
[----:B------:R-:W-:Y:S02]  /*6f6c0*/  STL [R1+0x4ba8], R8 ;  /* 0x004ba80801007387 */ /* 0x000fe40000100800 */
[----:B------:R1:W-:Y:S02]  /*6f6d0*/  STL [R1+0x4ba4], R9 ;  /* 0x004ba40901007387 */ /* 0x0003e40000100800 */
[----:B-1----:R-:W4:Y:S01]  /*6f6e0*/  LDL.64 R8, [R1+0xd0] ;  /* 0x0000d00001087983 */ /* 0x002f220000100a00 */
[C---:B---3--:R-:W-:Y:S11]  /*6f6f0*/  HMMA.1688.F32.TF32 R24, R20.reuse, R4, R24 ;  /* 0x000000041418723c */ /* 0x048ff60000081018 */
        /* <DEDUP_REMOVED lines=18> */
[----:B------:R-:W2:Y:S01]  /*6f820*/  LDL.LU.64 R24, [R1+0x4ca0] ;  /* 0x004ca00001187983 */ /* 0x000ea20000300a00 */
[C---:B----4-:R-:W-:Y:S01]  /*6f830*/  HMMA.1688.F32.TF32 R4, R20.reuse, R8, R4 ;  /* 0x000000081404723c */ /* 0x050fe20000081004 */
[----:B------:R-:W-:Y:S01]  /*6f840*/  STL [R1+0x4bb0], R14 ;  /* 0x004bb00e01007387 */ /* 0x000fe20000100800 */
[----:B------:R-:W-:Y:S02]  /*6f850*/  STL [R1+0x4bac], R15 ;  /* 0x004bac0f01007387 */ /* 0x000fe40000100800 */
[----:B------:R-:W-:Y:S01]  /*6f860*/  STL.64 [R1+0x4c88], R12 ;  /* 0x004c880c01007387 */ /* 0x000fe20000100a00 */
[----:B------:R-:W-:Y:S11]  /*6f870*/  MOV R28, R9 ;  /* 0x00000009001c7202 */ /* 0x000ff60000000f00 */
[----:B------:R-:W-:Y:S07]  /*6f880*/  @!UPT UIADD3 URZ, URZ, URZ, URZ ;  /* 0x0000003f3f3ff290 */ /* 0x000fee000fffe03f */
[----:B------:R-:W-:Y:S01]  /*6f890*/  STL.64 [R1+0x1a0], R4 ;  /* 0x0001a00401007387 */ /* 0x000fe20000100a00 */
[----:B------:R2:W-:Y:S02]  /*6f8a0*/  STL.64 [R1+0x1a8], R6 ;  /* 0x0001a80601007387 */ /* 0x0005e40000100a00 */
[----:B------:R-:W-:Y:S02]  /*6f8b0*/  IMAD.MOV.U32 R3, RZ, RZ, R8 ;  /* 0x000000ffff037224 */ /* 0x000fe400078e0008 */
[----:B------:R-:W-:Y:S03]  /*6f8c0*/  STL [R1+0x4bb8], R28 ;  /* 0x004bb81c01007387 */ /* 0x000fe60000100800 */
[----:B------:R-:W-:Y:S01]  /*6f8d0*/  STL [R1+0x4bb4], R3 ;  /* 0x004bb40301007387 */ /* 0x000fe20000100800 */
        /* <DEDUP_REMOVED lines=8> */
[----:B------:R-:W3:Y:S03]  /*6f960*/  LDL.LU R19, [R1+0x52c] ;  /* 0x00052c0001137983 */ /* 0x000ee60000300800 */
        /* <DEDUP_REMOVED lines=22> */
[----:B------:R-:W2:Y:S03]  /*6fad0*/  LDL.64 R4, [R1+0x40] ;  /* 0x0000400001047983 */ /* 0x000ea60000100a00 */
[----:B--2---:R1:W-:Y:S04]  /*6fae0*/  STL.64 [R1+0x4c28], R4 ;  /* 0x004c280401007387 */ /* 0x0043e80000100a00 */
        /* <DEDUP_REMOVED lines=9> */
[----:B-----5:R1:W-:Y:S02]  /*6fb80*/  STL.64 [R1+0x4c90], R12 ;  /* 0x004c900c01007387 */ /* 0x0203e40000100a00 */
[----:B------:R-:W2:Y:S01]  /*6fb90*/  LDL.64 R16, [R1+0xa0] ;  /* 0x0000a00001107983 */ /* 0x000ea20000100a00 */
[----:B-1----:R-:W4:Y:S01]  /*6fba0*/  LDL.64 R12, [R1+0xb0] ;  /* 0x0000b000010c7983 */ /* 0x002f220000100a00 */
[----:B---3--:R-:W-:Y:S02]  /*6fbb0*/  STL.64 [R1+0x4c40], R6 ;  /* 0x004c400601007387 */ /* 0x008fe40000100a00 */
        /* <DEDUP_REMOVED lines=20> */
[----:B------:R-:W4:Y:S01]  /*6fd00*/  LDL.64 R24, [R1+0x30] ;  /* 0x0000300001187983 */ /* 0x000f220000100a00 */
[----:B------:R-:W-:Y:S02]  /*6fd10*/  STL [R1+0x4bc0], R0 ;  /* 0x004bc00001007387 */ /* 0x000fe40000100800 */
[----:B------:R-:W-:Y:S06]  /*6fd20*/  STL [R1+0x4bbc], R2 ;  /* 0x004bbc0201007387 */ /* 0x000fec0000100800 */
[----:B------:R1:W-:Y:S01]  /*6fd30*/  STL.64 [R1+0x180], R8 ;  /* 0x0001800801007387 */ /* 0x0003e20000100a00 */
[----:B------:R-:W-:Y:S01]  /*6fd40*/  STL.64 [R1+0x188], R10 ;  /* 0x0001880a01007387 */ /* 0x000fe20000100a00 */
[----:B------:R-:W2:Y:S02]  /*6fd50*/  LDL.LU.64 R14, [R1+0x4c98] ;  /* 0x004c9800010e7983 */ /* 0x000ea40000300a00 */
[----:B-1----:R-:W-:-:S02]  /*6fd60*/  IMAD.MOV.U32 R8, RZ, RZ, R12 ;  /* 0x000000ffff087224 */ /* 0x002fc400078e000c */
[----:B------:R-:W-:Y:S02]  /*6fd70*/  IMAD.MOV.U32 R9, RZ, RZ, R13 ;  /* 0x000000ffff097224 */ /* 0x000fe400078e000d */
[----:B------:R-:W2:Y:S03]  /*6fd80*/  LDL.LU.64 R12, [R1+0x4c90] ;  /* 0x004c9000010c7983 */ /* 0x000ea60000300a00 */
[----:B------:R-:W-:Y:S02]  /*6fd90*/  STL [R1+0x4bc8], R9 ;  /* 0x004bc80901007387 */ /* 0x000fe40000100800 */
[----:B------:R1:W-:Y:S02]  /*6fda0*/  STL [R1+0x4bc4], R8 ;  /* 0x004bc40801007387 */ /* 0x0003e40000100800 */
        /* <DEDUP_REMOVED lines=8> */
[----:B------:R2:W-:Y:S03]  /*6fe30*/  STL.64 [R1+0x178], R14 ;  /* 0x0001780e01007387 */ /* 0x0005e60000100a00 */
[----:B-1----:R-:W3:Y:S01]  /*6fe40*/  LDL.LU.64 R12, [R1+0x4c88] ;  /* 0x004c8800010c7983 */ /* 0x002ee20000300a00 */
[----:B--2---:R-:W-:Y:S02]  /*6fe50*/  IMAD.MOV.U32 R14, RZ, RZ, R16 ;  /* 0x000000ffff0e7224 */ /* 0x004fe400078e0010 */
[----:B------:R-:W-:Y:S02]  /*6fe60*/  IMAD.MOV.U32 R15, RZ, RZ, R17 ;  /* 0x000000ffff0f7224 */ /* 0x000fe400078e0011 */
[----:B------:R-:W3:Y:S03]  /*6fe70*/  LDL.LU.64 R16, [R1+0x4c80] ;  /* 0x004c800001107983 */ /* 0x000ee60000300a00 */
[----:B------:R-:W-:Y:S02]  /*6fe80*/  STL [R1+0x4bd0], R15 ;  /* 0x004bd00f01007387 */ /* 0x000fe40000100800 */
[----:B------:R-:W-:Y:S01]  /*6fe90*/  STL [R1+0x4bcc], R14 ;  /* 0x004bcc0e01007387 */ /* 0x000fe20000100800 */
        /* <DEDUP_REMOVED lines=54> */
[----:B------:R-:W-:Y:S02]  /*70200*/  IMAD.MOV.U32 R28, RZ, RZ, R5 ;  /* 0x000000ffff1c7224 */ /* 0x000fe400078e0005 */
[----:B------:R-:W3:Y:S01]  /*70210*/  LDL.LU.64 R4, [R1+0x4c00] ;  /* 0x004c000001047983 */ /* 0x000ee20000300a00 */
[----:B----4-:R-:W-:Y:S01]  /*70220*/  MOV R7, R24 ;  /* 0x0000001800077202 */ /* 0x010fe20000000f00 */
[----:B------:R-:W-:Y:S01]  /*70230*/  IMAD.MOV.U32 R6, RZ, RZ, R25 ;  /* 0x000000ffff067224 */ /* 0x000fe200078e0019 */
[----:B--2---:R-:W-:Y:S01]  /*70240*/  HMMA.1688.F32.TF32 R20, R20, R24, R16 ;  /* 0x000000181414723c */ /* 0x004fe20000081010 */
[----:B------:R-:W2:Y:S01]  /*70250*/  LDL.LU.64 R18, [R1+0x4bf8] ;  /* 0x004bf80001127983 */ /* 0x000ea20000300a00 */
[----:B------:R-:W4:Y:S11]  /*70260*/  LDL.LU.64 R16, [R1+0x4bf0] ;  /* 0x004bf00001107983 */ /* 0x000f360000300a00 */
[----:B------:R-:W-:Y:S10]  /*70270*/  @!UPT UIADD3 URZ, URZ, URZ, URZ ;  /* 0x0000003f3f3ff290 */ /* 0x000ff4000fffe03f */
[----:B------:R1:W-:Y:S01]  /*70280*/  STL.64 [R1], R20 ;  /* 0x0000001401007387 */ /* 0x0003e20000100a00 */
[----:B------:R5:W-:Y:S02]  /*70290*/  STL.64 [R1+0x8], R22 ;  /* 0x0000081601007387 */ /* 0x000be40000100a00 */
[----:B------:R-:W4:Y:S02]  /*702a0*/  LDL.LU.64 R26, [R1+0x4be8] ;  /* 0x004be800011a7983 */ /* 0x000f240000300a00 */
[----:B------:R-:W4:Y:S01]  /*702b0*/  LDL.LU.64 R24, [R1+0x4be0] ;  /* 0x004be00001187983 */ /* 0x000f220000300a00 */
[----:B-1----:R-:W2:Y:S01]  /*702c0*/  LDL.LU R20, [R1+0x510] ;  /* 0x0005100001147983 */ /* 0x002ea20000300800 */
[----:B------:R-:W2:Y:S02]  /*702d0*/  LDL.LU R21, [R1+0x514] ;  /* 0x0005140001157983 */ /* 0x000ea40000300800 */
[----:B-----5:R-:W2:Y:S02]  /*702e0*/  LDL.LU R22, [R1+0x518] ;  /* 0x0005180001167983 */ /* 0x020ea40000300800 */
[----:B------:R-:W2:Y:S01]  /*702f0*/  LDL.LU R23, [R1+0x51c] ;  /* 0x00051c0001177983 */ /* 0x000ea20000300800 */
[----:B------:R-:W-:Y:S01]  /*70300*/  STL.64 [R1+0x4b90], R6 ;  /* 0x004b900601007387 */ /* 0x000fe20000100a00 */
[----:B---3--:R1:W-:Y:S03]  /*70310*/  STL.64 [R1+0x4b88], R4 ;  /* 0x004b880401007387 */ /* 0x0083e60000100a00 */
[----:B-1----:R-:W4:Y:S01]  /*70320*/  LDL.LU R4, [R1+0x100] ;  /* 0x0001000001047983 */ /* 0x002f220000300800 */
[----:B------:R-:W4:Y:S02]  /*70330*/  LDL.LU R5, [R1+0x104] ;  /* 0x0001040001057983 */ /* 0x000f240000300800 */
[----:B------:R-:W4:Y:S02]  /*70340*/  LDL.LU R6, [R1+0x108] ;  /* 0x0001080001067983 */ /* 0x000f240000300800 */
[----:B------:R-:W4:Y:S02]  /*70350*/  LDL.LU R7, [R1+0x10c] ;  /* 0x00010c0001077983 */ /* 0x000f240000300800 */
[C---:B----4-:R-:W-:Y:S11]  /*70360*/  HMMA.1688.F32.TF32 R4, R24.reuse, R16, R4 ;  /* 0x000000101804723c */ /* 0x050ff60000081004 */
[----:B------:R-:W-:Y:S11]  /*70370*/  @!UPT UIADD3 URZ, URZ, URZ, URZ ;  /* 0x0000003f3f3ff290 */ /* 0x000ff6000fffe03f */
[----:B------:R-:W-:Y:S01]  /*70380*/  @!UPT UIADD3 URZ, URZ, URZ, URZ ;  /* 0x0000003f3f3ff290 */ /* 0x000fe2000fffe03f */
[----:B------:R-:W-:Y:S01]  /*70390*/  STL.64 [R1+0x100], R4 ;  /* 0x0001000401007387 */ /* 0x000fe20000100a00 */
[----:B------:R2:W-:Y:S02]  /*703a0*/  STL [R1+0x108], R6 ;  /* 0x0001080601007387 */ /* 0x0005e40000100800 */
[----:B------:R-:W-:Y:S02]  /*703b0*/  IMAD.MOV.U32 R29, RZ, RZ, R7 ;  /* 0x000000ffff1d7224 */ /* 0x000fe400078e0007 */
[----:B--2---:R-:W-:Y:S01]  /*703c0*/  HMMA.1688.F32.TF32 R4, R24, R12, R20 ;  /* 0x0000000c1804723c */ /* 0x004fe20000081014 */
[----:B------:R-:W-:Y:S01]  /*703d0*/  STL.64 [R1+0x4aa0], R18 ;  /* 0x004aa01201007387 */ /* 0x000fe20000100a00 */
[----:B------:R1:W-:Y:S02]  /*703e0*/  STL.64 [R1+0x4a98], R16 ;  /* 0x004a981001007387 */ /* 0x0003e40000100a00 */
[----:B-1----:R-:W-:Y:S02]  /*703f0*/  IMAD.MOV.U32 R16, RZ, RZ, R3 ;  /* 0x000000ffff107224 */ /* 0x002fe400078e0003 */
[----:B------:R-:W-:Y:S01]  /*70400*/  IMAD.MOV.U32 R17, RZ, RZ, R28 ;  /* 0x000000ffff117224 */ /* 0x000fe200078e001c */
[----:B------:R-:W2:Y:S01]  /*70410*/  LDL.LU R3, [R1+0x4bd8] ;  /* 0x004bd80001037983 */ /* 0x000ea20000300800 */
[----:B------:R-:W3:Y:S03]  /*70420*/  LDL.LU R28, [R1+0x4bd4] ;  /* 0x004bd400011c7983 */ /* 0x000ee60000300800 */
[----:B------:R1:W-:Y:S01]  /*70430*/  STL.64 [R1+0x4ab0], R16 ;  /* 0x004ab01001007387 */ /* 0x0003e20000100a00 */
[----:B------:R-:W-:Y:S03]  /*70440*/  STL [R1+0x4480], R29 ;  /* 0x0044801d01007387 */ /* 0x000fe60000100800 */
[----:B-1----:R-:W4:Y:S08]  /*70450*/  LDL.LU R16, [R1+0xad0] ;  /* 0x000ad00001107983 */ /* 0x002f300000300800 */
[----:B------:R-:W-:Y:S02]  /*70460*/  STL.64 [R1+0x3e0], R4 ;  /* 0x0003e00401007387 */ /* 0x000fe40000100a00 */
[----:B------:R-:W-:Y:S02]  /*70470*/  STL.64 [R1+0x3e8], R6 ;  /* 0x0003e80601007387 */ /* 0x000fe40000100a00 */
[----:B------:R-:W4:Y:S01]  /*70480*/  LDL.LU R17, [R1+0xad4] ;  /* 0x000ad40001117983 */ /* 0x000f220000300800 */
[----:B------:R-:W5:Y:S01]  /*70490*/  LDL.LU R18, [R1+0xad8] ;  /* 0x000ad80001127983 */ /* 0x000f620000300800 */
[----:B------:R-:W5:Y:S02]  /*704a0*/  LDL.LU R19, [R1+0xadc] ;  /* 0x000adc0001137983 */ /* 0x000f640000300800 */
[----:B------:R-:W-:-:S02]  /*704b0*/  IMAD.MOV.U32 R20, RZ, RZ, R9 ;  /* 0x000000ffff147224 */ /* 0x000fc400078e0009 */
[----:B------:R-:W-:Y:S01]  /*704c0*/  IMAD.MOV.U32 R21, RZ, RZ, R8 ;  /* 0x000000ffff157224 */ /* 0x000fe200078e0008 */
[----:B-----5:R-:W-:Y:S01]  /*704d0*/  STL.64 [R1+0x4ac0], R18 ;  /* 0x004ac01201007387 */ /* 0x020fe20000100a00 */
[----:B----4-:R1:W-:Y:S02]  /*704e0*/  STL.64 [R1+0x4ab8], R16 ;  /* 0x004ab81001007387 */ /* 0x0103e40000100a00 */
[----:B-1----:R-:W-:Y:S02]  /*704f0*/  IMAD.MOV.U32 R16, RZ, RZ, R15 ;  /* 0x000000ffff107224 */ /* 0x002fe400078e000f */
[----:B------:R-:W-:Y:S01]  /*70500*/  IMAD.MOV.U32 R17, RZ, RZ, R14 ;  /* 0x000000ffff117224 */ /* 0x000fe200078e000e */
[----:B------:R-:W4:Y:S01]  /*70510*/  LDL.LU R15, [R1+0x4bd0] ;  /* 0x004bd000010f7983 */ /* 0x000f220000300800 */
[----:B------:R-:W5:Y:S03]  /*70520*/  LDL.LU R14, [R1+0x4bcc] ;  /* 0x004bcc00010e7983 */ /* 0x000f660000300800 */
[----:B------:R-:W-:Y:S01]  /*70530*/  STL.64 [R1+0x4ad0], R16 ;  /* 0x004ad01001007387 */ /* 0x000fe20000100a00 */
[----:B------:R-:W4:Y:S02]  /*70540*/  LDL.LU R9, [R1+0x4bc8] ;  /* 0x004bc80001097983 */ /* 0x000f240000300800 */
[----:B------:R-:W4:Y:S02]  /*70550*/  LDL.LU R8, [R1+0x4bc4] ;  /* 0x004bc40001087983 */ /* 0x000f240000300800 */
[----:B------:R1:W-:Y:S02]  /*70560*/  STL.64 [R1+0x4ad8], R20 ;  /* 0x004ad81401007387 */ /* 0x0003e40000100a00 */
[----:B-1----:R-:W-:-:S02]  /*70570*/  IMAD.MOV.U32 R20, RZ, RZ, R0 ;  /* 0x000000ffff147224 */ /* 0x002fc400078e0000 */
[----:B------:R-:W-:Y:S01]  /*70580*/  IMAD.MOV.U32 R21, RZ, RZ, R2 ;  /* 0x000000ffff157224 */ /* 0x000fe200078e0002 */
[----:B------:R-:W4:Y:S01]  /*70590*/  LDL.LU R0, [R1+0x4bc0] ;  /* 0x004bc00001007983 */ /* 0x000f220000300800 */
[----:B------:R-:W4:Y:S03]  /*705a0*/  LDL.LU R2, [R1+0x4bbc] ;  /* 0x004bbc0001027983 */ /* 0x000f260000300800 */
[----:B------:R3:W-:Y:S01]  /*705b0*/  STL.64 [R1+0x4af0], R20 ;  /* 0x004af01401007387 */ /* 0x0007e20000100a00 */
[----:B------:R-:W4:Y:S02]  /*705c0*/  LDL.LU R16, [R1+0x4d0] ;  /* 0x0004d00001107983 */ /* 0x000f240000300800 */
[----:B------:R-:W4:Y:S02]  /*705d0*/  LDL.LU R17, [R1+0x4d4] ;  /* 0x0004d40001117983 */ /* 0x000f240000300800 */
[----:B------:R-:W4:Y:S01]  /*705e0*/  LDL.LU R18, [R1+0x4d8] ;  /* 0x0004d80001127983 */ /* 0x000f220000300800 */
[----:B------:R-:W4:Y:S01]  /*705f0*/  LDL.LU R19, [R1+0x4dc] ;  /* 0x0004dc0001137983 */ /* 0x000f220000300800 */
[----:B---3--:R-:W-:-:S02]  /*70600*/  IMAD.MOV.U32 R20, RZ, RZ, R28 ;  /* 0x000000ffff147224 */ /* 0x008fc400078e001c */
[----:B--2---:R-:W-:Y:S01]  /*70610*/  IMAD.MOV.U32 R21, RZ, RZ, R3 ;  /* 0x000000ffff157224 */ /* 0x004fe200078e0003 */
[----:B------:R-:W2:Y:S01]  /*70620*/  LDL.LU R28, [R1+0x4bb8] ;  /* 0x004bb800011c7983 */ /* 0x000ea20000300800 */
[----:B------:R-:W3:Y:S03]  /*70630*/  LDL.LU R3, [R1+0x4bb4] ;  /* 0x004bb40001037983 */ /* 0x000ee60000300800 */
[----:B------:R-:W-:Y:S04]  /*70640*/  STL.64 [R1+0x4b08], R20 ;  /* 0x004b081401007387 */ /* 0x000fe80000100a00 */
[----:B----4-:R-:W-:Y:S01]  /*70650*/  STL.64 [R1+0x4ae8], R18 ;  /* 0x004ae81201007387 */ /* 0x010fe20000100a00 */
[----:B------:R1:W-:Y:S03]  /*70660*/  STL.64 [R1+0x4ae0], R16 ;  /* 0x004ae01001007387 */ /* 0x0003e60000100a00 */
[----:B-1----:R-:W4:Y:S01]  /*70670*/  LDL.LU R16, [R1+0x4e0] ;  /* 0x0004e00001107983 */ /* 0x002f220000300800 */
[----:B------:R-:W4:Y:S02]  /*70680*/  LDL.LU R17, [R1+0x4e4] ;  /* 0x0004e40001117983 */ /* 0x000f240000300800 */
[----:B------:R-:W2:Y:S02]  /*70690*/  LDL.LU R18, [R1+0x4e8] ;  /* 0x0004e80001127983 */ /* 0x000ea40000300800 */
[----:B------:R-:W2:Y:S02]  /*706a0*/  LDL.LU R19, [R1+0x4ec] ;  /* 0x0004ec0001137983 */ /* 0x000ea40000300800 */
[----:B-----5:R-:W-:-:S02]  /*706b0*/  IMAD.MOV.U32 R20, RZ, RZ, R14 ;  /* 0x000000ffff147224 */ /* 0x020fc400078e000e */
[----:B------:R-:W-:Y:S01]  /*706c0*/  IMAD.MOV.U32 R21, RZ, RZ, R15 ;  /* 0x000000ffff157224 */ /* 0x000fe200078e000f */
[----:B------:R-:W5:Y:S01]  /*706d0*/  LDL.LU R14, [R1+0x4bb0] ;  /* 0x004bb000010e7983 */ /* 0x000f620000300800 */
[----:B------:R-:W3:Y:S03]  /*706e0*/  LDL.LU R15, [R1+0x4bac] ;  /* 0x004bac00010f7983 */ /* 0x000ee60000300800 */
        /* <DEDUP_REMOVED lines=28> */
[----:B------:R-:W4:Y:S01]  /*708b0*/  LDL.LU R19, [R1+0x4bc] ;  /* 0x0004bc0001137983 */ /* 0x000f220000300800 */
[----:B---3--:R-:W-:Y:S01]  /*708c0*/  MOV R20, R3 ;  /* 0x0000000300147202 */ /* 0x008fe20000000f00 */
[----:B------:R-:W-:Y:S01]  /*708d0*/  IMAD.MOV.U32 R21, RZ, RZ, R28 ;  /* 0x000000ffff157224 */ /* 0x000fe200078e001c */
[----:B------:R-:W3:Y:S04]  /*708e0*/  LDL.LU R3, [R1+0x4b98] ;  /* 0x004b980001037983 */ /* 0x000ee80000300800 */
[----:B------:R1:W-:Y:S01]  /*708f0*/  STL.64 [R1+0x4b68], R20 ;  /* 0x004b681401007387 */ /* 0x0003e20000100a00 */
[----:B------:R-:W3:Y:S02]  /*70900*/  LDL.LU R4, [R1+0x400] ;  /* 0x0004000001047983 */ /* 0x000ee40000300800 */
[----:B------:R-:W3:Y:S02]  /*70910*/  LDL.LU R5, [R1+0x404] ;  /* 0x0004040001057983 */ /* 0x000ee40000300800 */
[----:B------:R-:W3:Y:S01]  /*70920*/  LDL.LU R6, [R1+0x408] ;  /* 0x0004080001067983 */ /* 0x000ee20000300800 */
[----:B------:R-:W3:Y:S01]  /*70930*/  LDL.LU R7, [R1+0x40c] ;  /* 0x00040c0001077983 */ /* 0x000ee20000300800 */
[----:B-1----:R-:W-:-:S02]  /*70940*/  IMAD.MOV.U32 R20, RZ, RZ, R15 ;  /* 0x000000ffff147224 */ /* 0x002fc400078e000f */
[----:B-----5:R-:W-:-:S05]  /*70950*/  IMAD.MOV.U32 R21, RZ, RZ, R14 ;  /* 0x000000ffff157224 */ /* 0x020fca00078e000e */
[----:B------:R1:W-:Y:S04]  /*70960*/  STL.64 [R1+0x4b80], R20 ;  /* 0x004b801401007387 */ /* 0x0003e80000100a00 */
[----:B-1----:R-:W5:Y:S01]  /*70970*/  LDL.LU R20, [R1+0x420] ;  /* 0x0004200001147983 */ /* 0x002f620000300800 */
[----:B------:R-:W5:Y:S02]  /*70980*/  LDL.LU R21, [R1+0x424] ;  /* 0x0004240001157983 */ /* 0x000f640000300800 */
[----:B------:R-:W5:Y:S02]  /*70990*/  LDL.LU R22, [R1+0x428] ;  /* 0x0004280001167983 */ /* 0x000f640000300800 */
[----:B------:R-:W5:Y:S01]  /*709a0*/  LDL.LU R23, [R1+0x42c] ;  /* 0x00042c0001177983 */ /* 0x000f620000300800 */
[----:B----4-:R-:W-:Y:S01]  /*709b0*/  STL.64 [R1+0x4b48], R18 ;  /* 0x004b481201007387 */ /* 0x010fe20000100a00 */
[----:B--2---:R1:W-:Y:S03]  /*709c0*/  STL.64 [R1+0x4b40], R16 ;  /* 0x004b401001007387 */ /* 0x0043e60000100a00 */
[----:B-1----:R-:W2:Y:S01]  /*709d0*/  LDL.LU R16, [R1+0x480] ;  /* 0x0004800001107983 */ /* 0x002ea20000300800 */
[----:B------:R-:W2:Y:S02]  /*709e0*/  LDL.LU R17, [R1+0x484] ;  /* 0x0004840001117983 */ /* 0x000ea40000300800 */
[----:B------:R-:W4:Y:S02]  /*709f0*/  LDL.LU R18, [R1+0x488] ;  /* 0x0004880001127983 */ /* 0x000f240000300800 */
[----:B------:R-:W4:Y:S01]  /*70a00*/  LDL.LU R19, [R1+0x48c] ;  /* 0x00048c0001137983 */ /* 0x000f220000300800 */
[----:B---3--:R-:W-:Y:S01]  /*70a10*/  HMMA.1688.F32.TF32 R4, R24, R8, R4 ;  /* 0x000000081804723c */ /* 0x008fe20000081004 */
        /* <DEDUP_REMOVED lines=12> */
[----:B------:R1:W-:Y:S02]  /*70ae0*/  STL.64 [R1+0x4a90], R12 ;  /* 0x004a900c01007387 */ /* 0x0003e40000100a00 */
[----:B-1----:R-:W-:-:S02]  /*70af0*/  IMAD.MOV.U32 R12, RZ, RZ, R11 ;  /* 0x000000ffff0c7224 */ /* 0x002fc400078e000b */
[----:B------:R-:W-:-:S05]  /*70b00*/  IMAD.MOV.U32 R13, RZ, RZ, R10 ;  /* 0x000000ffff0d7224 */ /* 0x000fca00078e000a */
[----:B------:R1:W-:Y:S04]  /*70b10*/  STL.64 [R1+0x4ac8], R12 ;  /* 0x004ac80c01007387 */ /* 0x0003e80000100a00 */
[----:B-1----:R-:W3:Y:S01]  /*70b20*/  LDL.LU R12, [R1+0xae0] ;  /* 0x000ae000010c7983 */ /* 0x002ee20000300800 */
[----:B------:R-:W3:Y:S02]  /*70b30*/  LDL.LU R13, [R1+0xae4] ;  /* 0x000ae400010d7983 */ /* 0x000ee40000300800 */
[----:B------:R-:W3:Y:S02]  /*70b40*/  LDL.LU R14, [R1+0xae8] ;  /* 0x000ae800010e7983 */ /* 0x000ee40000300800 */
[----:B------:R-:W3:Y:S01]  /*70b50*/  LDL.LU R15, [R1+0xaec] ;  /* 0x000aec00010f7983 */ /* 0x000ee20000300800 */
[----:B------:R-:W-:Y:S01]  /*70b60*/  STL.64 [R1+0x400], R4 ;  /* 0x0004000401007387 */ /* 0x000fe20000100a00 */
[----:B------:R1:W-:Y:S03]  /*70b70*/  STL.64 [R1+0x408], R6 ;  /* 0x0004080601007387 */ /* 0x0003e60000100a00 */
[----:B-1----:R-:W4:Y:S01]  /*70b80*/  LDL.LU.64 R6, [R1+0x4b90] ;  /* 0x004b900001067983 */ /* 0x002f220000300a00 */
[----:B------:R-:W5:Y:S02]  /*70b90*/  LDL.LU.64 R4, [R1+0x4b88] ;  /* 0x004b880001047983 */ /* 0x000f640000300a00 */
[----:B------:R4:W-:Y:S01]  /*70ba0*/  STL.64 [R1+0x4a88], R8 ;  /* 0x004a880801007387 */ /* 0x0009e20000100a00 */
[----:B-----5:R-:W-:Y:S01]  /*70bb0*/  HMMA.1688.F32.TF32 R20, R24, R4, R20 ;  /* 0x000000041814723c */ /* 0x020fe20000081014 */
[----:B----4-:R-:W-:-:S02]  /*70bc0*/  IMAD.MOV.U32 R8, RZ, RZ, R7 ;  /* 0x000000ffff087224 */ /* 0x010fc400078e0007 */
[----:B------:R-:W-:-:S05]  /*70bd0*/  IMAD.MOV.U32 R9, RZ, RZ, R6 ;  /* 0x000000ffff097224 */ /* 0x000fca00078e0006 */
[----:B------:R1:W-:Y:S04]  /*70be0*/  STL.64 [R1+0x4aa8], R8 ;  /* 0x004aa80801007387 */ /* 0x0003e80000100a00 */
[----:B-1----:R-:W4:Y:S01]  /*70bf0*/  LDL.LU R8, [R1+0xac0] ;  /* 0x000ac00001087983 */ /* 0x002f220000300800 */
[----:B------:R-:W4:Y:S02]  /*70c00*/  LDL.LU R9, [R1+0xac4] ;  /* 0x000ac40001097983 */ /* 0x000f240000300800 */
[----:B------:R-:W4:Y:S02]  /*70c10*/  LDL.LU R10, [R1+0xac8] ;  /* 0x000ac800010a7983 */ /* 0x000f240000300800 */
[----:B------:R-:W4:Y:S06]  /*70c20*/  LDL.LU R11, [R1+0xacc] ;  /* 0x000acc00010b7983 */ /* 0x000f2c0000300800 */
        /* <DEDUP_REMOVED lines=63> */
[----:B------:R-:W-:Y:S01]  /*71020*/  LDS R22, [R0+0x2a400] ;  /* 0x02a4000000167984 */ /* 0x000fe20000000800 */
[----:B------:R-:W-:Y:S04]  /*71030*/  LDS R21, [R2+0x28400] ;  /* 0x0284000002157984 */ /* 0x000fe80000000800 */
[----:B------:R-:W-:Y:S01]  /*71040*/  LDS R23, [R2+0x2a400] ;  /* 0x02a4000002177984 */ /* 0x000fe20000000800 */
[C---:B---3--:R-:W-:Y:S03]  /*71050*/  HMMA.1688.F32.TF32 R16, R24.reuse, R16, R12 ;  /* 0x000000101810723c */ /* 0x048fe6000008100c */
[----:B------:R-:W2:Y:S11]  /*71060*/  LDL.LU.64 R12, [R1+0x4ac8] ;  /* 0x004ac800010c7983 */ /* 0x000eb60000300a00 */
[----:B------:R-:W-:Y:S09]  /*71070*/  @!UPT UIADD3 URZ, URZ, URZ, URZ ;  /* 0x0000003f3f3ff290 */ /* 0x000ff2000fffe03f */
[----:B------:R-:W-:Y:S01]  /*71080*/  STL.64 [R1+0x500], R16 ;  /* 0x0005001001007387 */ /* 0x000fe20000100a00 */
[----:B------:R1:W-:Y:S03]  /*71090*/  STL.64 [R1+0x508], R18 ;  /* 0x0005081201007387 */ /* 0x0003e60000100a00 */
[----:B-1----:R-:W2:Y:S01]  /*710a0*/  LDL.LU.64 R18, [R1+0x4ac0] ;  /* 0x004ac00001127983 */ /* 0x002ea20000300a00 */
[----:B------:R-:W2:Y:S02]  /*710b0*/  LDL.LU.64 R16, [R1+0x4ab8] ;  /* 0x004ab80001107983 */ /* 0x000ea40000300a00 */
[C---:B--2---:R-:W-:Y:S01]  /*710c0*/  HMMA.1688.F32.TF32 R12, R24.reuse, R12, R16 ;  /* 0x0000000c180c723c */ /* 0x044fe20000081010 */
[----:B------:R-:W4:Y:S11]  /*710d0*/  LDL.LU.64 R16, [R1+0x4ab0] ;  /* 0x004ab00001107983 */ /* 0x000f360000300a00 */
[----:B------:R-:W-:Y:S11]  /*710e0*/  @!UPT UIADD3 URZ, URZ, URZ, URZ ;  /* 0x0000003f3f3ff290 */ /* 0x000ff6000fffe03f */
[----:B------:R1:W-:Y:S01]  /*710f0*/  STL.64 [R1+0x4f0], R12 ;  /* 0x0004f00c01007387 */ /* 0x0003e20000100a00 */
[----:B------:R2:W-:Y:S03]  /*71100*/  STL.64 [R1+0x4f8], R14 ;  /* 0x0004f80e01007387 */ /* 0x0005e60000100a00 */
[----:B-1----:R-:W3:Y:S01]  /*71110*/  LDL.LU R12, [R1+0xab0] ;  /* 0x000ab000010c7983 */ /* 0x002ee20000300800 */
[----:B------:R-:W3:Y:S02]  /*71120*/  LDL.LU R13, [R1+0xab4] ;  /* 0x000ab400010d7983 */ /* 0x000ee40000300800 */
[----:B--2---:R-:W3:Y:S01]  /*71130*/  LDL.LU R14, [R1+0xab8] ;  /* 0x000ab800010e7983 */ /* 0x004ee20000300800 */
[C---:B----4-:R-:W-:Y:S01]  /*71140*/  HMMA.1688.F32.TF32 R16, R24.reuse, R16, R8 ;  /* 0x000000101810723c */ /* 0x050fe20000081008 */
[----:B------:R-:W5:Y:S01]  /*71150*/  LDL.LU.64 R8, [R1+0x4aa8] ;  /* 0x004aa80001087983 */ /* 0x000f620000300a00 */
[----:B------:R-:W-:Y:S11]  /*71160*/  IMAD.MOV.U32 R15, RZ, RZ, R3 ;  /* 0x000000ffff0f7224 */ /* 0x000ff600078e0003 */
        /* <DEDUP_REMOVED lines=9> */
[----:B------:R-:W4:Y:S09]  /*71200*/  LDS R25, [R2+0x28500] ;  /* 0x0285000002197984 */ /* 0x000f320000000800 */
[----:B------:R5:W-:Y:S01]  /*71210*/  STL.64 [R1+0x4a0], R4 ;  /* 0x0004a00401007387 */ /* 0x000be20000100a00 */
[----:B------:R2:W-:Y:S02]  /*71220*/  STL [R1+0x4a8], R6 ;  /* 0x0004a80601007387 */ /* 0x0005e40000100800 */
[----:B------:R-:W-:Y:S01]  /*71230*/  IMAD.MOV.U32 R3, RZ, RZ, R7 ;  /* 0x000000ffff037224 */ /* 0x000fe200078e0007 */
[----:B-----5:R-:W5:Y:S01]  /*71240*/  LDL.LU R4, [R1+0xa90] ;  /* 0x000a900001047983 */ /* 0x020f620000300800 */
[----:B------:R-:W5:Y:S02]  /*71250*/  LDL.LU R5, [R1+0xa94] ;  /* 0x000a940001057983 */ /* 0x000f640000300800 */
[----:B--2---:R-:W5:Y:S02]  /*71260*/  LDL.LU R6, [R1+0xa98] ;  /* 0x000a980001067983 */ /* 0x004f640000300800 */
[----:B------:R-:W5:Y:S01]  /*71270*/  LDL.LU R7, [R1+0xa9c] ;  /* 0x000a9c0001077983 */ /* 0x000f620000300800 */
[----:B------:R-:W2:Y:S01]  /*71280*/  LDL.LU R8, [R1+0xaa0] ;  /* 0x000aa00001087983 */ /* 0x000ea20000300800 */
[----:B------:R-:W2:Y:S02]  /*71290*/  LDL.LU R9, [R1+0xaa4] ;  /* 0x000aa40001097983 */ /* 0x000ea40000300800 */
[----:B------:R-:W2:Y:S02]  /*712a0*/  LDL.LU R10, [R1+0xaa8] ;  /* 0x000aa800010a7983 */ /* 0x000ea40000300800 */
[----:B------:R-:W2:Y:S01]  /*712b0*/  LDL.LU R11, [R1+0xaac] ;  /* 0x000aac00010b7983 */ /* 0x000ea20000300800 */
[----:B------:R-:W-:Y:S01]  /*712c0*/  STL [R1+0x4230], R3 ;  /* 0x0042300301007387 */ /* 0x000fe20000100800 */
[----:B------:R-:W-:Y:S02]  /*712d0*/  STL [R1+0x4958], R0 ;  /* 0x0049580001007387 */ /* 0x000fe40000100800 */
[----:B-1----:R-:W-:Y:S02]  /*712e0*/  STL.64 [R1+0x49b0], R26 ;  /* 0x0049b01a01007387 */ /* 0x002fe40000100a00 */
[----:B----4-:R1:W-:Y:S02]  /*712f0*/  STL.64 [R1+0x49a8], R24 ;  /* 0x0049a81801007387 */ /* 0x0103e40000100a00 */
[----:B-1----:R-:W4:Y:S04]  /*71300*/  LDL.64 R24, [R1+0xb0] ;  /* 0x0000b00001187983 */ /* 0x002f280000100a00 */
[----:B----4-:R1:W-:Y:S04]  /*71310*/  STL.64 [R1+0x4a48], R24 ;  /* 0x004a481801007387 */ /* 0x0103e80000100a00 */
[----:B-1----:R-:W4:Y:S01]  /*71320*/  LDL.64 R24, [R1+0xd0] ;  /* 0x0000d00001187983 */ /* 0x002f220000100a00 */
[C---:B---3--:R-:W-:Y:S03]  /*71330*/  HMMA.1688.F32.TF32 R12, R20.reuse, R16, R12 ;  /* 0x00000010140c723c */ /* 0x048fe6000008100c */
[----:B----4-:R1:W-:Y:S04]  /*71340*/  STL.64 [R1+0x4a60], R24 ;  /* 0x004a601801007387 */ /* 0x0103e80000100a00 */
        /* <DEDUP_REMOVED lines=9> */
[----:B-1----:R-:W2:Y:S01]  /*713e0*/  LDL.LU.64 R12, [R1+0x4a90] ;  /* 0x004a9000010c7983 */ /* 0x002ea20000300a00 */
        /* <DEDUP_REMOVED lines=12> */
[C---:B------:R-:W-:Y:S01]  /*714b0*/  HMMA.1688.F32.TF32 R8, R20.reuse, R12, R8 ;  /* 0x0000000c1408723c */ /* 0x040fe20000081008 */
[----:B----4-:R-:W-:Y:S01]  /*714c0*/  STL.64 [R1+0x4a70], R18 ;  /* 0x004a701201007387 */ /* 0x010fe20000100a00 */
[----:B--2---:R1:W-:Y:S03]  /*714d0*/  STL.64 [R1+0x4a68], R16 ;  /* 0x004a681001007387 */ /* 0x0043e60000100a00 */
[----:B-1----:R-:W2:Y:S01]  /*714e0*/  LDL.LU R16, [R1+0xa70] ;  /* 0x000a700001107983 */ /* 0x002ea20000300800 */
[----:B------:R-:W2:Y:S02]  /*714f0*/  LDL.LU R17, [R1+0xa74] ;  /* 0x000a740001117983 */ /* 0x000ea40000300800 */
[----:B------:R-:W2:Y:S02]  /*71500*/  LDL.LU R18, [R1+0xa78] ;  /* 0x000a780001127983 */ /* 0x000ea40000300800 */
[----:B------:R-:W2:Y:S11]  /*71510*/  LDL.LU R19, [R1+0xa7c] ;  /* 0x000a7c0001137983 */ /* 0x000eb60000300800 */
[----:B------:R-:W-:Y:S02]  /*71520*/  @!UPT UIADD3 URZ, URZ, URZ, URZ ;  /* 0x0000003f3f3ff290 */ /* 0x000fe4000fffe03f */
        /* <DEDUP_REMOVED lines=28> */
[----:B------:R1:W-:Y:S04]  /*716f0*/  STL.64 [R1+0x4a30], R4 ;  /* 0x004a300401007387 */ /* 0x0003e80000100a00 */
        /* <DEDUP_REMOVED lines=16> */
[----:B------:R-:W-:Y:S02]  /*71800*/  STL.64 [R1+0x4a40], R12 ;  /* 0x004a400c01007387 */ /* 0x000fe40000100a00 */
[----:B------:R-:W-:Y:S02]  /*71810*/  STL [R1+0x4970], R29 ;  /* 0x0049701d01007387 */ /* 0x000fe40000100800 */
[----:B------:R-:W-:Y:S11]  /*71820*/  IMAD.MOV.U32 R28, RZ, RZ, R9 ;  /* 0x000000ffff1c7224 */ /* 0x000ff600078e0009 */
[----:B------:R-:W-:Y:S06]  /*71830*/  @!UPT UIADD3 URZ, URZ, URZ, URZ ;  /* 0x0000003f3f3ff290 */ /* 0x000fec000fffe03f */
[----:B------:R-:W-:Y:S01]  /*71840*/  STL.64 [R1+0x630], R4 ;  /* 0x0006300401007387 */ /* 0x000fe20000100a00 */
[----:B------:R2:W-:Y:S02]  /*71850*/  STL.64 [R1+0x638], R6 ;  /* 0x0006380601007387 */ /* 0x0005e40000100a00 */
[----:B------:R-:W-:Y:S02]  /*71860*/  IMAD.MOV.U32 R0, RZ, RZ, R8 ;  /* 0x000000ffff007224 */ /* 0x000fe400078e0008 */
[----:B------:R-:W-:Y:S03]  /*71870*/  STL [R1+0x497c], R28 ;  /* 0x00497c1c01007387 */ /* 0x000fe60000100800 */
[----:B------:R-:W-:Y:S01]  /*71880*/  STL [R1+0x4978], R0 ;  /* 0x0049780001007387 */ /* 0x000fe20000100800 */
[----:B--2---:R-:W-:Y:S11]  /*71890*/  HMMA.1688.F32.TF32 R4, R20, R24, R16 ;  /* 0x000000181404723c */ /* 0x004ff60000081010 */
[----:B------:R-:W-:Y:S11]  /*718a0*/  @!UPT UIADD3 URZ, URZ, URZ, URZ ;  /* 0x0000003f3f3ff290 */ /* 0x000ff6000fffe03f */
[----:B------:R-:W-:Y:S01]  /*718b0*/  @!UPT UIADD3 URZ, URZ, URZ, URZ ;  /* 0x0000003f3f3ff290 */ /* 0x000fe2000fffe03f */
[----:B------:R1:W-:Y:S01]  /*718c0*/  STL.64 [R1+0x640], R4 ;  /* 0x0006400401007387 */ /* 0x0003e20000100a00 */
[----:B------:R-:W-:Y:S02]  /*718d0*/  STL.64 [R1+0x648], R6 ;  /* 0x0006480601007387 */ /* 0x000fe40000100a00 */
[----:B------:R-:W2:Y:S02]  /*718e0*/  LDL.LU R16, [R1+0x660] ;  /* 0x0006600001107983 */ /* 0x000ea40000300800 */
[----:B------:R-:W2:Y:S01]  /*718f0*/  LDL.LU R17, [R1+0x664] ;  /* 0x0006640001117983 */ /* 0x000ea20000300800 */
[----:B------:R-:W3:Y:S01]  /*71900*/  LDL.LU R18, [R1+0x668] ;  /* 0x0006680001127983 */ /* 0x000ee20000300800 */
[----:B------:R-:W3:Y:S02]  /*71910*/  LDL.LU R19, [R1+0x66c] ;  /* 0x00066c0001137983 */ /* 0x000ee40000300800 */
[----:B------:R-:W4:Y:S02]  /*71920*/  LDL.LU R12, [R1+0xa30] ;  /* 0x000a3000010c7983 */ /* 0x000f240000300800 */
[----:B------:R-:W4:Y:S01]  /*71930*/  LDL.LU R13, [R1+0xa34] ;  /* 0x000a3400010d7983 */ /* 0x000f220000300800 */
[----:B------:R-:W4:Y:S01]  /*71940*/  LDL.LU R14, [R1+0xa38] ;  /* 0x000a3800010e7983 */ /* 0x000f220000300800 */
[----:B------:R-:W4:Y:S03]  /*71950*/  LDL.LU R15, [R1+0xa3c] ;  /* 0x000a3c00010f7983 */ /* 0x000f260000300800 */
[----:B-1----:R-:W5:Y:S04]  /*71960*/  LDL.64 R4, [R1+0x90] ;  /* 0x0000900001047983 */ /* 0x002f680000100a00 */
        /* <DEDUP_REMOVED lines=10> */
[----:B-1----:R-:W2:Y:S01]  /*71a10*/  LDL.64 R16, [R1+0x80] ;  /* 0x0000800001107983 */ /* 0x002ea20000100a00 */
[----:B------:R-:W-:-:S02]  /*71a20*/  IMAD.MOV.U32 R9, RZ, RZ, R24 ;  /* 0x000000ffff097224 */ /* 0x000fc400078e0018 */
[----:B------:R-:W-:Y:S01]  /*71a30*/  IMAD.MOV.U32 R2, RZ, RZ, R25 ;  /* 0x000000ffff027224 */ /* 0x000fe200078e0019 */
[----:B--2---:R1:W-:Y:S04]  /*71a40*/  STL.64 [R1+0x4a38], R16 ;  /* 0x004a381001007387 */ /* 0x0043e80000100a00 */
[----:B-1----:R-:W5:Y:S01]  /*71a50*/  LDL.LU R16, [R1+0xa20] ;  /* 0x000a200001107983 */ /* 0x002f620000300800 */
[----:B------:R-:W5:Y:S02]  /*71a60*/  LDL.LU R17, [R1+0xa24] ;  /* 0x000a240001117983 */ /* 0x000f640000300800 */
[----:B------:R-:W5:Y:S02]  /*71a70*/  LDL.LU R18, [R1+0xa28] ;  /* 0x000a280001127983 */ /* 0x000f640000300800 */
[----:B------:R-:W5:Y:S01]  /*71a80*/  LDL.LU R19, [R1+0xa2c] ;  /* 0x000a2c0001137983 */ /* 0x000f620000300800 */
[----:B------:R-:W2:Y:S04]  /*71a90*/  LDL.64 R24, [R1+0x30] ;  /* 0x0000300001187983 */ /* 0x000ea80000100a00 */
[----:B--2---:R1:W-:Y:S04]  /*71aa0*/  STL.64 [R1+0x49d8], R24 ;  /* 0x0049d81801007387 */ /* 0x0043e80000100a00 */
        /* <DEDUP_REMOVED lines=23> */
[----:B------:R1:W-:Y:S03]  /*71c20*/  STL [R1+0x4980], R9 ;  /* 0x0049800901007387 */ /* 0x0003e60000100800 */
[----:B-1----:R-:W4:Y:S01]  /*71c30*/  LDL.64 R8, [R1+0xa0] ;  /* 0x0000a00001087983 */ /* 0x002f220000100a00 */
[C---:B-----5:R-:W-:Y:S08]  /*71c40*/  HMMA.1688.F32.TF32 R16, R20.reuse, R4, R16 ;  /* 0x000000041410723c */ /* 0x060ff00000081010 */
[----:B----4-:R-:W-:Y:S11]  /*71c50*/  HMMA.1688.F32.TF32 R12, R20, R8, R12 ;  /* 0x00000008140c723c */ /* 0x010ff6000008100c */
[----:B------:R-:W-:Y:S11]  /*71c60*/  @!UPT UIADD3 URZ, URZ, URZ, URZ ;  /* 0x0000003f3f3ff290 */ /* 0x000ff6000fffe03f */
[----:B------:R-:W-:Y:S01]  /*71c70*/  @!UPT UIADD3 URZ, URZ, URZ, URZ ;  /* 0x0000003f3f3ff290 */ /* 0x000fe2000fffe03f */
[----:B------:R1:W-:Y:S01]  /*71c80*/  STL.64 [R1+0x650], R12 ;  /* 0x0006500c01007387 */ /* 0x0003e20000100a00 */
[----:B------:R3:W-:Y:S03]  /*71c90*/  STL.64 [R1+0x658], R14 ;  /* 0x0006580e01007387 */ /* 0x0007e60000100a00 */
[----:B-1----:R-:W4:Y:S01]  /*71ca0*/  LDL.LU.64 R12, [R1+0x4a40] ;  /* 0x004a4000010c7983 */ /* 0x002f220000300a00 */
[----:B---3--:R-:W-:Y:S01]  /*71cb0*/  IMAD.MOV.U32 R14, RZ, RZ, R8 ;  /* 0x000000ffff0e7224 */ /* 0x008fe200078e0008 */
[----:B------:R-:W-:-:S05]  /*71cc0*/  MOV R8, R9 ;  /* 0x0000000900087202 */ /* 0x000fca0000000f00 */
[----:B------:R1:W-:Y:S04]  /*71cd0*/  STL [R1+0x498c], R8 ;  /* 0x00498c0801007387 */ /* 0x0003e80000100800 */
[----:B-1----:R-:W3:Y:S01]  /*71ce0*/  LDL.LU R8, [R1+0x6c0] ;  /* 0x0006c00001087983 */ /* 0x002ee20000300800 */
[----:B------:R-:W3:Y:S02]  /*71cf0*/  LDL.LU R9, [R1+0x6c4] ;  /* 0x0006c40001097983 */ /* 0x000ee40000300800 */
[----:B------:R-:W3:Y:S02]  /*71d00*/  LDL.LU R10, [R1+0x6c8] ;  /* 0x0006c800010a7983 */ /* 0x000ee40000300800 */
[----:B------:R-:W3:Y:S01]  /*71d10*/  LDL.LU R11, [R1+0x6cc] ;  /* 0x0006cc00010b7983 */ /* 0x000ee20000300800 */
[----:B------:R-:W-:Y:S01]  /*71d20*/  STL [R1+0x4988], R14 ;  /* 0x0049880e01007387 */ /* 0x000fe20000100800 */
[----:B------:R1:W-:Y:S02]  /*71d30*/  STL.64 [R1+0x670], R16 ;  /* 0x0006701001007387 */ /* 0x0003e40000100a00 */
[----:B------:R-:W-:Y:S01]  /*71d40*/  STL.64 [R1+0x678], R18 ;  /* 0x0006781201007387 */ /* 0x000fe20000100a00 */
[----:B-1----:R-:W2:Y:S01]  /*71d50*/  LDL.LU.64 R16, [R1+0x4a38] ;  /* 0x004a380001107983 */ /* 0x002ea20000300a00 */
[----:B------:R-:W-:-:S02]  /*71d60*/  IMAD.MOV.U32 R29, RZ, RZ, R4 ;  /* 0x000000ffff1d7224 */ /* 0x000fc400078e0004 */
[----:B------:R-:W-:Y:S02]  /*71d70*/  IMAD.MOV.U32 R7, RZ, RZ, R5 ;  /* 0x000000ffff077224 */ /* 0x000fe400078e0005 */
[----:B------:R-:W5:Y:S01]  /*71d80*/  LDL.LU.64 R4, [R1+0x4a30] ;  /* 0x004a300001047983 */ /* 0x000f620000300a00 */
        /* <DEDUP_REMOVED lines=9> */
[----:B------:R-:W3:Y:S02]  /*71e20*/  LDL.LU.64 R16, [R1+0x4a18] ;  /* 0x004a180001107983 */ /* 0x000ee40000300a00 */
[C---:B---3--:R-:W-:Y:S01]  /*71e30*/  HMMA.1688.F32.TF32 R8, R20.reuse, R16, R8 ;  /* 0x000000101408723c */ /* 0x048fe20000081008 */
[----:B------:R-:W-:Y:S11]  /*71e40*/  IMAD.MOV.U32 R28, RZ, RZ, R17 ;  /* 0x000000ffff1c7224 */ /* 0x000ff600078e0011 */
[----:B------:R-:W-:Y:S11]  /*71e50*/  @!UPT UIADD3 URZ, URZ, URZ, URZ ;  /* 0x0000003f3f3ff290 */ /* 0x000ff6000fffe03f */
[----:B------:R1:W-:Y:S01]  /*71e60*/  STL.64 [R1+0x6c0], R8 ;  /* 0x0006c00801007387 */ /* 0x0003e20000100a00 */
[----:B------:R-:W-:Y:S02]  /*71e70*/  STL.64 [R1+0x6c8], R10 ;  /* 0x0006c80a01007387 */ /* 0x000fe40000100a00 */
[----:B-1----:R-:W-:Y:S02]  /*71e80*/  IMAD.MOV.U32 R9, RZ, RZ, R16 ;  /* 0x000000ffff097224 */ /* 0x002fe400078e0010 */
[----:B------:R-:W2:Y:S02]  /*71e90*/  LDL.LU.64 R16, [R1+0x4a10] ;  /* 0x004a100001107983 */ /* 0x000ea40000300a00 */
        /* <DEDUP_REMOVED lines=10> */
[----:B----4-:R1:W-:Y:S04]  /*71f40*/  STL.64 [R1+0x4998], R12 ;  /* 0x0049980c01007387 */ /* 0x0103e80000100a00 */
        /* <DEDUP_REMOVED lines=18> */
[----:B------:R2:W-:Y:S03]  /*72070*/  STL.64 [R1+0x698], R26 ;  /* 0x0006981a01007387 */ /* 0x0005e60000100a00 */
[----:B-1----:R-:W4:Y:S01]  /*72080*/  LDL.LU.64 R24, [R1+0x49d8] ;  /* 0x0049d80001187983 */ /* 0x002f220000300a00 */
[----:B------:R-:W4:Y:S02]  /*72090*/  LDL.LU.64 R18, [R1+0x49d0] ;  /* 0x0049d00001127983 */ /* 0x000f240000300a00 */
[----:B------:R-:W4:Y:S02]  /*720a0*/  LDL.LU.64 R16, [R1+0x49c8] ;  /* 0x0049c80001107983 */ /* 0x000f240000300a00 */
[----:B------:R-:W-:Y:S01]  /*720b0*/  STL [R1+0x4950], R6 ;  /* 0x0049500601007387 */ /* 0x000fe20000100800 */
[----:B-----5:R-:W-:Y:S01]  /*720c0*/  STL.64 [R1+0x4948], R4 ;  /* 0x0049480401007387 */ /* 0x020fe20000100a00 */
[----:B----4-:R-:W-:Y:S03]  /*720d0*/  HMMA.1688.F32.TF32 R20, R20, R24, R16 ;  /* 0x000000181414723c */ /* 0x010fe60000081010 */
[----:B------:R-:W4:Y:S01]  /*720e0*/  LDL.LU.64 R18, [R1+0x49c0] ;  /* 0x0049c00001127983 */ /* 0x000f220000300a00 */
[----:B------:R-:W3:Y:S02]  /*720f0*/  LDL.LU.64 R16, [R1+0x49b8] ;  /* 0x0049b80001107983 */ /* 0x000ee40000300a00 */
[----:B------:R-:W-:-:S02]  /*72100*/  IMAD.MOV.U32 R11, RZ, RZ, R24 ;  /* 0x000000ffff0b7224 */ /* 0x000fc400078e0018 */
[----:B------:R-:W-:Y:S11]  /*72110*/  IMAD.MOV.U32 R10, RZ, RZ, R25 ;  /* 0x000000ffff0a7224 */ /* 0x000ff600078e0019 */
[----:B------:R-:W-:Y:S04]  /*72120*/  @!UPT UIADD3 URZ, URZ, URZ, URZ ;  /* 0x0000003f3f3ff290 */ /* 0x000fe8000fffe03f */
[----:B------:R1:W-:Y:S01]  /*72130*/  STL.64 [R1+0x660], R20 ;  /* 0x0006601401007387 */ /* 0x0003e20000100a00 */
[----:B------:R5:W-:Y:S02]  /*72140*/  STL.64 [R1+0x668], R22 ;  /* 0x0006681601007387 */ /* 0x000be40000100a00 */
[----:B--2---:R-:W3:Y:S02]  /*72150*/  LDL.LU.64 R26, [R1+0x49b0] ;  /* 0x0049b000011a7983 */ /* 0x004ee40000300a00 */
[----:B------:R-:W3:Y:S01]  /*72160*/  LDL.LU.64 R24, [R1+0x49a8] ;  /* 0x0049a80001187983 */ /* 0x000ee20000300a00 */
        /* <DEDUP_REMOVED lines=9> */
[----:B-1----:R-:W3:Y:S01]  /*72200*/  LDL.LU.64 R14, [R1+0x49a0] ;  /* 0x0049a000010e7983 */ /* 0x002ee20000300a00 */
[----:B------:R-:W2:Y:S02]  /*72210*/  LDL.LU.64 R12, [R1+0x4998] ;  /* 0x00499800010c7983 */ /* 0x000ea40000300a00 */
[----:B----4-:R-:W-:Y:S02]  /*72220*/  STL.64 [R1+0x4858], R18 ;  /* 0x0048581201007387 */ /* 0x010fe40000100a00 */
[----:B------:R1:W-:Y:S02]  /*72230*/  STL.64 [R1+0x4850], R16 ;  /* 0x0048501001007387 */ /* 0x0003e40000100a00 */
        /* <DEDUP_REMOVED lines=10> */
[----:B------:R-:W4:Y:S03]  /*722e0*/  LDL.LU R8, [R1+0x498c] ;  /* 0x00498c0001087983 */ /* 0x000f260000300800 */
[----:B------:R3:W-:Y:S02]  /*722f0*/  STL.64 [R1+0x4878], R16 ;  /* 0x0048781001007387 */ /* 0x0007e40000100a00 */
[----:B---3--:R-:W-:Y:S02]  /*72300*/  IMAD.MOV.U32 R16, RZ, RZ, R14 ;  /* 0x000000ffff107224 */ /* 0x008fe400078e000e */
[----:B------:R-:W-:Y:S01]  /*72310*/  IMAD.MOV.U32 R17, RZ, RZ, R2 ;  /* 0x000000ffff117224 */ /* 0x000fe200078e0002 */
[----:B------:R-:W3:Y:S07]  /*72320*/  LDL.LU R14, [R1+0x4988] ;  /* 0x00498800010e7983 */ /* 0x000eee0000300800 */
[----:B------:R1:W-:Y:S02]  /*72330*/  STL.64 [R1+0x6e0], R20 ;  /* 0x0006e01401007387 */ /* 0x0003e40000100a00 */
[----:B------:R-:W-:Y:S02]  /*72340*/  STL.64 [R1+0x6e8], R22 ;  /* 0x0006e81601007387 */ /* 0x000fe40000100a00 */
[----:B------:R-:W5:Y:S01]  /*72350*/  LDL.LU R2, [R1+0x4984] ;  /* 0x0049840001027983 */ /* 0x000f620000300800 */
        /* <DEDUP_REMOVED lines=13> */
[----:B------:R-:W-:Y:S02]  /*72430*/  STL.64 [R1+0x48a0], R16 ;  /* 0x0048a01001007387 */ /* 0x000fe40000100a00 */
[----:B------:R-:W2:Y:S02]  /*72440*/  LDL.LU R0, [R1+0x4978] ;  /* 0x0049780001007983 */ /* 0x000ea40000300800 */
[----:B------:R-:W2:Y:S01]  /*72450*/  LDL.LU R15, [R1+0x4974] ;  /* 0x00497400010f7983 */ /* 0x000ea20000300800 */
        /* <DEDUP_REMOVED lines=10> */
[----:B---3--:R-:W-:-:S02]  /*72500*/  IMAD.MOV.U32 R20, RZ, RZ, R14 ;  /* 0x000000ffff147224 */ /* 0x008fc400078e000e */
[----:B----4-:R-:W-:Y:S01]  /*72510*/  IMAD.MOV.U32 R21, RZ, RZ, R8 ;  /* 0x000000ffff157224 */ /* 0x010fe200078e0008 */
[----:B------:R-:W3:Y:S01]  /*72520*/  LDL.LU R14, [R1+0x4968] ;  /* 0x00496800010e7983 */ /* 0x000ee20000300800 */
        /* <DEDUP_REMOVED lines=9> */
[----:B-----5:R-:W-:Y:S01]  /*725c0*/  IMAD.MOV.U32 R21, RZ, RZ, R2 ;  /* 0x000000ffff157224 */ /* 0x020fe200078e0002 */
        /* <DEDUP_REMOVED lines=31> */
[----:B------:R-:W4:Y:S01]  /*727c0*/  LDL.LU R4, [R1+0x6f0] ;  /* 0x0006f00001047983 */ /* 0x000f220000300800 */
[----:B------:R-:W4:Y:S02]  /*727d0*/  LDL.LU R5, [R1+0x6f4] ;  /* 0x0006f40001057983 */ /* 0x000f240000300800 */
[----:B------:R-:W4:Y:S02]  /*727e0*/  LDL.LU R6, [R1+0x6f8] ;  /* 0x0006f80001067983 */ /* 0x000f240000300800 */
[----:B------:R-:W4:Y:S01]  /*727f0*/  LDL.LU R7, [R1+0x6fc] ;  /* 0x0006fc0001077983 */ /* 0x000f220000300800 */
[----:B------:R1:W-:Y:S04]  /*72800*/  STL.64 [R1+0x4940], R20 ;  /* 0x0049401401007387 */ /* 0x0003e80000100a00 */
[----:B-1----:R-:W3:Y:S01]  /*72810*/  LDL.LU R20, [R1+0x8c0] ;  /* 0x0008c00001147983 */ /* 0x002ee20000300800 */
[----:B------:R-:W3:Y:S02]  /*72820*/  LDL.LU R21, [R1+0x8c4] ;  /* 0x0008c40001157983 */ /* 0x000ee40000300800 */
[----:B------:R-:W3:Y:S02]  /*72830*/  LDL.LU R22, [R1+0x8c8] ;  /* 0x0008c80001167983 */ /* 0x000ee40000300800 */
[----:B------:R-:W3:Y:S01]  /*72840*/  LDL.LU R23, [R1+0x8cc] ;  /* 0x0008cc0001177983 */ /* 0x000ee20000300800 */
[----:B--2---:R-:W-:Y:S01]  /*72850*/  STL.64 [R1+0x4920], R18 ;  /* 0x0049201201007387 */ /* 0x004fe20000100a00 */
[----:B------:R1:W-:Y:S03]  /*72860*/  STL.64 [R1+0x4918], R16 ;  /* 0x0049181001007387 */ /* 0x0003e60000100a00 */
[----:B-1----:R-:W2:Y:S01]  /*72870*/  LDL.LU R16, [R1+0x7d0] ;  /* 0x0007d00001107983 */ /* 0x002ea20000300800 */
[----:B------:R-:W2:Y:S02]  /*72880*/  LDL.LU R17, [R1+0x7d4] ;  /* 0x0007d40001117983 */ /* 0x000ea40000300800 */
[----:B------:R-:W2:Y:S02]  /*72890*/  LDL.LU R18, [R1+0x7d8] ;  /* 0x0007d80001127983 */ /* 0x000ea40000300800 */
[----:B------:R-:W2:Y:S01]  /*728a0*/  LDL.LU R19, [R1+0x7dc] ;  /* 0x0007dc0001137983 */ /* 0x000ea20000300800 */
[----:B----4-:R-:W-:Y:S01]  /*728b0*/  HMMA.1688.F32.TF32 R4, R24, R8, R4 ;  /* 0x000000081804723c */ /* 0x010fe20000081004 */
[----:B--2---:R-:W-:Y:S01]  /*728c0*/  STL.64 [R1+0x4938], R18 ;  /* 0x0049381201007387 */ /* 0x004fe20000100a00 */
[----:B------:R1:W-:Y:S03]  /*728d0*/  STL.64 [R1+0x4930], R16 ;  /* 0x0049301001007387 */ /* 0x0003e60000100a00 */
        /* <DEDUP_REMOVED lines=16> */
[----:B------:R-:W2:Y:S02]  /*729e0*/  LDL.LU R14, [R1+0x9e8] ;  /* 0x0009e800010e7983 */ /* 0x000ea40000300800 */
[----:B------:R-:W2:Y:S01]  /*729f0*/  LDL.LU R15, [R1+0x9ec] ;  /* 0x0009ec00010f7983 */ /* 0x000ea20000300800 */
[----:B------:R-:W-:Y:S01]  /*72a00*/  STL.64 [R1+0x6f0], R4 ;  /* 0x0006f00401007387 */ /* 0x000fe20000100a00 */
[----:B------:R1:W-:Y:S03]  /*72a10*/  STL.64 [R1+0x6f8], R6 ;  /* 0x0006f80601007387 */ /* 0x0003e60000100a00 */
[----:B-1----:R-:W4:Y:S01]  /*72a20*/  LDL.LU R6, [R1+0x4950] ;  /* 0x0049500001067983 */ /* 0x002f220000300800 */
        /* <DEDUP_REMOVED lines=67> */
[----:B----4-:R-:W-:Y:S01]  /*72e60*/  IMAD.MOV.U32 R4, RZ, RZ, R6 ;  /* 0x000000ffff047224 */ /* 0x010fe200078e0006 */
[----:B------:R-:W-:Y:S01]  /*72e70*/  MOV R5, R3 ;  /* 0x0000000300057202 */ /* 0x000fe20000000f00 */
[----:B------:R-:W-:Y:S04]  /*72e80*/  LDS R20, [R0+0x28600] ;  /* 0x0286000000147984 */ /* 0x000fe80000000800 */
[----:B------:R-:W-:Y:S04]  /*72e90*/  LDS R22, [R0+0x2a600] ;  /* 0x02a6000000167984 */ /* 0x000fe80000000800 */
[----:B-----5:R-:W-:Y:S04]  /*72ea0*/  LDS R21, [R2+0x28600] ;  /* 0x0286000002157984 */ /* 0x020fe80000000800 */
        /* <DEDUP_REMOVED lines=17> */
[----:B------:R-:W4:Y:S11]  /*72fc0*/  LDL.LU.64 R16, [R1+0x4850] ;  /* 0x0048500001107983 */ /* 0x000f360000300a00 */
[----:B------:R-:W-:Y:S10]  /*72fd0*/  @!UPT UIADD3 URZ, URZ, URZ, URZ ;  /* 0x0000003f3f3ff290 */ /* 0x000ff4000fffe03f */
[----:B------:R-:W-:Y:S01]  /*72fe0*/  STL.64 [R1+0x7a0], R4 ;  /* 0x0007a00401007387 */ /* 0x000fe20000100a00 */
[----:B------:R2:W-:Y:S02]  /*72ff0*/  STL.64 [R1+0x7a8], R6 ;  /* 0x0007a80601007387 */ /* 0x0005e40000100a00 */
[----:B--2---:R-:W-:Y:S01]  /*73000*/  HMMA.1688.F32.TF32 R4, R24, R12, R8 ;  /* 0x0000000c1804723c */ /* 0x004fe20000081008 */
[----:B------:R-:W-:Y:S04]  /*73010*/  LDS R26, [R0+0x2a700] ;  /* 0x02a70000001a7984 */ /* 0x000fe80000000800 */
[----:B------:R-:W1:Y:S04]  /*73020*/  LDS R27, [R2+0x2a700] ;  /* 0x02a70000021b7984 */ /* 0x000e680000000800 */
[----:B------:R-:W-:Y:S04]  /*73030*/  LDS R24, [R0+0x28700] ;  /* 0x0287000000187984 */ /* 0x000fe80000000800 */
[----:B------:R-:W2:Y:S04]  /*73040*/  LDS R25, [R2+0x28700] ;  /* 0x0287000002197984 */ /* 0x000ea80000000800 */
[----:B------:R-:W4:Y:S06]  /*73050*/  LDL.LU R12, [R1+0x9b0] ;  /* 0x0009b000010c7983 */ /* 0x000f2c0000300800 */
[----:B------:R5:W-:Y:S01]  /*73060*/  STL.64 [R1+0x770], R4 ;  /* 0x0007700401007387 */ /* 0x000be20000100a00 */
[----:B------:R5:W-:Y:S02]  /*73070*/  STL.64 [R1+0x778], R6 ;  /* 0x0007780601007387 */ /* 0x000be40000100a00 */
[----:B------:R-:W4:Y:S02]  /*73080*/  LDL.LU R13, [R1+0x9b4] ;  /* 0x0009b400010d7983 */ /* 0x000f240000300800 */
[----:B------:R-:W4:Y:S01]  /*73090*/  LDL.LU R14, [R1+0x9b8] ;  /* 0x0009b800010e7983 */ /* 0x000f220000300800 */
[----:B------:R-:W4:Y:S04]  /*730a0*/  LDL.LU R15, [R1+0x9bc] ;  /* 0x0009bc00010f7983 */ /* 0x000f280000300800 */
[----:B-----5:R-:W5:Y:S01]  /*730b0*/  LDL.LU R4, [R1+0x990] ;  /* 0x0009900001047983 */ /* 0x020f620000300800 */
[----:B------:R-:W5:Y:S02]  /*730c0*/  LDL.LU R5, [R1+0x994] ;  /* 0x0009940001057983 */ /* 0x000f640000300800 */
[----:B------:R-:W5:Y:S02]  /*730d0*/  LDL.LU R6, [R1+0x998] ;  /* 0x0009980001067983 */ /* 0x000f640000300800 */
[----:B------:R-:W5:Y:S01]  /*730e0*/  LDL.LU R7, [R1+0x99c] ;  /* 0x00099c0001077983 */ /* 0x000f620000300800 */
[----:B------:R-:W3:Y:S01]  /*730f0*/  LDL.LU R8, [R1+0x9a0] ;  /* 0x0009a00001087983 */ /* 0x000ee20000300800 */
[----:B------:R-:W3:Y:S02]  /*73100*/  LDL.LU R9, [R1+0x9a4] ;  /* 0x0009a40001097983 */ /* 0x000ee40000300800 */
[----:B------:R-:W3:Y:S02]  /*73110*/  LDL.LU R10, [R1+0x9a8] ;  /* 0x0009a800010a7983 */ /* 0x000ee40000300800 */
[----:B------:R-:W3:Y:S01]  /*73120*/  LDL.LU R11, [R1+0x9ac] ;  /* 0x0009ac00010b7983 */ /* 0x000ee20000300800 */
[----:B-1----:R-:W-:Y:S01]  /*73130*/  STL.64 [R1+0x4750], R26 ;  /* 0x0047501a01007387 */ /* 0x002fe20000100a00 */
[----:B--2---:R1:W-:Y:S03]  /*73140*/  STL.64 [R1+0x4748], R24 ;  /* 0x0047481801007387 */ /* 0x0043e60000100a00 */
        /* <DEDUP_REMOVED lines=8> */
[C---:B----4-:R-:W-:Y:S01]  /*731d0*/  HMMA.1688.F32.TF32 R12, R20.reuse, R16, R12 ;  /* 0x00000010140c723c */ /* 0x050fe2000008100c */
[----:B--2---:R-:W-:Y:S01]  /*731e0*/  STL.64 [R1+0x4818], R26 ;  /* 0x0048181a01007387 */ /* 0x004fe20000100a00 */
[----:B------:R1:W-:Y:S03]  /*731f0*/  STL.64 [R1+0x4810], R24 ;  /* 0x0048101801007387 */ /* 0x0003e60000100a00 */
[----:B-1----:R-:W2:Y:S04]  /*73200*/  LDL.LU.64 R24, [R1+0xe0] ;  /* 0x0000e00001187983 */ /* 0x002ea80000300a00 */
[----:B--2---:R1:W-:Y:S04]  /*73210*/  STL.64 [R1+0x4830], R24 ;  /* 0x0048301801007387 */ /* 0x0043e80000100a00 */
[----:B-1----:R-:W2:Y:S01]  /*73220*/  LDL.LU R24, [R1+0x980] ;  /* 0x0009800001187983 */ /* 0x002ea20000300800 */
[----:B------:R-:W2:Y:S02]  /*73230*/  LDL.LU R25, [R1+0x984] ;  /* 0x0009840001197983 */ /* 0x000ea40000300800 */
[----:B------:R-:W2:Y:S02]  /*73240*/  LDL.LU R26, [R1+0x988] ;  /* 0x00098800011a7983 */ /* 0x000ea40000300800 */
[----:B------:R-:W2:Y:S05]  /*73250*/  LDL.LU R27, [R1+0x98c] ;  /* 0x00098c00011b7983 */ /* 0x000eaa0000300800 */
[----:B------:R1:W-:Y:S01]  /*73260*/  STL.64 [R1+0x760], R12 ;  /* 0x0007600c01007387 */ /* 0x0003e20000100a00 */
[----:B------:R-:W-:Y:S03]  /*73270*/  STL.64 [R1+0x768], R14 ;  /* 0x0007680e01007387 */ /* 0x000fe60000100a00 */
[----:B-1----:R-:W4:Y:S01]  /*73280*/  LDL.LU.64 R12, [R1+0x4848] ;  /* 0x00484800010c7983 */ /* 0x002f220000300a00 */
[----:B---3--:R-:W-:Y:S02]  /*73290*/  STL.64 [R1+0x4760], R18 ;  /* 0x0047601201007387 */ /* 0x008fe40000100a00 */
[----:B------:R1:W-:Y:S02]  /*732a0*/  STL.64 [R1+0x4758], R16 ;  /* 0x0047581001007387 */ /* 0x0003e40000100a00 */
[----:B-1----:R-:W3:Y:S01]  /*732b0*/  LDL.LU R16, [R1+0x940] ;  /* 0x0009400001107983 */ /* 0x002ee20000300800 */
[----:B------:R-:W3:Y:S02]  /*732c0*/  LDL.LU R17, [R1+0x944] ;  /* 0x0009440001117983 */ /* 0x000ee40000300800 */
[----:B------:R-:W2:Y:S02]  /*732d0*/  LDL.LU R18, [R1+0x948] ;  /* 0x0009480001127983 */ /* 0x000ea40000300800 */
[----:B------:R-:W2:Y:S01]  /*732e0*/  LDL.LU R19, [R1+0x94c] ;  /* 0x00094c0001137983 */ /* 0x000ea20000300800 */
[C---:B----4-:R-:W-:Y:S01]  /*732f0*/  HMMA.1688.F32.TF32 R8, R20.reuse, R12, R8 ;  /* 0x0000000c1408723c */ /* 0x050fe20000081008 */
[----:B--2---:R-:W-:Y:S01]  /*73300*/  STL.64 [R1+0x4828], R18 ;  /* 0x0048281201007387 */ /* 0x004fe20000100a00 */
[----:B---3--:R1:W-:Y:S03]  /*73310*/  STL.64 [R1+0x4820], R16 ;  /* 0x0048201001007387 */ /* 0x0083e60000100a00 */
        /* <DEDUP_REMOVED lines=13> */
[----:B-1----:R-:W3:Y:S02]  /*733f0*/  LDL.LU.64 R4, [R1+0x4838] ;  /* 0x0048380001047983 */ /* 0x002ee40000300a00 */
[C---:B---3--:R-:W-:Y:S11]  /*73400*/  HMMA.1688.F32.TF32 R24, R20.reuse, R4, R24 ;  /* 0x000000041418723c */ /* 0x048ff60000081018 */
[----:B------:R-:W-:Y:S11]  /*73410*/  @!UPT UIADD3 URZ, URZ, URZ, URZ ;  /* 0x0000003f3f3ff290 */ /* 0x000ff6000fffe03f */
[----:B------:R-:W-:Y:S01]  /*73420*/  @!UPT UIADD3 URZ, URZ, URZ, URZ ;  /* 0x0000003f3f3ff290 */ /* 0x000fe2000fffe03f */
[----:B------:R1:W-:Y:S01]  /*73430*/  STL.64 [R1+0x800], R24 ;  /* 0x0008001801007387 */ /* 0x0003e20000100a00 */
[----:B------:R-:W-:Y:S03]  /*73440*/  STL.64 [R1+0x808], R26 ;  /* 0x0008081a01007387 */ /* 0x000fe60000100a00 */
[----:B-1----:R-:W2:Y:S01]  /*73450*/  LDL.LU.64 R24, [R1+0x4830] ;  /* 0x0048300001187983 */ /* 0x002ea20000300a00 */
[----:B------:R-:W-:Y:S02]  /*73460*/  STL [R1+0x46fc], R4 ;  /* 0x0046fc0401007387 */ /* 0x000fe40000100800 */
[----:B------:R1:W-:Y:S02]  /*73470*/  STL [R1+0x46f8], R5 ;  /* 0x0046f80501007387 */ /* 0x0003e40000100800 */
[----:B-1----:R-:W3:Y:S01]  /*73480*/  LDL.LU.64 R4, [R1+0xd0] ;  /* 0x0000d00001047983 */ /* 0x002ee20000300a00 */
        /* <DEDUP_REMOVED lines=10> */
[----:B------:R-:W-:Y:S01]  /*73530*/  STL [R1+0x4704], R11 ;  /* 0x0047040b01007387 */ /* 0x000fe20000100800 */
[----:B---3--:R-:W-:-:S02]  /*73540*/  IMAD.MOV.U32 R6, RZ, RZ, R5 ;  /* 0x000000ffff067224 */ /* 0x008fc400078e0005 */
[----:B------:R-:W-:Y:S02]  /*73550*/  STL [R1+0x4700], R10 ;  /* 0x0047000a01007387 */ /* 0x000fe40000100800 */
[----:B------:R-:W-:Y:S01]  /*73560*/  IMAD.MOV.U32 R14, RZ, RZ, R4 ;  /* 0x000000ffff0e7224 */ /* 0x000fe200078e0004 */
[C---:B----4-:R-:W-:Y:S11]  /*73570*/  HMMA.1688.F32.TF32 R24, R20.reuse, R4, R24 ;  /* 0x000000041418723c */ /* 0x050ff60000081018 */
[----:B------:R-:W-:Y:S11]  /*73580*/  @!UPT UIADD3 URZ, URZ, URZ, URZ ;  /* 0x0000003f3f3ff290 */ /* 0x000ff6000fffe03f */
[----:B------:R-:W-:Y:S01]  /*73590*/  @!UPT UIADD3 URZ, URZ, URZ, URZ ;  /* 0x0000003f3f3ff290 */ /* 0x000fe2000fffe03f */
[----:B------:R1:W-:Y:S01]  /*735a0*/  STL.64 [R1+0x820], R24 ;  /* 0x0008201801007387 */ /* 0x0003e20000100a00 */
[----:B------:R-:W-:Y:S03]  /*735b0*/  STL.64 [R1+0x828], R26 ;  /* 0x0008281a01007387 */ /* 0x000fe60000100a00 */
[----:B-1----:R-:W3:Y:S01]  /*735c0*/  LDL.LU.64 R24, [R1+0x4808] ;  /* 0x0048080001187983 */ /* 0x002ee20000300a00 */
[----:B------:R1:W-:Y:S02]  /*735d0*/  STL [R1+0x470c], R6 ;  /* 0x00470c0601007387 */ /* 0x0003e40000100800 */
[----:B------:R-:W3:Y:S02]  /*735e0*/  LDL.LU R4, [R1+0x950] ;  /* 0x0009500001047983 */ /* 0x000ee40000300800 */
[----:B------:R-:W3:Y:S01]  /*735f0*/  LDL.LU R5, [R1+0x954] ;  /* 0x0009540001057983 */ /* 0x000ee20000300800 */
[----:B-1----:R-:W3:Y:S01]  /*73600*/  LDL.LU R6, [R1+0x958] ;  /* 0x0009580001067983 */ /* 0x002ee20000300800 */
[----:B------:R-:W3:Y:S02]  /*73610*/  LDL.LU R7, [R1+0x95c] ;  /* 0x00095c0001077983 */ /* 0x000ee40000300800 */
[----:B------:R-:W-:Y:S01]  /*73620*/  STL [R1+0x4708], R14 ;  /* 0x0047080e01007387 */ /* 0x000fe20000100800 */
[C---:B---3--:R-:W-:Y:S01]  /*73630*/  HMMA.1688.F32.TF32 R4, R20.reuse, R24, R4 ;  /* 0x000000181404723c */ /* 0x048fe20000081004 */
[----:B------:R-:W-:Y:S11]  /*73640*/  IMAD.MOV.U32 R15, RZ, RZ, R25 ;  /* 0x000000ffff0f7224 */ /* 0x000ff600078e0019 */
[----:B------:R-:W-:Y:S11]  /*73650*/  @!UPT UIADD3 URZ, URZ, URZ, URZ ;  /* 0x0000003f3f3ff290 */ /* 0x000ff6000fffe03f */
[----:B------:R1:W-:Y:S01]  /*73660*/  STL.64 [R1+0x830], R4 ;  /* 0x0008300401007387 */ /* 0x0003e20000100a00 */
[----:B------:R-:W-:Y:S02]  /*73670*/  STL.64 [R1+0x838], R6 ;  /* 0x0008380601007387 */ /* 0x000fe40000100a00 */
[----:B-1----:R-:W-:Y:S02]  /*73680*/  IMAD.MOV.U32 R5, RZ, RZ, R24 ;  /* 0x000000ffff057224 */ /* 0x002fe400078e0018 */
[----:B------:R-:W2:Y:S01]  /*73690*/  LDL.LU.64 R24, [R1+0x4800] ;  /* 0x0048000001187983 */ /* 0x000ea20000300a00 */
[----:B------:R-:W-:Y:S02]  /*736a0*/  STL [R1+0x4714], R15 ;  /* 0x0047140f01007387 */ /* 0x000fe40000100800 */
[----:B------:R2:W-:Y:S02]  /*736b0*/  STL.64 [R1+0x47e8], R12 ;  /* 0x0047e80c01007387 */ /* 0x0005e40000100a00 */
[----:B------:R-:W-:Y:S01]  /*736c0*/  STL [R1+0x4710], R5 ;  /* 0x0047100501007387 */ /* 0x000fe20000100800 */
[----:B--2---:R-:W-:Y:S11]  /*736d0*/  HMMA.1688.F32.TF32 R12, R20, R24, R16 ;  /* 0x00000018140c723c */ /* 0x004ff60000081010 */
[----:B------:R-:W-:Y:S11]  /*736e0*/  @!UPT UIADD3 URZ, URZ, URZ, URZ ;  /* 0x0000003f3f3ff290 */ /* 0x000ff6000fffe03f */
[----:B------:R-:W-:Y:S01]  /*736f0*/  @!UPT UIADD3 URZ, URZ, URZ, URZ ;  /* 0x0000003f3f3ff290 */ /* 0x000fe2000fffe03f */
[----:B------:R-:W-:Y:S01]  /*73700*/  STL.64 [R1+0x840], R12 ;  /* 0x0008400c01007387 */ /* 0x000fe20000100a00 */
[----:B------:R-:W-:Y:S02]  /*73710*/  STL.64 [R1+0x848], R14 ;  /* 0x0008480e01007387 */ /* 0x000fe40000100a00 */
[----:B------:R-:W2:Y:S02]  /*73720*/  LDL.LU R16, [R1+0x5f0] ;  /* 0x0005f00001107983 */ /* 0x000ea40000300800 */
[----:B------:R-:W2:Y:S01]  /*73730*/  LDL.LU R17, [R1+0x5f4] ;  /* 0x0005f40001117983 */ /* 0x000ea20000300800 */
[----:B------:R-:W3:Y:S01]  /*73740*/  LDL.LU R18, [R1+0x5f8] ;  /* 0x0005f80001127983 */ /* 0x000ee20000300800 */
[----:B------:R-:W-:Y:S02]  /*73750*/  IMAD.MOV.U32 R19, RZ, RZ, R28 ;  /* 0x000000ffff137224 */ /* 0x000fe400078e001c */
[----:B------:R-:W4:Y:S03]  /*73760*/  LDL.LU R28, [R1+0x47f8] ;  /* 0x0047f800011c7983 */ /* 0x000f260000300800 */
[----:B---3--:R-:W-:Y:S01]  /*73770*/  STL.64 [R1+0x4770], R18 ;  /* 0x0047701201007387 */ /* 0x008fe20000100a00 */
[----:B--2---:R1:W-:Y:S03]  /*73780*/  STL.64 [R1+0x4768], R16 ;  /* 0x0047681001007387 */ /* 0x0043e60000100a00 */
        /* <DEDUP_REMOVED lines=12> */
[----:B---3--:R-:W-:Y:S01]  /*73850*/  STL.64 [R1+0x47a8], R18 ;  /* 0x0047a81201007387 */ /* 0x008fe20000100a00 */
[----:B--2---:R1:W-:Y:S03]  /*73860*/  STL.64 [R1+0x47a0], R16 ;  /* 0x0047a01001007387 */ /* 0x0043e60000100a00 */
[----:B-1----:R-:W2:Y:S04]  /*73870*/  LDL.LU.64 R16, [R1+0x70] ;  /* 0x0000700001107983 */ /* 0x002ea80000300a00 */
[----:B--2---:R1:W-:Y:S04]  /*73880*/  STL.64 [R1+0x47c0], R16 ;  /* 0x0047c01001007387 */ /* 0x0043e80000100a00 */
[----:B-1----:R-:W2:Y:S04]  /*73890*/  LDL.LU.64 R16, [R1+0x80] ;  /* 0x0000800001107983 */ /* 0x002ea80000300a00 */
[----:B--2---:R1:W-:Y:S04]  /*738a0*/  STL.64 [R1+0x47d8], R16 ;  /* 0x0047d81001007387 */ /* 0x0043e80000100a00 */
[----:B-1----:R-:W2:Y:S01]  /*738b0*/  LDL.LU.64 R16, [R1+0x90] ;  /* 0x0000900001107983 */ /* 0x002ea20000300a00 */
[----:B------:R-:W-:-:S02]  /*738c0*/  IMAD.MOV.U32 R10, RZ, RZ, R24 ;  /* 0x000000ffff0a7224 */ /* 0x000fc400078e0018 */
[----:B------:R-:W-:Y:S01]  /*738d0*/  IMAD.MOV.U32 R4, RZ, RZ, R25 ;  /* 0x000000ffff047224 */ /* 0x000fe200078e0019 */
[----:B--2---:R1:W-:Y:S04]  /*738e0*/  STL.64 [R1+0x47e0], R16 ;  /* 0x0047e01001007387 */ /* 0x0043e80000100a00 */
[----:B-1----:R-:W5:Y:S01]  /*738f0*/  LDL.LU.64 R16, [R1+0xa0] ;  /* 0x0000a00001107983 */ /* 0x002f620000300a00 */
[----:B------:R-:W2:Y:S03]  /*73900*/  LDL.LU.64 R24, [R1+0x30] ;  /* 0x0000300001187983 */ /* 0x000ea60000300a00 */
[----:B--2---:R1:W-:Y:S04]  /*73910*/  STL.64 [R1+0x4778], R24 ;  /* 0x0047781801007387 */ /* 0x0043e80000100a00 */
[----:B-1----:R-:W2:Y:S01]  /*73920*/  LDL.LU R24, [R1+0x8d0] ;  /* 0x0008d00001187983 */ /* 0x002ea20000300800 */
[----:B------:R-:W2:Y:S02]  /*73930*/  LDL.LU R25, [R1+0x8d4] ;  /* 0x0008d40001197983 */ /* 0x000ea40000300800 */
[----:B------:R-:W3:Y:S02]  /*73940*/  LDL.LU R26, [R1+0x8d8] ;  /* 0x0008d800011a7983 */ /* 0x000ee40000300800 */
[----:B------:R-:W3:Y:S02]  /*73950*/  LDL.LU R27, [R1+0x8dc] ;  /* 0x0008dc00011b7983 */ /* 0x000ee40000300800 */
[----:B---3--:R4:W-:Y:S01]  /*73960*/  STL.64 [R1+0x4790], R26 ;  /* 0x0047901a01007387 */ /* 0x0089e20000100a00 */
[----:B--2---:R1:W-:Y:S02]  /*73970*/  STL.64 [R1+0x4788], R24 ;  /* 0x0047881801007387 */ /* 0x0043e40000100a00 */
[----:B----4-:R-:W-:Y:S01]  /*73980*/  IMAD.MOV.U32 R26, RZ, RZ, R28 ;  /* 0x000000ffff1a7224 */ /* 0x010fe200078e001c */
[----:B-1----:R-:W2:Y:S01]  /*73990*/  LDL.LU R24, [R1+0x8e0] ;  /* 0x0008e00001187983 */ /* 0x002ea20000300800 */
[----:B------:R-:W2:Y:S02]  /*739a0*/  LDL.LU R25, [R1+0x8e4] ;  /* 0x0008e40001197983 */ /* 0x000ea40000300800 */
[----:B------:R-:W3:Y:S02]  /*739b0*/  LDL.LU R28, [R1+0x47f4] ;  /* 0x0047f400011c7983 */ /* 0x000ee40000300800 */
[----:B------:R-:W4:Y:S01]  /*739c0*/  LDL.LU R27, [R1+0x8ec] ;  /* 0x0008ec00011b7983 */ /* 0x000f220000300800 */
[----:B-----5:R-:W-:Y:S01]  /*739d0*/  HMMA.1688.F32.TF32 R12, R20, R16, R12 ;  /* 0x00000010140c723c */ /* 0x020fe2000008100c */
[----:B----4-:R-:W-:Y:S01]  /*739e0*/  STL.64 [R1+0x47b8], R26 ;  /* 0x0047b81a01007387 */ /* 0x010fe20000100a00 */
[----:B--2---:R1:W-:Y:S03]  /*739f0*/  STL.64 [R1+0x47b0], R24 ;  /* 0x0047b01801007387 */ /* 0x0043e60000100a00 */
[----:B-1----:R-:W2:Y:S01]  /*73a00*/  LDL.LU R24, [R1+0x900] ;  /* 0x0009000001187983 */ /* 0x002ea20000300800 */
[----:B------:R-:W2:Y:S02]  /*73a10*/  LDL.LU R25, [R1+0x904] ;  /* 0x0009040001197983 */ /* 0x000ea40000300800 */
[----:B------:R-:W4:Y:S02]  /*73a20*/  LDL.LU R26, [R1+0x908] ;  /* 0x00090800011a7983 */ /* 0x000f240000300800 */
[----:B---3--:R-:W-:-:S02]  /*73a30*/  IMAD.MOV.U32 R27, RZ, RZ, R28 ;  /* 0x000000ffff1b7224 */ /* 0x008fc400078e001c */
[----:B------:R-:W3:Y:S01]  /*73a40*/  LDL.LU R28, [R1+0x47f0] ;  /* 0x0047f000011c7983 */ /* 0x000ee20000300800 */
[----:B------:R-:W-:-:S03]  /*73a50*/  IMAD.MOV.U32 R11, RZ, RZ, R17 ;  /* 0x000000ffff0b7224 */ /* 0x000fc600078e0011 */
[----:B----4-:R-:W-:Y:S01]  /*73a60*/  STL.64 [R1+0x47d0], R26 ;  /* 0x0047d01a01007387 */ /* 0x010fe20000100a00 */
[----:B--2---:R1:W-:Y:S03]  /*73a70*/  STL.64 [R1+0x47c8], R24 ;  /* 0x0047c81801007387 */ /* 0x0043e60000100a00 */
[----:B-1----:R-:W2:Y:S01]  /*73a80*/  LDL.LU R24, [R1+0x910] ;  /* 0x0009100001187983 */ /* 0x002ea20000300800 */
[----:B------:R-:W2:Y:S02]  /*73a90*/  LDL.LU R25, [R1+0x914] ;  /* 0x0009140001197983 */ /* 0x000ea40000300800 */
[----:B------:R-:W2:Y:S02]  /*73aa0*/  LDL.LU R26, [R1+0x918] ;  /* 0x00091800011a7983 */ /* 0x000ea40000300800 */
[----:B------:R-:W2:Y:S01]  /*73ab0*/  LDL.LU R27, [R1+0x91c] ;  /* 0x00091c00011b7983 */ /* 0x000ea20000300800 */
[----:B------:R1:W-:Y:S04]  /*73ac0*/  STL [R1+0x471c], R4 ;  /* 0x00471c0401007387 */ /* 0x0003e80000100800 */
[----:B-1----:R-:W4:Y:S01]  /*73ad0*/  LDL.LU R4, [R1+0x920] ;  /* 0x0009200001047983 */ /* 0x002f220000300800 */
[----:B------:R-:W4:Y:S02]  /*73ae0*/  LDL.LU R5, [R1+0x924] ;  /* 0x0009240001057983 */ /* 0x000f240000300800 */
[----:B------:R-:W4:Y:S02]  /*73af0*/  LDL.LU R6, [R1+0x928] ;  /* 0x0009280001067983 */ /* 0x000f240000300800 */
[----:B------:R-:W-:Y:S01]  /*73b00*/  STL [R1+0x4718], R10 ;  /* 0x0047180a01007387 */ /* 0x000fe20000100800 */
[----:B------:R1:W-:Y:S01]  /*73b10*/  STL.64 [R1+0x850], R12 ;  /* 0x0008500c01007387 */ /* 0x0003e20000100a00 */
[----:B------:R5:W-:Y:S03]  /*73b20*/  STL.64 [R1+0x858], R14 ;  /* 0x0008580e01007387 */ /* 0x000be60000100a00 */
[----:B-1----:R-:W2:Y:S01]  /*73b30*/  LDL.LU.64 R12, [R1+0x47e8] ;  /* 0x0047e800010c7983 */ /* 0x002ea20000300a00 */
[----:B-----5:R-:W-:-:S02]  /*73b40*/  IMAD.MOV.U32 R14, RZ, RZ, R16 ;  /* 0x000000ffff0e7224 */ /* 0x020fc400078e0010 */
[----:B------:R-:W4:Y:S02]  /*73b50*/  LDL.LU.64 R16, [R1+0x47e0] ;  /* 0x0047e00001107983 */ /* 0x000f240000300a00 */
[----:B---3--:R-:W-:Y:S01]  /*73b60*/  IMAD.MOV.U32 R7, RZ, RZ, R28 ;  /* 0x000000ffff077224 */ /* 0x008fe200078e001c */
[----:B------:R-:W-:Y:S01]  /*73b70*/  STL [R1+0x4724], R11 ;  /* 0x0047240b01007387 */ /* 0x000fe20000100800 */
[----:B------:R-:W-:Y:S05]  /*73b80*/  STL [R1+0x4720], R14 ;  /* 0x0047200e01007387 */ /* 0x000fea0000100800 */
[C---:B----4-:R-:W-:Y:S11]  /*73b90*/  HMMA.1688.F32.TF32 R4, R20.reuse, R16, R4 ;  /* 0x000000101404723c */ /* 0x050ff60000081004 */
[----:B------:R-:W-:Y:S11]  /*73ba0*/  @!UPT UIADD3 URZ, URZ, URZ, URZ ;  /* 0x0000003f3f3ff290 */ /* 0x000ff6000fffe03f */
[----:B------:R-:W-:Y:S01]  /*73bb0*/  @!UPT UIADD3 URZ, URZ, URZ, URZ ;  /* 0x0000003f3f3ff290 */ /* 0x000fe2000fffe03f */
[----:B------:R1:W-:Y:S01]  /*73bc0*/  STL.64 [R1+0x860], R4 ;  /* 0x0008600401007387 */ /* 0x0003e20000100a00 */
[----:B------:R3:W-:Y:S02]  /*73bd0*/  STL.64 [R1+0x868], R6 ;  /* 0x0008680601007387 */ /* 0x0007e40000100a00 */
[----:B-1----:R-:W-:Y:S02]  /*73be0*/  IMAD.MOV.U32 R5, RZ, RZ, R16 ;  /* 0x000000ffff057224 */ /* 0x002fe400078e0010 */
[----:B---3--:R-:W-:Y:S02]  /*73bf0*/  IMAD.MOV.U32 R6, RZ, RZ, R17 ;  /* 0x000000ffff067224 */ /* 0x008fe400078e0011 */
[----:B------:R-:W2:Y:S03]  /*73c00*/  LDL.LU.64 R16, [R1+0x47d8] ;  /* 0x0047d80001107983 */ /* 0x000ea60000300a00 */
        /* <DEDUP_REMOVED lines=26> */
[----:B------:R1:W-:Y:S01]  /*73db0*/  STL.64 [R1+0x890], R16 ;  /* 0x0008901001007387 */ /* 0x0003e20000100a00 */
[----:B------:R-:W-:Y:S03]  /*73dc0*/  STL.64 [R1+0x898], R18 ;  /* 0x0008981201007387 */ /* 0x000fe60000100a00 */
[----:B-1----:R-:W2:Y:S01]  /*73dd0*/  LDL.LU.64 R16, [R1+0x4798] ;  /* 0x0047980001107983 */ /* 0x002ea20000300a00 */
[----:B------:R-:W-:-:S05]  /*73de0*/  IMAD.MOV.U32 R14, RZ, RZ, R4 ;  /* 0x000000ffff0e7224 */ /* 0x000fca00078e0004 */
[----:B------:R-:W-:Y:S01]  /*73df0*/  STL.64 [R1+0x4740], R14 ;  /* 0x0047400e01007387 */ /* 0x000fe20000100a00 */
[----:B------:R1:W-:Y:S02]  /*73e00*/  STL.64 [R1+0x4738], R12 ;  /* 0x0047380c01007387 */ /* 0x0003e40000100a00 */
[----:B------:R-:W-:Y:S01]  /*73e10*/  IMAD.MOV.U32 R4, RZ, RZ, R5 ;  /* 0x000000ffff047224 */ /* 0x000fe200078e0005 */
        /* <DEDUP_REMOVED lines=22> */
[----:B----4-:R-:W-:Y:S01]  /*73f80*/  HMMA.1688.F32.TF32 R20, R20, R24, R16 ;  /* 0x000000181414723c */ /* 0x010fe20000081010 */
[----:B------:R-:W4:Y:S01]  /*73f90*/  LDL.LU.64 R18, [R1+0x4760] ;  /* 0x0047600001127983 */ /* 0x000f220000300a00 */
[----:B------:R-:W3:Y:S02]  /*73fa0*/  LDL.LU.64 R16, [R1+0x4758] ;  /* 0x0047580001107983 */ /* 0x000ee40000300a00 */
[----:B------:R-:W-:-:S02]  /*73fb0*/  IMAD.MOV.U32 R7, RZ, RZ, R24 ;  /* 0x000000ffff077224 */ /* 0x000fc400078e0018 */
[----:B------:R-:W-:Y:S11]  /*73fc0*/  IMAD.MOV.U32 R29, RZ, RZ, R25 ;  /* 0x000000ffff1d7224 */ /* 0x000ff600078e0019 */
[----:B------:R-:W-:Y:S06]  /*73fd0*/  @!UPT UIADD3 URZ, URZ, URZ, URZ ;  /* 0x0000003f3f3ff290 */ /* 0x000fec000fffe03f */
        /* <DEDUP_REMOVED lines=15> */
[C---:B--2---:R-:W-:Y:S11]  /*740d0*/  HMMA.1688.F32.TF32 R20, R24.reuse, R12, R20 ;  /* 0x0000000c1814723c */ /* 0x044ff60000081014 */
[----:B------:R-:W-:Y:S11]  /*740e0*/  @!UPT UIADD3 URZ, URZ, URZ, URZ ;  /* 0x0000003f3f3ff290 */ /* 0x000ff6000fffe03f */
[----:B------:R-:W-:Y:S01]  /*740f0*/  @!UPT UIADD3 URZ, URZ, URZ, URZ ;  /* 0x0000003f3f3ff290 */ /* 0x000fe2000fffe03f */
        /* <DEDUP_REMOVED lines=12> */
[----:B----4-:R-:W-:Y:S01]  /*741c0*/  STL.64 [R1+0x45e8], R18 ;  /* 0x0045e81201007387 */ /* 0x010fe20000100a00 */
[----:B--2---:R-:W-:Y:S11]  /*741d0*/  HMMA.1688.F32.TF32 R20, R24, R8, R20 ;  /* 0x000000081814723c */ /* 0x004ff60000081014 */
[----:B------:R-:W-:Y:S11]  /*741e0*/  @!UPT UIADD3 URZ, URZ, URZ, URZ ;  /* 0x0000003f3f3ff290 */ /* 0x000ff6000fffe03f */
[----:B------:R-:W-:Y:S02]  /*741f0*/  @!UPT UIADD3 URZ, URZ, URZ, URZ ;  /* 0x0000003f3f3ff290 */ /* 0x000fe4000fffe03f */
[----:B------:R-:W-:Y:S02]  /*74200*/  IMAD.MOV.U32 R16, RZ, RZ, R20 ;  /* 0x000000ffff107224 */ /* 0x000fe400078e0014 */
[----:B------:R-:W-:Y:S02]  /*74210*/  IMAD.MOV.U32 R17, RZ, RZ, R21 ;  /* 0x000000ffff117224 */ /* 0x000fe400078e0015 */
[----:B------:R-:W-:Y:S02]  /*74220*/  IMAD.MOV.U32 R20, RZ, RZ, R28 ;  /* 0x000000ffff147224 */ /* 0x000fe400078e001c */
[----:B------:R-:W-:Y:S01]  /*74230*/  IMAD.MOV.U32 R21, RZ, RZ, R6 ;  /* 0x000000ffff157224 */ /* 0x000fe200078e0006 */
[----:B------:R1:W-:Y:S01]  /*74240*/  STL.64 [R1+0x45e0], R16 ;  /* 0x0045e01001007387 */ /* 0x0003e20000100a00 */
[----:B------:R-:W2:Y:S02]  /*74250*/  LDL.LU R28, [R1+0x4730] ;  /* 0x00473000011c7983 */ /* 0x000ea40000300800 */
[----:B------:R-:W4:Y:S02]  /*74260*/  LDL.LU R6, [R1+0x472c] ;  /* 0x00472c0001067983 */ /* 0x000f240000300800 */
        /* <DEDUP_REMOVED lines=8> */
[----:B------:R1:W-:Y:S02]  /*742f0*/  STL.64 [R1+0x45f8], R16 ;  /* 0x0045f81001007387 */ /* 0x0003e40000100a00 */
[----:B------:R-:W2:Y:S02]  /*74300*/  LDL.LU R5, [R1+0x4728] ;  /* 0x0047280001057983 */ /* 0x000ea40000300800 */
[----:B------:R-:W5:Y:S01]  /*74310*/  LDL.LU R11, [R1+0x4724] ;  /* 0x00472400010b7983 */ /* 0x000f620000300800 */
[----:B------:R3:W-:Y:S04]  /*74320*/  STL.64 [R1+0x4608], R20 ;  /* 0x0046081401007387 */ /* 0x0007e80000100a00 */
[----:B-1----:R-:W2:Y:S01]  /*74330*/  LDL.LU R16, [R1+0x410] ;  /* 0x0004100001107983 */ /* 0x002ea20000300800 */
[----:B------:R-:W2:Y:S02]  /*74340*/  LDL.LU R17, [R1+0x414] ;  /* 0x0004140001117983 */ /* 0x000ea40000300800 */
[----:B------:R-:W2:Y:S02]  /*74350*/  LDL.LU R18, [R1+0x418] ;  /* 0x0004180001127983 */ /* 0x000ea40000300800 */
[----:B------:R-:W2:Y:S02]  /*74360*/  LDL.LU R19, [R1+0x41c] ;  /* 0x00041c0001137983 */ /* 0x000ea40000300800 */
[----:B---3--:R-:W-:Y:S01]  /*74370*/  IMAD.MOV.U32 R20, RZ, RZ, R14 ;  /* 0x000000ffff147224 */ /* 0x008fe200078e000e */
[----:B------:R-:W-:Y:S01]  /*74380*/  MOV R21, R4 ;  /* 0x0000000400157202 */ /* 0x000fe20000000f00 */
[----:B------:R-:W-:-:S02]  /*74390*/  IMAD.MOV.U32 R13, RZ, RZ, R22 ;  /* 0x000000ffff0d7224 */ /* 0x000fc400078e0016 */
        /* <DEDUP_REMOVED lines=14> */
[----:B------:R-:W2:Y:S04]  /*74480*/  LDL.LU R19, [R1+0x43c] ;  /* 0x00043c0001137983 */ /* 0x000ea80000300800 */
[----:B-1----:R-:W2:Y:S01]  /*74490*/  LDL.LU R20, [R1+0x470] ;  /* 0x0004700001147983 */ /* 0x002ea20000300800 */
[----:B------:R-:W2:Y:S02]  /*744a0*/  LDL.LU R21, [R1+0x474] ;  /* 0x0004740001157983 */ /* 0x000ea40000300800 */
[----:B------:R-:W2:Y:S02]  /*744b0*/  LDL.LU R22, [R1+0x478] ;  /* 0x0004780001167983 */ /* 0x000ea40000300800 */
[----:B------:R-:W2:Y:S02]  /*744c0*/  LDL.LU R23, [R1+0x47c] ;  /* 0x00047c0001177983 */ /* 0x000ea40000300800 */
[----:B--2---:R-:W-:Y:S01]  /*744d0*/  STL.64 [R1+0x4648], R22 ;  /* 0x0046481601007387 */ /* 0x004fe20000100a00 */
[----:B------:R1:W-:Y:S02]  /*744e0*/  STL.64 [R1+0x4640], R20 ;  /* 0x0046401401007387 */ /* 0x0003e40000100a00 */
[----:B-1----:R-:W-:-:S02]  /*744f0*/  IMAD.MOV.U32 R20, RZ, RZ, R5 ;  /* 0x000000ffff147224 */ /* 0x002fc400078e0005 */
[----:B----4-:R-:W-:Y:S01]  /*74500*/  IMAD.MOV.U32 R21, RZ, RZ, R6 ;  /* 0x000000ffff157224 */ /* 0x010fe200078e0006 */
[----:B------:R-:W2:Y:S01]  /*74510*/  LDL.LU R5, [R1+0x4710] ;  /* 0x0047100001057983 */ /* 0x000ea20000300800 */
[----:B------:R-:W4:Y:S03]  /*74520*/  LDL.LU R6, [R1+0x470c] ;  /* 0x00470c0001067983 */ /* 0x000f260000300800 */
[----:B------:R-:W-:Y:S01]  /*74530*/  STL.64 [R1+0x4660], R20 ;  /* 0x0046601401007387 */ /* 0x000fe20000100a00 */
[----:B------:R-:W-:Y:S02]  /*74540*/  STL.64 [R1+0x4630], R18 ;  /* 0x0046301201007387 */ /* 0x000fe40000100a00 */
[----:B------:R1:W-:Y:S02]  /*74550*/  STL.64 [R1+0x4628], R16 ;  /* 0x0046281001007387 */ /* 0x0003e40000100a00 */
[----:B-1----:R-:W2:Y:S01]  /*74560*/  LDL.LU R16, [R1+0x450] ;  /* 0x0004500001107983 */ /* 0x002ea20000300800 */
[----:B------:R-:W2:Y:S02]  /*74570*/  LDL.LU R17, [R1+0x454] ;  /* 0x0004540001117983 */ /* 0x000ea40000300800 */
[----:B------:R-:W2:Y:S02]  /*74580*/  LDL.LU R18, [R1+0x458] ;  /* 0x0004580001127983 */ /* 0x000ea40000300800 */
[----:B------:R-:W2:Y:S02]  /*74590*/  LDL.LU R19, [R1+0x45c] ;  /* 0x00045c0001137983 */ /* 0x000ea40000300800 */
[----:B------:R-:W-:-:S02]  /*745a0*/  IMAD.MOV.U32 R20, RZ, RZ, R14 ;  /* 0x000000ffff147224 */ /* 0x000fc400078e000e */
[----:B-----5:R-:W-:Y:S01]  /*745b0*/  IMAD.MOV.U32 R21, RZ, RZ, R11 ;  /* 0x000000ffff157224 */ /* 0x020fe200078e000b */
[----:B------:R-:W5:Y:S01]  /*745c0*/  LDL.LU R14, [R1+0x4708] ;  /* 0x00470800010e7983 */ /* 0x000f620000300800 */
[----:B------:R-:W4:Y:S03]  /*745d0*/  LDL.LU R11, [R1+0x4704] ;  /* 0x00470400010b7983 */ /* 0x000f260000300800 */
[----:B------:R1:W-:Y:S02]  /*745e0*/  STL.64 [R1+0x4678], R20 ;  /* 0x0046781401007387 */ /* 0x0003e40000100a00 */
[----:B-1----:R-:W-:Y:S02]  /*745f0*/  IMAD.MOV.U32 R20, RZ, RZ, R10 ;  /* 0x000000ffff147224 */ /* 0x002fe400078e000a */
        /* <DEDUP_REMOVED lines=47> */
[----:B---3--:R-:W-:Y:S01]  /*748f0*/  HMMA.1688.F32.TF32 R20, R24, R4, R20 ;  /* 0x000000041814723c */ /* 0x008fe20000081014 */
[----:B--2---:R-:W-:Y:S01]  /*74900*/  STL.64 [R1+0x46b8], R18 ;  /* 0x0046b81201007387 */ /* 0x004fe20000100a00 */
[----:B------:R1:W-:Y:S03]  /*74910*/  STL.64 [R1+0x46b0], R16 ;  /* 0x0046b01001007387 */ /* 0x0003e60000100a00 */
        /* <DEDUP_REMOVED lines=11> */
[----:B------:R-:W-:Y:S01]  /*749d0*/  STL.64 [R1+0x45a0], R10 ;  /* 0x0045a00a01007387 */ /* 0x000fe20000100a00 */
[----:B------:R-:W5:Y:S02]  /*749e0*/  LDL.LU R7, [R1+0x46e0] ;  /* 0x0046e00001077983 */ /* 0x000f640000300800 */
[----:B------:R1:W-:Y:S02]  /*749f0*/  STL [R1+0x4234], R12 ;  /* 0x0042340c01007387 */ /* 0x0003e40000100800 */
[----:B------:R-:W-:Y:S01]  /*74a00*/  STL [R1+0x4030], R13 ;  /* 0x0040300d01007387 */ /* 0x000fe20000100800 */
[----:B----4-:R-:W-:Y:S01]  /*74a10*/  STL.64 [R1+0x45b8], R14 ;  /* 0x0045b80e01007387 */ /* 0x010fe20000100a00 */
[----:B------:R3:W-:Y:S02]  /*74a20*/  STL [R1+0x590], R20 ;  /* 0x0005901401007387 */ /* 0x0007e40000100800 */
[----:B-1----:R-:W-:Y:S01]  /*74a30*/  IMAD.MOV.U32 R12, RZ, RZ, R28 ;  /* 0x000000ffff0c7224 */ /* 0x002fe200078e001c */
[----:B------:R-:W-:-:S02]  /*74a40*/  MOV R28, R21 ;  /* 0x00000015001c7202 */ /* 0x000fc40000000f00 */
[----:B---3--:R-:W2:Y:S01]  /*74a50*/  LDL.LU.64 R20, [R1+0x46d8] ;  /* 0x0046d80001147983 */ /* 0x008ea20000300a00 */
[----:B------:R-:W-:Y:S02]  /*74a60*/  IMAD.MOV.U32 R5, RZ, RZ, R22 ;  /* 0x000000ffff057224 */ /* 0x000fe400078e0016 */
[----:B------:R-:W-:-:S05]  /*74a70*/  IMAD.MOV.U32 R4, RZ, RZ, R23 ;  /* 0x000000ffff047224 */ /* 0x000fca00078e0017 */
[----:B------:R1:W-:Y:S01]  /*74a80*/  STL [R1+0x3ff0], R4 ;  /* 0x003ff00401007387 */ /* 0x0003e20000100800 */
[----:B------:R3:W-:Y:S01]  /*74a90*/  STL [R1+0x3fec], R5 ;  /* 0x003fec0501007387 */ /* 0x0007e20000100800 */
[C---:B--2---:R-:W-:Y:S02]  /*74aa0*/  HMMA.1688.F32.TF32 R20, R24.reuse, R20, R16 ;  /* 0x000000141814723c */ /* 0x044fe40000081010 */
[----:B-----5:R2:W-:Y:S01]  /*74ab0*/  STL.64 [R1+0x4598], R6 ;  /* 0x0045980601007387 */ /* 0x0205e20000100a00 */
[----:B-1----:R-:W4:Y:S02]  /*74ac0*/  LDL.LU R4, [R1+0xf0] ;  /* 0x0000f00001047983 */ /* 0x002f240000300800 */
[----:B---3--:R-:W4:Y:S01]  /*74ad0*/  LDL.LU R5, [R1+0xf4] ;  /* 0x0000f40001057983 */ /* 0x008f220000300800 */
[----:B--2---:R-:W4:Y:S01]  /*74ae0*/  LDL.LU R6, [R1+0xf8] ;  /* 0x0000f80001067983 */ /* 0x004f220000300800 */
[----:B------:R-:W4:Y:S02]  /*74af0*/  LDL.LU R7, [R1+0xfc] ;  /* 0x0000fc0001077983 */ /* 0x000f240000300800 */
[----:B------:R-:W-:Y:S02]  /*74b00*/  STL [R1+0x3fe8], R28 ;  /* 0x003fe81c01007387 */ /* 0x000fe40000100800 */
[----:B------:R-:W2:Y:S01]  /*74b10*/  LDL.LU.64 R18, [R1+0x46d0] ;  /* 0x0046d00001127983 */ /* 0x000ea20000300a00 */
[----:B------:R-:W2:Y:S11]  /*74b20*/  LDL.LU.64 R16, [R1+0x46c8] ;  /* 0x0046c80001107983 */ /* 0x000eb60000300a00 */
        /* <DEDUP_REMOVED lines=39> */
[----:B------:R-:W-:-:S07]  /*74da0*/  IMAD.MOV.U32 R13, RZ, RZ, R3 ;  /* 0x000000ffff0d7224 */ /* 0x000fce00078e0003 */
[C---:B---3--:R-:W-:Y:S01]  /*74db0*/  HMMA.1688.F32.TF32 R12, R24.reuse, R12, R20 ;  /* 0x0000000c180c723c */ /* 0x048fe20000081014 */
[----:B------:R-:W2:Y:S11]  /*74dc0*/  LDL.LU.64 R20, [R1+0x4638] ;  /* 0x0046380001147983 */ /* 0x000eb60000300a00 */
[----:B------:R-:W-:Y:S11]  /*74dd0*/  @!UPT UIADD3 URZ, URZ, URZ, URZ ;  /* 0x0000003f3f3ff290 */ /* 0x000ff6000fffe03f */
[----:B------:R1:W-:Y:S01]  /*74de0*/  STL.64 [R1+0x900], R12 ;  /* 0x0009000c01007387 */ /* 0x0003e20000100a00 */
[----:B------:R3:W-:Y:S03]  /*74df0*/  STL.64 [R1+0x908], R14 ;  /* 0x0009080e01007387 */ /* 0x0007e60000100a00 */
[----:B-1----:R-:W5:Y:S01]  /*74e00*/  LDL.LU R12, [R1+0x3d0] ;  /* 0x0003d000010c7983 */ /* 0x002f620000300800 */
[----:B------:R-:W5:Y:S02]  /*74e10*/  LDL.LU R13, [R1+0x3d4] ;  /* 0x0003d400010d7983 */ /* 0x000f640000300800 */
[----:B---3--:R-:W5:Y:S02]  /*74e20*/  LDL.LU R14, [R1+0x3d8] ;  /* 0x0003d800010e7983 */ /* 0x008f640000300800 */
        /* <DEDUP_REMOVED lines=20> */
[----:B------:R2:W-:Y:S03]  /*74f70*/  STL.64 [R1+0x8d8], R22 ;  /* 0x0008d81601007387 */ /* 0x0005e60000100a00 */
[----:B-1----:R-:W2:Y:S01]  /*74f80*/  LDL.LU.64 R20, [R1+0x45f0] ;  /* 0x0045f00001147983 */ /* 0x002ea20000300a00 */
[----:B------:R-:W-:-:S07]  /*74f90*/  IMAD.MOV.U32 R9, RZ, RZ, R29 ;  /* 0x000000ffff097224 */ /* 0x000fce00078e001d */
[C---:B----4-:R-:W-:Y:S08]  /*74fa0*/  HMMA.1688.F32.TF32 R8, R24.reuse, R8, R4 ;  /* 0x000000081808723c */ /* 0x050ff00000081004 */
[----:B--2---:R-:W-:Y:S01]  /*74fb0*/  HMMA.1688.F32.TF32 R20, R24, R20, R16 ;  /* 0x000000141814723c */ /* 0x004fe20000081010 */
[----:B------:R-:W2:Y:S04]  /*74fc0*/  LDL.LU.64 R18, [R1+0x45e8] ;  /* 0x0045e80001127983 */ /* 0x000ea80000300a00 */
[----:B------:R-:W-:Y:S04]  /*74fd0*/  LDS R26, [R0+0x2e100] ;  /* 0x02e10000001a7984 */ /* 0x000fe80000000800 */
[----:B------:R-:W1:Y:S04]  /*74fe0*/  LDS R27, [R2+0x2e100] ;  /* 0x02e10000021b7984 */ /* 0x000e680000000800 */
[----:B------:R-:W-:Y:S04]  /*74ff0*/  LDS R24, [R0+0x2c100] ;  /* 0x02c1000000187984 */ /* 0x000fe80000000800 */
[----:B------:R-:W3:Y:S01]  /*75000*/  LDS R25, [R2+0x2c100] ;  /* 0x02c1000002197984 */ /* 0x000ee20000000800 */
[----:B------:R-:W4:Y:S05]  /*75010*/  LDL.LU.64 R16, [R1+0x45e0] ;  /* 0x0045e00001107983 */ /* 0x000f2a0000300a00 */
[----:B------:R-:W-:Y:S01]  /*75020*/  STL.64 [R1+0x8c0], R20 ;  /* 0x0008c01401007387 */ /* 0x000fe20000100a00 */
[----:B------:R5:W-:Y:S03]  /*75030*/  STL.64 [R1+0x8c8], R22 ;  /* 0x0008c81601007387 */ /* 0x000be60000100a00 */
[----:B-----5:R-:W5:Y:S01]  /*75040*/  LDL.LU.64 R22, [R1+0x45d8] ;  /* 0x0045d80001167983 */ /* 0x020f620000300a00 */
[----:B------:R-:W5:Y:S02]  /*75050*/  LDL.LU.64 R20, [R1+0x45d0] ;  /* 0x0045d00001147983 */ /* 0x000f640000300a00 */
[----:B------:R-:W4:Y:S02]  /*75060*/  LDL.LU R4, [R1+0x3b0] ;  /* 0x0003b00001047983 */ /* 0x000f240000300800 */
[----:B------:R1:W-:Y:S01]  /*75070*/  STL.64 [R1+0x580], R8 ;  /* 0x0005800801007387 */ /* 0x0003e20000100a00 */
[----:B------:R2:W-:Y:S01]  /*75080*/  STL.64 [R1+0x588], R10 ;  /* 0x0005880a01007387 */ /* 0x0005e20000100a00 */
[----:B------:R-:W4:Y:S02]  /*75090*/  LDL.LU R5, [R1+0x3b4] ;  /* 0x0003b40001057983 */ /* 0x000f240000300800 */
[----:B------:R-:W4:Y:S02]  /*750a0*/  LDL.LU R6, [R1+0x3b8] ;  /* 0x0003b80001067983 */ /* 0x000f240000300800 */
[----:B------:R-:W4:Y:S01]  /*750b0*/  LDL.LU R7, [R1+0x3bc] ;  /* 0x0003bc0001077983 */ /* 0x000f220000300800 */
[----:B-1----:R-:W4:Y:S01]  /*750c0*/  LDL.LU R8, [R1+0x3c0] ;  /* 0x0003c00001087983 */ /* 0x002f220000300800 */
[----:B------:R-:W4:Y:S02]  /*750d0*/  LDL.LU R9, [R1+0x3c4] ;  /* 0x0003c40001097983 */ /* 0x000f240000300800 */
[----:B--2---:R-:W-:-:S02]  /*750e0*/  IMAD.MOV.U32 R10, RZ, RZ, R18 ;  /* 0x000000ffff0a7224 */ /* 0x004fc400078e0012 */
[----:B------:R-:W-:Y:S01]  /*750f0*/  IMAD.MOV.U32 R11, RZ, RZ, R19 ;  /* 0x000000ffff0b7224 */ /* 0x000fe200078e0013 */
[----:B------:R-:W2:Y:S01]  /*75100*/  LDL.LU R18, [R1+0x45cc] ;  /* 0x0045cc0001127983 */ /* 0x000ea20000300800 */
[----:B------:R-:W2:Y:S02]  /*75110*/  LDL.LU R19, [R1+0x45c8] ;  /* 0x0045c80001137983 */ /* 0x000ea40000300800 */
[----:B------:R1:W-:Y:S02]  /*75120*/  STL.64 [R1+0x44c8], R26 ;  /* 0x0044c81a01007387 */ /* 0x0003e40000100a00 */
[----:B---3--:R-:W-:Y:S01]  /*75130*/  STL.64 [R1+0x44c0], R24 ;  /* 0x0044c01801007387 */ /* 0x008fe20000100a00 */
[----:B-1----:R-:W3:Y:S04]  /*75140*/  LDL.64 R26, [R1+0xb8] ;  /* 0x0000b800011a7983 */ /* 0x002ee80000100a00 */
[----:B---3--:R2:W-:Y:S02]  /*75150*/  STL.64 [R1+0x4560], R26 ;  /* 0x0045601a01007387 */ /* 0x0085e40000100a00 */
[----:B--2---:R-:W-:-:S02]  /*75160*/  IMAD.MOV.U32 R26, RZ, RZ, R18 ;  /* 0x000000ffff1a7224 */ /* 0x004fc400078e0012 */
[----:B------:R-:W-:Y:S01]  /*75170*/  IMAD.MOV.U32 R27, RZ, RZ, R19 ;  /* 0x000000ffff1b7224 */ /* 0x000fe200078e0013 */
[----:B------:R-:W5:Y:S01]  /*75180*/  LDL.LU R18, [R1+0x45c4] ;  /* 0x0045c40001127983 */ /* 0x000f620000300800 */
[----:B------:R-:W5:Y:S03]  /*75190*/  LDL.LU R19, [R1+0x45c0] ;  /* 0x0045c00001137983 */ /* 0x000f660000300800 */
[----:B------:R1:W-:Y:S04]  /*751a0*/  STL.64 [R1+0x4578], R26 ;  /* 0x0045781a01007387 */ /* 0x0003e80000100a00 */
[----:B-1----:R-:W2:Y:S01]  /*751b0*/  LDL.64 R26, [R1+0xe8] ;  /* 0x0000e800011a7983 */ /* 0x002ea20000100a00 */
[----:B-----5:R-:W-:Y:S03]  /*751c0*/  HMMA.1688.F32.TF32 R12, R20, R18, R12 ;  /* 0x00000012140c723c */ /* 0x020fe6000008100c */
[----:B--2---:R1:W-:Y:S01]  /*751d0*/  STL.64 [R1+0x4590], R26 ;  /* 0x0045901a01007387 */ /* 0x0043e20000100a00 */
[----:B------:R-:W2:Y:S02]  /*751e0*/  LDL.LU R24, [R1+0x3a0] ;  /* 0x0003a00001187983 */ /* 0x000ea40000300800 */
[----:B------:R-:W2:Y:S01]  /*751f0*/  LDL.LU R25, [R1+0x3a4] ;  /* 0x0003a40001197983 */ /* 0x000ea20000300800 */
[----:B-1----:R-:W2:Y:S01]  /*75200*/  LDL.LU R26, [R1+0x3a8] ;  /* 0x0003a800011a7983 */ /* 0x002ea20000300800 */
[----:B------:R-:W2:Y:S11]  /*75210*/  LDL.LU R27, [R1+0x3ac] ;  /* 0x0003ac00011b7983 */ /* 0x000eb60000300800 */
[----:B------:R-:W-:Y:S04]  /*75220*/  @!UPT UIADD3 URZ, URZ, URZ, URZ ;  /* 0x0000003f3f3ff290 */ /* 0x000fe8000fffe03f */
[----:B------:R-:W-:Y:S02]  /*75230*/  STL.64 [R1+0x570], R12 ;  /* 0x0005700c01007387 */ /* 0x000fe40000100a00 */
[----:B------:R1:W-:Y:S02]  /*75240*/  STL.64 [R1+0x578], R14 ;  /* 0x0005780e01007387 */ /* 0x0003e40000100a00 */
[----:B-1----:R-:W3:Y:S01]  /*75250*/  LDL.LU.64 R14, [R1+0x45b8] ;  /* 0x0045b800010e7983 */ /* 0x002ee20000300a00 */
[----:B------:R-:W-:Y:S02]  /*75260*/  STL.64 [R1+0x44d8], R18 ;  /* 0x0044d81201007387 */ /* 0x000fe40000100a00 */
[----:B----4-:R1:W-:Y:S02]  /*75270*/  STL.64 [R1+0x44d0], R16 ;  /* 0x0044d01001007387 */ /* 0x0103e40000100a00 */
[----:B-1----:R-:W4:Y:S01]  /*75280*/  LDL.LU R16, [R1+0x360] ;  /* 0x0003600001107983 */ /* 0x002f220000300800 */
[----:B---3--:R-:W-:-:S02]  /*75290*/  IMAD.MOV.U32 R17, RZ, RZ, R14 ;  /* 0x000000ffff117224 */ /* 0x008fc400078e000e */
[----:B------:R-:W-:Y:S01]  /*752a0*/  IMAD.MOV.U32 R18, RZ, RZ, R15 ;  /* 0x000000ffff127224 */ /* 0x000fe200078e000f */
[----:B------:R-:W3:Y:S01]  /*752b0*/  LDL.LU R14, [R1+0x45b4] ;  /* 0x0045b400010e7983 */ /* 0x000ee20000300800 */
[----:B------:R-:W5:Y:S02]  /*752c0*/  LDL.LU R15, [R1+0x45b0] ;  /* 0x0045b000010f7983 */ /* 0x000f640000300800 */
[----:B------:R-:W2:Y:S02]  /*752d0*/  LDL.LU R19, [R1+0x36c] ;  /* 0x00036c0001137983 */ /* 0x000ea40000300800 */
[----:B--2---:R3:W-:Y:S01]  /*752e0*/  STL.64 [R1+0x4570], R18 ;  /* 0x0045701201007387 */ /* 0x0047e20000100a00 */
[----:B----4-:R1:W-:Y:S02]  /*752f0*/  STL.64 [R1+0x4568], R16 ;  /* 0x0045681001007387 */ /* 0x0103e40000100a00 */
[----:B---3--:R-:W-:Y:S01]  /*75300*/  IMAD.MOV.U32 R18, RZ, RZ, R14 ;  /* 0x000000ffff127224 */ /* 0x008fe200078e000e */
[----:B-1----:R-:W2:Y:S01]  /*75310*/  LDL.LU R16, [R1+0x380] ;  /* 0x0003800001107983 */ /* 0x002ea20000300800 */
[----:B------:R-:W2:Y:S02]  /*75320*/  LDL.LU R17, [R1+0x384] ;  /* 0x0003840001117983 */ /* 0x000ea40000300800 */
[----:B------:R-:W3:Y:S02]  /*75330*/  LDL.LU R14, [R1+0x45ac] ;  /* 0x0045ac00010e7983 */ /* 0x000ee40000300800 */
[----:B-----5:R-:W-:-:S02]  /*75340*/  IMAD.MOV.U32 R19, RZ, RZ, R15 ;  /* 0x000000ffff137224 */ /* 0x020fc400078e000f */
[----:B------:R-:W3:Y:S03]  /*75350*/  LDL.LU R15, [R1+0x45a8] ;  /* 0x0045a800010f7983 */ /* 0x000ee60000300800 */
[----:B------:R-:W-:Y:S01]  /*75360*/  STL.64 [R1+0x4588], R18 ;  /* 0x0045881201007387 */ /* 0x000fe20000100a00 */
[C---:B---3--:R-:W-:Y:S01]  /*75370*/  HMMA.1688.F32.TF32 R8, R20.reuse, R14, R8 ;  /* 0x0000000e1408723c */ /* 0x048fe20000081008 */
[----:B--2---:R1:W-:Y:S04]  /*75380*/  STL.64 [R1+0x4580], R16 ;  /* 0x0045801001007387 */ /* 0x0043e80000100a00 */
[----:B-1----:R-:W2:Y:S01]  /*75390*/  LDL.LU R16, [R1+0x390] ;  /* 0x0003900001107983 */ /* 0x002ea20000300800 */
[----:B------:R-:W2:Y:S02]  /*753a0*/  LDL.LU R17, [R1+0x394] ;  /* 0x0003940001117983 */ /* 0x000ea40000300800 */
[----:B------:R-:W2:Y:S02]  /*753b0*/  LDL.LU R18, [R1+0x398] ;  /* 0x0003980001127983 */ /* 0x000ea40000300800 */
[----:B------:R-:W2:Y:S11]  /*753c0*/  LDL.LU R19, [R1+0x39c] ;  /* 0x00039c0001137983 */ /* 0x000eb60000300800 */
[----:B------:R-:W-:Y:S02]  /*753d0*/  @!UPT UIADD3 URZ, URZ, URZ, URZ ;  /* 0x0000003f3f3ff290 */ /* 0x000fe4000fffe03f */
        /* <DEDUP_REMOVED lines=8> */
[----:B-1----:R-:W3:Y:S01]  /*75460*/  LDL.LU.64 R6, [R1+0x4598] ;  /* 0x0045980001067983 */ /* 0x002ee20000300a00 */
[----:B------:R-:W-:Y:S02]  /*75470*/  STL [R1+0x4488], R10 ;  /* 0x0044880a01007387 */ /* 0x000fe40000100800 */
[----:B------:R1:W-:Y:S02]  /*75480*/  STL [R1+0x4484], R11 ;  /* 0x0044840b01007387 */ /* 0x0003e40000100800 */
[----:B-1----:R-:W4:Y:S01]  /*75490*/  LDL.64 R10, [R1+0xc8] ;  /* 0x0000c800010a7983 */ /* 0x002f220000100a00 */
[C---:B---3--:R-:W-:Y:S11]  /*754a0*/  HMMA.1688.F32.TF32 R24, R20.reuse, R6, R24 ;  /* 0x000000061418723c */ /* 0x048ff60000081018 */
[----:B------:R-:W-:Y:S11]  /*754b0*/  @!UPT UIADD3 URZ, URZ, URZ, URZ ;  /* 0x0000003f3f3ff290 */ /* 0x000ff6000fffe03f */
[----:B------:R-:W-:Y:S01]  /*754c0*/  @!UPT UIADD3 URZ, URZ, URZ, URZ ;  /* 0x0000003f3f3ff290 */ /* 0x000fe2000fffe03f */
        /* <DEDUP_REMOVED lines=12> */
[----:B------:R1:W-:Y:S01]  /*75590*/  STL [R1+0x4490], R5 ;  /* 0x0044900501007387 */ /* 0x0003e20000100800 */
[----:B------:R3:W-:Y:S01]  /*755a0*/  STL.64 [R1+0x4540], R6 ;  /* 0x0045400601007387 */ /* 0x0007e20000100a00 */
[----:B------:R-:W4:Y:S03]  /*755b0*/  LDL.LU R4, [R1+0x370] ;  /* 0x0003700001047983 */ /* 0x000f260000300800 */
[----:B-1----:R-:W4:Y:S01]  /*755c0*/  LDL.LU R5, [R1+0x374] ;  /* 0x0003740001057983 */ /* 0x002f220000300800 */
[----:B---3--:R-:W4:Y:S03]  /*755d0*/  LDL.LU R6, [R1+0x378] ;  /* 0x0003780001067983 */ /* 0x008f260000300800 */
[----:B------:R-:W4:Y:S01]  /*755e0*/  LDL.LU R7, [R1+0x37c] ;  /* 0x00037c0001077983 */ /* 0x000f220000300800 */
[----:B------:R-:W-:Y:S01]  /*755f0*/  STL [R1+0x448c], R12 ;  /* 0x00448c0c01007387 */ /* 0x000fe20000100800 */
[C---:B--2---:R-:W-:Y:S02]  /*75600*/  HMMA.1688.F32.TF32 R24, R20.reuse, R26, R16 ;  /* 0x0000001a1418723c */ /* 0x044fe40000081010 */
[----:B------:R-:W2:Y:S01]  /*75610*/  LDL.LU.64 R18, [R1+0x4570] ;  /* 0x0045700001127983 */ /* 0x000ea20000300a00 */
[----:B------:R-:W2:Y:S11]  /*75620*/  LDL.LU.64 R16, [R1+0x4568] ;  /* 0x0045680001107983 */ /* 0x000eb60000300a00 */
[----:B------:R-:W-:Y:S09]  /*75630*/  @!UPT UIADD3 URZ, URZ, URZ, URZ ;  /* 0x0000003f3f3ff290 */ /* 0x000ff2000fffe03f */
[----:B------:R-:W-:Y:S01]  /*75640*/  STL.64 [R1+0xb00], R24 ;  /* 0x000b001801007387 */ /* 0x000fe20000100a00 */
[----:B------:R1:W-:Y:S03]  /*75650*/  STL.64 [R1+0xb08], R26 ;  /* 0x000b081a01007387 */ /* 0x0003e60000100a00 */
[----:B-1----:R-:W2:Y:S01]  /*75660*/  LDL.LU.64 R26, [R1+0x4560] ;  /* 0x00456000011a7983 */ /* 0x002ea20000300a00 */
[C---:B----4-:R-:W-:Y:S01]  /*75670*/  HMMA.1688.F32.TF32 R4, R20.reuse, R10, R4 ;  /* 0x0000000a1404723c */ /* 0x050fe20000081004 */
[----:B------:R-:W-:Y:S02]  /*75680*/  IMAD.MOV.U32 R13, RZ, RZ, R11 ;  /* 0x000000ffff0d7224 */ /* 0x000fe400078e000b */
[----:B------:R-:W-:Y:S11]  /*75690*/  IMAD.MOV.U32 R28, RZ, RZ, R10 ;  /* 0x000000ffff1c7224 */ /* 0x000ff600078e000a */
[----:B------:R-:W-:Y:S09]  /*756a0*/  @!UPT UIADD3 URZ, URZ, URZ, URZ ;  /* 0x0000003f3f3ff290 */ /* 0x000ff2000fffe03f */
[----:B------:R-:W-:Y:S01]  /*756b0*/  STL.64 [R1+0xb30], R4 ;  /* 0x000b300401007387 */ /* 0x000fe20000100a00 */
[----:B------:R2:W-:Y:S02]  /*756c0*/  STL.64 [R1+0xb38], R6 ;  /* 0x000b380601007387 */ /* 0x0005e40000100a00 */
[----:B------:R-:W-:Y:S02]  /*756d0*/  STL [R1+0x4498], R13 ;  /* 0x0044980d01007387 */ /* 0x000fe40000100800 */
[----:B------:R-:W-:Y:S01]  /*756e0*/  STL.64 [R1+0x4550], R14 ;  /* 0x0045500e01007387 */ /* 0x000fe20000100a00 */
[----:B------:R-:W-:Y:S01]  /*756f0*/  STL [R1+0x4494], R28 ;  /* 0x0044941c01007387 */ /* 0x000fe20000100800 */
[----:B--2---:R-:W-:Y:S11]  /*75700*/  HMMA.1688.F32.TF32 R4, R20, R26, R16 ;  /* 0x0000001a1404723c */ /* 0x004ff60000081010 */
[----:B------:R-:W-:Y:S11]  /*75710*/  @!UPT UIADD3 URZ, URZ, URZ, URZ ;  /* 0x0000003f3f3ff290 */ /* 0x000ff6000fffe03f */
[----:B------:R-:W-:Y:S01]  /*75720*/  @!UPT UIADD3 URZ, URZ, URZ, URZ ;  /* 0x0000003f3f3ff290 */ /* 0x000fe2000fffe03f */
[----:B------:R-:W-:Y:S01]  /*75730*/  STL.64 [R1+0xba0], R4 ;  /* 0x000ba00401007387 */ /* 0x000fe20000100a00 */
[----:B------:R1:W-:Y:S02]  /*75740*/  STL.64 [R1+0xba8], R6 ;  /* 0x000ba80601007387 */ /* 0x0003e40000100a00 */
[----:B------:R-:W2:Y:S02]  /*75750*/  LDL.LU R16, [R1+0x20] ;  /* 0x0000200001107983 */ /* 0x000ea40000300800 */
[----:B------:R-:W2:Y:S01]  /*75760*/  LDL.LU R17, [R1+0x24] ;  /* 0x0000240001117983 */ /* 0x000ea20000300800 */
[----:B------:R-:W3:Y:S01]  /*75770*/  LDL.LU R18, [R1+0x28] ;  /* 0x0000280001127983 */ /* 0x000ee20000300800 */
[----:B------:R-:W3:Y:S03]  /*75780*/  LDL.LU R19, [R1+0x2c] ;  /* 0x00002c0001137983 */ /* 0x000ee60000300800 */
[----:B-1----:R-:W4:Y:S04]  /*75790*/  LDL.64 R6, [R1+0x88] ;  /* 0x0000880001067983 */ /* 0x002f280000100a00 */
[----:B----4-:R-:W-:Y:S01]  /*757a0*/  STL.64 [R1+0x4558], R6 ;  /* 0x0045580601007387 */ /* 0x010fe20000100a00 */
[----:B---3--:R1:W-:Y:S02]  /*757b0*/  STL.64 [R1+0x44e8], R18 ;  /* 0x0044e81201007387 */ /* 0x0083e40000100a00 */
[----:B--2---:R-:W-:Y:S01]  /*757c0*/  STL.64 [R1+0x44e0], R16 ;  /* 0x0044e01001007387 */ /* 0x004fe20000100a00 */
        /* <DEDUP_REMOVED lines=9> */
[----:B--2---:R1:W-:Y:S01]  /*75860*/  STL.64 [R1+0x4548], R18 ;  /* 0x0045481201007387 */ /* 0x0043e20000100a00 */
[----:B------:R-:W2:Y:S02]  /*75870*/  LDL.LU R16, [R1+0x330] ;  /* 0x0003300001107983 */ /* 0x000ea40000300800 */
[----:B------:R-:W2:Y:S01]  /*75880*/  LDL.LU R17, [R1+0x334] ;  /* 0x0003340001117983 */ /* 0x000ea20000300800 */
[----:B-1----:R-:W2:Y:S01]  /*75890*/  LDL.LU R18, [R1+0x338] ;  /* 0x0003380001127983 */ /* 0x002ea20000300800 */
[----:B------:R-:W2:Y:S02]  /*758a0*/  LDL.LU R19, [R1+0x33c] ;  /* 0x00033c0001137983 */ /* 0x000ea40000300800 */
[----:B------:R-:W3:Y:S02]  /*758b0*/  LDL.64 R6, [R1+0xa8] ;  /* 0x0000a80001067983 */ /* 0x000ee40000100a00 */
[----:B------:R-:W4:Y:S01]  /*758c0*/  LDL.LU R12, [R1+0x340] ;  /* 0x00034000010c7983 */ /* 0x000f220000300800 */
[----:B------:R-:W4:Y:S01]  /*758d0*/  LDL.LU R13, [R1+0x344] ;  /* 0x00034400010d7983 */ /* 0x000f220000300800 */
[----:B------:R-:W4:Y:S02]  /*758e0*/  LDL.LU R14, [R1+0x348] ;  /* 0x00034800010e7983 */ /* 0x000f240000300800 */
[----:B------:R-:W4:Y:S02]  /*758f0*/  LDL.LU R15, [R1+0x34c] ;  /* 0x00034c00010f7983 */ /* 0x000f240000300800 */
[----:B------:R-:W5:Y:S02]  /*75900*/  LDL.64 R26, [R1+0x38] ;  /* 0x00003800011a7983 */ /* 0x000f640000100a00 */
[----:B-----5:R1:W-:Y:S01]  /*75910*/  STL.64 [R1+0x44f0], R26 ;  /* 0x0044f01a01007387 */ /* 0x0203e20000100a00 */
[----:B------:R-:W5:Y:S02]  /*75920*/  LDL.LU R24, [R1+0x2f0] ;  /* 0x0002f00001187983 */ /* 0x000f640000300800 */
[----:B------:R-:W5:Y:S01]  /*75930*/  LDL.LU R25, [R1+0x2f4] ;  /* 0x0002f40001197983 */ /* 0x000f620000300800 */
[----:B-1----:R-:W2:Y:S01]  /*75940*/  LDL.LU R26, [R1+0x2f8] ;  /* 0x0002f800011a7983 */ /* 0x002ea20000300800 */
[----:B------:R-:W2:Y:S03]  /*75950*/  LDL.LU R27, [R1+0x2fc] ;  /* 0x0002fc00011b7983 */ /* 0x000ea60000300800 */
        /* <DEDUP_REMOVED lines=18> */
[----:B------:R1:W-:Y:S01]  /*75a80*/  STL [R1+0x44a0], R8 ;  /* 0x0044a00801007387 */ /* 0x0003e20000100800 */
[----:B------:R5:W-:Y:S03]  /*75a90*/  STL [R1+0x449c], R9 ;  /* 0x00449c0901007387 */ /* 0x000be60000100800 */
[----:B-1----:R-:W2:Y:S01]  /*75aa0*/  LDL.LU R8, [R1+0x350] ;  /* 0x0003500001087983 */ /* 0x002ea20000300800 */
[----:B-----5:R-:W2:Y:S02]  /*75ab0*/  LDL.LU R9, [R1+0x354] ;  /* 0x0003540001097983 */ /* 0x020ea40000300800 */
[----:B------:R-:W2:Y:S02]  /*75ac0*/  LDL.LU R10, [R1+0x358] ;  /* 0x00035800010a7983 */ /* 0x000ea40000300800 */
[----:B------:R-:W2:Y:S02]  /*75ad0*/  LDL.LU R11, [R1+0x35c] ;  /* 0x00035c00010b7983 */ /* 0x000ea40000300800 */
[----:B---3--:R-:W-:Y:S01]  /*75ae0*/  IMAD.MOV.U32 R29, RZ, RZ, R7 ;  /* 0x000000ffff1d7224 */ /* 0x008fe200078e0007 */
[C---:B--2---:R-:W-:Y:S11]  /*75af0*/  HMMA.1688.F32.TF32 R8, R20.reuse, R6, R8 ;  /* 0x000000061408723c */ /* 0x044ff60000081008 */
[----:B------:R-:W-:Y:S11]  /*75b00*/  @!UPT UIADD3 URZ, URZ, URZ, URZ ;  /* 0x0000003f3f3ff290 */ /* 0x000ff6000fffe03f */
[----:B------:R-:W-:Y:S01]  /*75b10*/  @!UPT UIADD3 URZ, URZ, URZ, URZ ;  /* 0x0000003f3f3ff290 */ /* 0x000fe2000fffe03f */
[----:B------:R-:W-:Y:S01]  /*75b20*/  STL.64 [R1+0xc10], R8 ;  /* 0x000c100801007387 */ /* 0x000fe20000100a00 */
[----:B------:R1:W-:Y:S02]  /*75b30*/  STL.64 [R1+0xc18], R10 ;  /* 0x000c180a01007387 */ /* 0x0003e40000100a00 */
[----:B-1----:R-:W-:Y:S02]  /*75b40*/  IMAD.MOV.U32 R11, RZ, RZ, R6 ;  /* 0x000000ffff0b7224 */ /* 0x002fe400078e0006 */
[----:B------:R-:W2:Y:S01]  /*75b50*/  LDL.LU.64 R6, [R1+0x4558] ;  /* 0x0045580001067983 */ /* 0x000ea20000300a00 */
[----:B------:R-:W-:Y:S02]  /*75b60*/  STL [R1+0x44a8], R29 ;  /* 0x0044a81d01007387 */ /* 0x000fe40000100800 */
[----:B------:R1:W-:Y:S02]  /*75b70*/  STL [R1+0x44a4], R11 ;  /* 0x0044a40b01007387 */ /* 0x0003e40000100800 */
[----:B-1----:R-:W4:Y:S01]  /*75b80*/  LDL.64 R10, [R1+0x98] ;  /* 0x00009800010a7983 */ /* 0x002f220000100a00 */
[C---:B--2---:R-:W-:Y:S08]  /*75b90*/  HMMA.1688.F32.TF32 R16, R20.reuse, R6, R16 ;  /* 0x000000061410723c */ /* 0x044ff00000081010 */
[----:B----4-:R-:W-:Y:S11]  /*75ba0*/  HMMA.1688.F32.TF32 R12, R20, R10, R12 ;  /* 0x0000000a140c723c */ /* 0x010ff6000008100c */
[----:B------:R-:W-:Y:S11]  /*75bb0*/  @!UPT UIADD3 URZ, URZ, URZ, URZ ;  /* 0x0000003f3f3ff290 */ /* 0x000ff6000fffe03f */
[----:B------:R-:W-:Y:S01]  /*75bc0*/  @!UPT UIADD3 URZ, URZ, URZ, URZ ;  /* 0x0000003f3f3ff290 */ /* 0x000fe2000fffe03f */
[----:B------:R-:W-:Y:S01]  /*75bd0*/  STL.64 [R1+0xc20], R12 ;  /* 0x000c200c01007387 */ /* 0x000fe20000100a00 */
[----:B------:R1:W-:Y:S03]  /*75be0*/  STL.64 [R1+0xc28], R14 ;  /* 0x000c280e01007387 */ /* 0x0003e60000100a00 */
[----:B-1----:R-:W2:Y:S01]  /*75bf0*/  LDL.LU.64 R14, [R1+0x4550] ;  /* 0x00455000010e7983 */ /* 0x002ea20000300a00 */
[----:B------:R-:W-:Y:S02]  /*75c00*/  STL.64 [R1+0xce0], R16 ;  /* 0x000ce01001007387 */ /* 0x000fe40000100a00 */
[----:B------:R1:W-:Y:S02]  /*75c10*/  STL.64 [R1+0xce8], R18 ;  /* 0x000ce81201007387 */ /* 0x0003e40000100a00 */
[----:B-1----:R-:W3:Y:S01]  /*75c20*/  LDL.LU.64 R18, [R1+0x4548] ;  /* 0x0045480001127983 */ /* 0x002ee20000300a00 */
[----:B------:R-:W-:-:S02]  /*75c30*/  IMAD.MOV.U32 R28, RZ, RZ, R6 ;  /* 0x000000ffff1c7224 */ /* 0x000fc400078e0006 */
[----:B------:R-:W-:Y:S02]  /*75c40*/  IMAD.MOV.U32 R5, RZ, RZ, R7 ;  /* 0x000000ffff057224 */ /* 0x000fe400078e0007 */
[----:B------:R-:W4:Y:S01]  /*75c50*/  LDL.LU.64 R6, [R1+0x4540] ;  /* 0x0045400001067983 */ /* 0x000f220000300a00 */
[----:B---3--:R-:W-:Y:S01]  /*75c60*/  HMMA.1688.F32.TF32 R24, R20, R18, R24 ;  /* 0x000000121418723c */ /* 0x008fe20000081018 */
[----:B------:R-:W-:Y:S02]  /*75c70*/  IMAD.MOV.U32 R9, RZ, RZ, R18 ;  /* 0x000000ffff097224 */ /* 0x000fe400078e0012 */
[----:B------:R-:W-:Y:S11]  /*75c80*/  IMAD.MOV.U32 R13, RZ, RZ, R19 ;  /* 0x000000ffff0d7224 */ /* 0x000ff600078e0013 */
[----:B------:R-:W-:Y:S09]  /*75c90*/  @!UPT UIADD3 URZ, URZ, URZ, URZ ;  /* 0x0000003f3f3ff290 */ /* 0x000ff2000fffe03f */
[----:B------:R-:W-:Y:S01]  /*75ca0*/  STL.64 [R1+0xcd0], R24 ;  /* 0x000cd01801007387 */ /* 0x000fe20000100a00 */
[----:B------:R1:W-:Y:S03]  /*75cb0*/  STL.64 [R1+0xcd8], R26 ;  /* 0x000cd81a01007387 */ /* 0x0003e60000100a00 */
[----:B-1----:R-:W3:Y:S01]  /*75cc0*/  LDL.LU.64 R26, [R1+0x4538] ;  /* 0x00453800011a7983 */ /* 0x002ee20000300a00 */
[----:B------:R-:W3:Y:S02]  /*75cd0*/  LDL.LU.64 R24, [R1+0x4530] ;  /* 0x0045300001187983 */ /* 0x000ee40000300a00 */
[----:B------:R-:W3:Y:S01]  /*75ce0*/  LDL.LU.64 R18, [R1+0x4528] ;  /* 0x0045280001127983 */ /* 0x000ee20000300a00 */
[----:B------:R-:W-:Y:S01]  /*75cf0*/  MOV R12, R10 ;  /* 0x0000000a000c7202 */ /* 0x000fe20000000f00 */
[----:B--2---:R-:W-:Y:S04]  /*75d00*/  STL.64 [R1+0x44b8], R14 ;  /* 0x0044b80e01007387 */ /* 0x004fe80000100a00 */
[----:B------:R1:W-:Y:S01]  /*75d10*/  STL.64 [R1+0x44b0], R12 ;  /* 0x0044b00c01007387 */ /* 0x0003e20000100a00 */
[----:B------:R-:W-:-:S03]  /*75d20*/  IMAD.MOV.U32 R10, RZ, RZ, R11 ;  /* 0x000000ffff0a7224 */ /* 0x000fc600078e000b */
[----:B-1----:R-:W2:Y:S01]  /*75d30*/  LDL.LU R12, [R1+0x2e0] ;  /* 0x0002e000010c7983 */ /* 0x002ea20000300800 */
[----:B------:R-:W2:Y:S02]  /*75d40*/  LDL.LU R13, [R1+0x2e4] ;  /* 0x0002e400010d7983 */ /* 0x000ea40000300800 */
[----:B------:R-:W2:Y:S02]  /*75d50*/  LDL.LU R14, [R1+0x2e8] ;  /* 0x0002e800010e7983 */ /* 0x000ea40000300800 */
[----:B------:R-:W2:Y:S01]  /*75d60*/  LDL.LU R15, [R1+0x2ec] ;  /* 0x0002ec00010f7983 */ /* 0x000ea20000300800 */
        /* <DEDUP_REMOVED lines=18> */
[----:B----4-:R1:W-:Y:S01]  /*75e90*/  STL.64 [R1+0x4478], R6 ;  /* 0x0044780601007387 */ /* 0x0103e20000100a00 */
[----:B------:R4:W-:Y:S01]  /*75ea0*/  STL [R1+0x4470], R4 ;  /* 0x0044700401007387 */ /* 0x0009e20000100800 */
[----:B---3--:R-:W-:Y:S01]  /*75eb0*/  HMMA.1688.F32.TF32 R24, R20, R18, R24 ;  /* 0x000000121418723c */ /* 0x008fe20000081018 */
[----:B-1----:R-:W-:-:S02]  /*75ec0*/  IMAD.MOV.U32 R6, RZ, RZ, R18 ;  /* 0x000000ffff067224 */ /* 0x002fc400078e0012 */
[----:B----4-:R-:W-:Y:S11]  /*75ed0*/  IMAD.MOV.U32 R4, RZ, RZ, R19 ;  /* 0x000000ffff047224 */ /* 0x010ff600078e0013 */
[----:B------:R-:W-:Y:S09]  /*75ee0*/  @!UPT UIADD3 URZ, URZ, URZ, URZ ;  /* 0x0000003f3f3ff290 */ /* 0x000ff2000fffe03f */
[----:B------:R-:W-:Y:S01]  /*75ef0*/  STL.64 [R1+0xca0], R24 ;  /* 0x000ca01801007387 */ /* 0x000fe20000100a00 */
[----:B------:R1:W-:Y:S03]  /*75f00*/  STL.64 [R1+0xca8], R26 ;  /* 0x000ca81a01007387 */ /* 0x0003e60000100a00 */
[----:B-1----:R-:W3:Y:S01]  /*75f10*/  LDL.LU.64 R26, [R1+0x44f0] ;  /* 0x0044f000011a7983 */ /* 0x002ee20000300a00 */
[----:B------:R-:W3:Y:S02]  /*75f20*/  LDL.LU.64 R18, [R1+0x44e8] ;  /* 0x0044e80001127983 */ /* 0x000ee40000300a00 */
[----:B------:R-:W3:Y:S02]  /*75f30*/  LDL.LU.64 R16, [R1+0x44e0] ;  /* 0x0044e00001107983 */ /* 0x000ee40000300a00 */
[----:B---3--:R-:W-:Y:S01]  /*75f40*/  HMMA.1688.F32.TF32 R20, R20, R26, R16 ;  /* 0x0000001a1414723c */ /* 0x008fe20000081010 */
[----:B------:R-:W2:Y:S01]  /*75f50*/  LDL.LU.64 R18, [R1+0x44d8] ;  /* 0x0044d80001127983 */ /* 0x000ea20000300a00 */
[----:B------:R-:W3:Y:S02]  /*75f60*/  LDL.LU.64 R16, [R1+0x44d0] ;  /* 0x0044d00001107983 */ /* 0x000ee40000300a00 */
[----:B------:R-:W-:-:S02]  /*75f70*/  IMAD.MOV.U32 R29, RZ, RZ, R26 ;  /* 0x000000ffff1d7224 */ /* 0x000fc400078e001a */
[----:B------:R-:W-:Y:S11]  /*75f80*/  IMAD.MOV.U32 R7, RZ, RZ, R27 ;  /* 0x000000ffff077224 */ /* 0x000ff600078e001b */
[----:B------:R-:W-:Y:S06]  /*75f90*/  @!UPT UIADD3 URZ, URZ, URZ, URZ ;  /* 0x0000003f3f3ff290 */ /* 0x000fec000fffe03f */
[----:B------:R-:W-:Y:S01]  /*75fa0*/  STL.64 [R1+0xc90], R20 ;  /* 0x000c901401007387 */ /* 0x000fe20000100a00 */
[----:B------:R-:W-:Y:S02]  /*75fb0*/  STL.64 [R1+0xc98], R22 ;  /* 0x000c981601007387 */ /* 0x000fe40000100a00 */
[----:B------:R-:W2:Y:S02]  /*75fc0*/  LDL.LU.64 R26, [R1+0x44c8] ;  /* 0x0044c800011a7983 */ /* 0x000ea40000300a00 */
[----:B------:R-:W2:Y:S01]  /*75fd0*/  LDL.LU.64 R24, [R1+0x44c0] ;  /* 0x0044c00001187983 */ /* 0x000ea20000300a00 */
        /* <DEDUP_REMOVED lines=18> */
[----:B---3--:R4:W-:Y:S02]  /*76100*/  STL.64 [R1+0x4370], R16 ;  /* 0x0043701001007387 */ /* 0x0089e40000100a00 */
[----:B----4-:R-:W-:Y:S07]  /*76110*/  HMMA.1688.F32.TF32 R16, R24, R14, R20 ;  /* 0x0000000e1810723c */ /* 0x010fee0000081014 */
[----:B------:R-:W-:-:S02]  /*76120*/  IMAD.MOV.U32 R22, RZ, RZ, R29 ;  /* 0x000000ffff167224 */ /* 0x000fc400078e001d */
[----:B------:R-:W-:Y:S01]  /*76130*/  IMAD.MOV.U32 R23, RZ, RZ, R7 ;  /* 0x000000ffff177224 */ /* 0x000fe200078e0007 */
[----:B------:R-:W3:Y:S11]  /*76140*/  LDL.LU R29, [R1+0x44a8] ;  /* 0x0044a800011d7983 */ /* 0x000ef60000300800 */
[----:B------:R-:W-:Y:S02]  /*76150*/  @!UPT UIADD3 URZ, URZ, URZ, URZ ;  /* 0x0000003f3f3ff290 */ /* 0x000fe4000fffe03f */
[----:B------:R1:W-:Y:S01]  /*76160*/  STL.64 [R1+0x490], R16 ;  /* 0x0004901001007387 */ /* 0x0003e20000100a00 */
[----:B------:R4:W-:Y:S02]  /*76170*/  STL.64 [R1+0x498], R18 ;  /* 0x0004981201007387 */ /* 0x0009e40000100a00 */
[----:B------:R5:W-:Y:S01]  /*76180*/  STL.64 [R1+0x4380], R22 ;  /* 0x0043801601007387 */ /* 0x000be20000100a00 */
[----:B-1----:R-:W2:Y:S01]  /*76190*/  LDL.LU R16, [R1+0x10] ;  /* 0x0000100001107983 */ /* 0x002ea20000300800 */
[----:B------:R-:W2:Y:S02]  /*761a0*/  LDL.LU R17, [R1+0x14] ;  /* 0x0000140001117983 */ /* 0x000ea40000300800 */
[----:B----4-:R-:W4:Y:S02]  /*761b0*/  LDL.LU R18, [R1+0x18] ;  /* 0x0000180001127983 */ /* 0x010f240000300800 */
[----:B------:R-:W4:Y:S02]  /*761c0*/  LDL.LU R19, [R1+0x1c] ;  /* 0x00001c0001137983 */ /* 0x000f240000300800 */
[----:B-----5:R-:W-:-:S02]  /*761d0*/  IMAD.MOV.U32 R22, RZ, RZ, R6 ;  /* 0x000000ffff167224 */ /* 0x020fc400078e0006 */
[----:B------:R-:W-:Y:S01]  /*761e0*/  IMAD.MOV.U32 R23, RZ, RZ, R4 ;  /* 0x000000ffff177224 */ /* 0x000fe200078e0004 */
[----:B----4-:R-:W-:Y:S01]  /*761f0*/  STL.64 [R1+0x4390], R18 ;  /* 0x0043901201007387 */ /* 0x010fe20000100a00 */
[----:B--2---:R-:W-:Y:S03]  /*76200*/  STL.64 [R1+0x4388], R16 ;  /* 0x0043881001007387 */ /* 0x004fe60000100a00 */
[----:B------:R1:W-:Y:S02]  /*76210*/  STL.64 [R1+0x4398], R22 ;  /* 0x0043981601007387 */ /* 0x0003e40000100a00 */
[----:B-1----:R-:W-:Y:S01]  /*76220*/  IMAD.MOV.U32 R22, RZ, RZ, R11 ;  /* 0x000000ffff167224 */ /* 0x002fe200078e000b */
[----:B------:R-:W-:Y:S01]  /*76230*/  MOV R23, R8 ;  /* 0x0000000800177202 */ /* 0x000fe20000000f00 */
[----:B------:R-:W2:Y:S01]  /*76240*/  LDL.LU R11, [R1+0x44a4] ;  /* 0x0044a400010b7983 */ /* 0x000ea20000300800 */
[----:B------:R-:W4:Y:S03]  /*76250*/  LDL.LU R8, [R1+0x44a0] ;  /* 0x0044a00001087983 */ /* 0x000f260000300800 */
[----:B------:R1:W-:Y:S01]  /*76260*/  STL.64 [R1+0x43b0], R22 ;  /* 0x0043b01601007387 */ /* 0x0003e20000100a00 */
[----:B------:R-:W5:Y:S02]  /*76270*/  LDL.LU R16, [R1+0x200] ;  /* 0x0002000001107983 */ /* 0x000f640000300800 */
[----:B------:R-:W5:Y:S02]  /*76280*/  LDL.LU R17, [R1+0x204] ;  /* 0x0002040001117983 */ /* 0x000f640000300800 */
        /* <DEDUP_REMOVED lines=8> */
[----:B-----5:R1:W-:Y:S03]  /*76310*/  STL.64 [R1+0x43a0], R16 ;  /* 0x0043a01001007387 */ /* 0x0203e60000100a00 */
[----:B-1----:R-:W2:Y:S01]  /*76320*/  LDL.LU R16, [R1+0x220] ;  /* 0x0002200001107983 */ /* 0x002ea20000300800 */
[----:B------:R-:W2:Y:S02]  /*76330*/  LDL.LU R17, [R1+0x224] ;  /* 0x0002240001117983 */ /* 0x000ea40000300800 */
[----:B------:R-:W5:Y:S02]  /*76340*/  LDL.LU R18, [R1+0x228] ;  /* 0x0002280001127983 */ /* 0x000f640000300800 */
[----:B------:R-:W5:Y:S02]  /*76350*/  LDL.LU R19, [R1+0x22c] ;  /* 0x00022c0001137983 */ /* 0x000f640000300800 */
        /* <DEDUP_REMOVED lines=17> */
[----:B---3--:R-:W-:Y:S01]  /*76470*/  IMAD.MOV.U32 R23, RZ, RZ, R29 ;  /* 0x000000ffff177224 */ /* 0x008fe200078e001d */
[----:B------:R-:W3:Y:S01]  /*76480*/  LDL.LU R11, [R1+0x4484] ;  /* 0x00448400010b7983 */ /* 0x000ee20000300800 */
[----:B------:R-:W3:Y:S03]  /*76490*/  LDL.LU R29, [R1+0x4480] ;  /* 0x00448000011d7983 */ /* 0x000ee60000300800 */
[----:B------:R-:W-:Y:S04]  /*764a0*/  STL.64 [R1+0x4410], R22 ;  /* 0x0044101601007387 */ /* 0x000fe80000100a00 */
[----:B-----5:R-:W-:Y:S01]  /*764b0*/  STL.64 [R1+0x43d8], R18 ;  /* 0x0043d81201007387 */ /* 0x020fe20000100a00 */
[----:B--2---:R1:W-:Y:S03]  /*764c0*/  STL.64 [R1+0x43d0], R16 ;  /* 0x0043d01001007387 */ /* 0x0043e60000100a00 */
[----:B-1----:R-:W2:Y:S01]  /*764d0*/  LDL.LU R16, [R1+0x240] ;  /* 0x0002400001107983 */ /* 0x002ea20000300800 */
[----:B------:R-:W2:Y:S02]  /*764e0*/  LDL.LU R17, [R1+0x244] ;  /* 0x0002440001117983 */ /* 0x000ea40000300800 */
[----:B------:R-:W5:Y:S02]  /*764f0*/  LDL.LU R18, [R1+0x248] ;  /* 0x0002480001127983 */ /* 0x000f640000300800 */
[----:B------:R-:W5:Y:S01]  /*76500*/  LDL.LU R19, [R1+0x24c] ;  /* 0x00024c0001137983 */ /* 0x000f620000300800 */
        /* <DEDUP_REMOVED lines=8> */
[----:B------:R1:W-:Y:S04]  /*76590*/  STL.64 [R1+0x4438], R22 ;  /* 0x0044381601007387 */ /* 0x0003e80000100a00 */
[----:B-1----:R-:W2:Y:S04]  /*765a0*/  LDL.64 R22, [R1+0xd8] ;  /* 0x0000d80001167983 */ /* 0x002ea80000100a00 */
[----:B--2---:R4:W-:Y:S02]  /*765b0*/  STL.64 [R1+0x4450], R22 ;  /* 0x0044501601007387 */ /* 0x0049e40000100a00 */
[----:B----4-:R-:W-:-:S02]  /*765c0*/  IMAD.MOV.U32 R22, RZ, RZ, R12 ;  /* 0x000000ffff167224 */ /* 0x010fc400078e000c */
[----:B------:R-:W-:-:S05]  /*765d0*/  IMAD.MOV.U32 R23, RZ, RZ, R5 ;  /* 0x000000ffff177224 */ /* 0x000fca00078e0005 */
[----:B------:R-:W-:Y:S01]  /*765e0*/  STL.64 [R1+0x4468], R22 ;  /* 0x0044681601007387 */ /* 0x000fe20000100a00 */
[----:B-----5:R-:W-:Y:S02]  /*765f0*/  STL.64 [R1+0x43f0], R18 ;  /* 0x0043f01201007387 */ /* 0x020fe40000100a00 */
[----:B------:R1:W-:Y:S02]  /*76600*/  STL.64 [R1+0x43e8], R16 ;  /* 0x0043e81001007387 */ /* 0x0003e40000100a00 */
[----:B-1----:R-:W2:Y:S01]  /*76610*/  LDL.LU R16, [R1+0x250] ;  /* 0x0002500001107983 */ /* 0x002ea20000300800 */
[----:B------:R-:W2:Y:S02]  /*76620*/  LDL.LU R17, [R1+0x254] ;  /* 0x0002540001117983 */ /* 0x000ea40000300800 */
[----:B------:R-:W4:Y:S02]  /*76630*/  LDL.LU R18, [R1+0x258] ;  /* 0x0002580001127983 */ /* 0x000f240000300800 */
[----:B------:R-:W4:Y:S01]  /*76640*/  LDL.LU R19, [R1+0x25c] ;  /* 0x00025c0001137983 */ /* 0x000f220000300800 */
        /* <DEDUP_REMOVED lines=34> */
[----:B------:R-:W-:Y:S02]  /*76870*/  STL.64 [R1+0x550], R4 ;  /* 0x0005500401007387 */ /* 0x000fe40000100a00 */
[----:B------:R1:W-:Y:S02]  /*76880*/  STL.64 [R1+0x558], R6 ;  /* 0x0005580601007387 */ /* 0x0003e40000100a00 */
[----:B-1----:R-:W5:Y:S01]  /*76890*/  LDL.LU.64 R6, [R1+0x4478] ;  /* 0x0044780001067983 */ /* 0x002f620000300a00 */
[----:B------:R-:W3:Y:S02]  /*768a0*/  LDL.LU R4, [R1+0x4470] ;  /* 0x0044700001047983 */ /* 0x000ee40000300800 */
[----:B------:R-:W-:Y:S01]  /*768b0*/  STL.64 [R1+0x4350], R10 ;  /* 0x0043500a01007387 */ /* 0x000fe20000100a00 */
[C---:B-----5:R-:W-:Y:S11]  /*768c0*/  HMMA.1688.F32.TF32 R20, R24.reuse, R6, R20 ;  /* 0x000000061814723c */ /* 0x060ff60000081014 */
[----:B------:R-:W-:Y:S11]  /*768d0*/  @!UPT UIADD3 URZ, URZ, URZ, URZ ;  /* 0x0000003f3f3ff290 */ /* 0x000ff6000fffe03f */
[----:B------:R-:W-:Y:S01]  /*768e0*/  @!UPT UIADD3 URZ, URZ, URZ, URZ ;  /* 0x0000003f3f3ff290 */ /* 0x000fe2000fffe03f */
        /* <DEDUP_REMOVED lines=10> */
[----:B---3--:R-:W-:Y:S02]  /*76990*/  IMAD.MOV.U32 R10, RZ, RZ, R4 ;  /* 0x000000ffff0a7224 */ /* 0x008fe400078e0004 */
        /* <DEDUP_REMOVED lines=11> */
[----:B------:R1:W-:Y:S04]  /*76a50*/  STL [R1+0x4340], R4 ;  /* 0x0043400401007387 */ /* 0x0003e80000100800 */
        /* <DEDUP_REMOVED lines=58> */
[C---:B---3--:R-:W-:Y:S01]  /*76e00*/  HMMA.1688.F32.TF32 R4, R24.reuse, R10, R4 ;  /* 0x0000000a1804723c */ /* 0x048fe20000081004 */
[----:B------:R-:W3:Y:S11]  /*76e10*/  LDL.LU R8, [R1+0x1e0] ;  /* 0x0001e00001087983 */ /* 0x000ef60000300800 */
[----:B------:R-:W-:Y:S11]  /*76e20*/  @!UPT UIADD3 URZ, URZ, URZ, URZ ;  /* 0x0000003f3f3ff290 */ /* 0x000ff6000fffe03f */
[----:B------:R1:W-:Y:S01]  /*76e30*/  STL.64 [R1+0xc50], R4 ;  /* 0x000c500401007387 */ /* 0x0003e20000100a00 */
[----:B------:R4:W-:Y:S02]  /*76e40*/  STL.64 [R1+0xc58], R6 ;  /* 0x000c580601007387 */ /* 0x0009e40000100a00 */
[----:B------:R-:W3:Y:S02]  /*76e50*/  LDL.LU R9, [R1+0x1e4] ;  /* 0x0001e40001097983 */ /* 0x000ee40000300800 */
[----:B------:R-:W3:Y:S01]  /*76e60*/  LDL.LU R10, [R1+0x1e8] ;  /* 0x0001e800010a7983 */ /* 0x000ee20000300800 */
[----:B------:R-:W3:Y:S04]  /*76e70*/  LDL.LU R11, [R1+0x1ec] ;  /* 0x0001ec00010b7983 */ /* 0x000ee80000300800 */
        /* <DEDUP_REMOVED lines=12> */
[----:B------:R-:W5:Y:S01]  /*76f40*/  LDL.LU.64 R18, [R1+0x4378] ;  /* 0x0043780001127983 */ /* 0x000f620000300a00 */
[----:B------:R-:W2:Y:S02]  /*76f50*/  LDL.LU.64 R16, [R1+0x4370] ;  /* 0x0043700001107983 */ /* 0x000ea40000300a00 */
[----:B------:R-:W5:Y:S02]  /*76f60*/  LDL.LU.64 R22, [R1+0x4368] ;  /* 0x0043680001167983 */ /* 0x000f640000300a00 */
[----:B------:R-:W5:Y:S11]  /*76f70*/  LDL.LU.64 R20, [R1+0x4360] ;  /* 0x0043600001147983 */ /* 0x000f760000300a00 */
[----:B------:R-:W-:Y:S05]  /*76f80*/  @!UPT UIADD3 URZ, URZ, URZ, URZ ;  /* 0x0000003f3f3ff290 */ /* 0x000fea000fffe03f */
[----:B------:R-:W-:Y:S01]  /*76f90*/  STL.64 [R1+0xc30], R24 ;  /* 0x000c301801007387 */ /* 0x000fe20000100a00 */
[----:B------:R-:W-:Y:S02]  /*76fa0*/  STL.64 [R1+0xc38], R26 ;  /* 0x000c381a01007387 */ /* 0x000fe40000100a00 */
[----:B------:R-:W-:Y:S04]  /*76fb0*/  LDS R26, [R0+0x2e300] ;  /* 0x02e30000001a7984 */ /* 0x000fe80000000800 */
[----:B------:R-:W1:Y:S01]  /*76fc0*/  LDS R27, [R2+0x2e300] ;  /* 0x02e30000021b7984 */ /* 0x000e620000000800 */
[----:B------:R-:W-:Y:S04]  /*76fd0*/  LDS R24, [R0+0x2c300] ;  /* 0x02c3000000187984 */ /* 0x000fe80000000800 */
[----:B------:R-:W3:Y:S04]  /*76fe0*/  LDS R25, [R2+0x2c300] ;  /* 0x02c3000002197984 */ /* 0x000ee80000000800 */
[----:B-1----:R1:W-:Y:S01]  /*76ff0*/  STL.64 [R1+0x4278], R26 ;  /* 0x0042781a01007387 */ /* 0x0023e20000100a00 */
[----:B---3--:R-:W-:Y:S03]  /*77000*/  STL.64 [R1+0x4270], R24 ;  /* 0x0042701801007387 */ /* 0x008fe60000100a00 */
[----:B-1----:R-:W3:Y:S04]  /*77010*/  LDL.64 R26, [R1+0xc8] ;  /* 0x0000c800011a7983 */ /* 0x002ee80000100a00 */
[----:B---3--:R1:W-:Y:S04]  /*77020*/  STL.64 [R1+0x4320], R26 ;  /* 0x0043201a01007387 */ /* 0x0083e80000100a00 */
[----:B-1----:R-:W3:Y:S01]  /*77030*/  LDL.64 R26, [R1+0xe8] ;  /* 0x0000e800011a7983 */ /* 0x002ee20000100a00 */
[C---:B-----5:R-:W-:Y:S03]  /*77040*/  HMMA.1688.F32.TF32 R12, R20.reuse, R18, R12 ;  /* 0x00000012140c723c */ /* 0x060fe6000008100c */
[----:B---3--:R1:W-:Y:S01]  /*77050*/  STL.64 [R1+0x4338], R26 ;  /* 0x0043381a01007387 */ /* 0x0083e20000100a00 */
[----:B------:R-:W3:Y:S02]  /*77060*/  LDL.LU R24, [R1+0x1c0] ;  /* 0x0001c00001187983 */ /* 0x000ee40000300800 */
[----:B------:R-:W3:Y:S01]  /*77070*/  LDL.LU R25, [R1+0x1c4] ;  /* 0x0001c40001197983 */ /* 0x000ee20000300800 */
[----:B-1----:R-:W3:Y:S01]  /*77080*/  LDL.LU R26, [R1+0x1c8] ;  /* 0x0001c800011a7983 */ /* 0x002ee20000300800 */
[----:B------:R-:W3:Y:S11]  /*77090*/  LDL.LU R27, [R1+0x1cc] ;  /* 0x0001cc00011b7983 */ /* 0x000ef60000300800 */
[----:B------:R-:W-:Y:S04]  /*770a0*/  @!UPT UIADD3 URZ, URZ, URZ, URZ ;  /* 0x0000003f3f3ff290 */ /* 0x000fe8000fffe03f */
[----:B------:R-:W-:Y:S02]  /*770b0*/  STL.64 [R1+0x370], R12 ;  /* 0x0003700c01007387 */ /* 0x000fe40000100a00 */
[----:B------:R1:W-:Y:S02]  /*770c0*/  STL.64 [R1+0x378], R14 ;  /* 0x0003780e01007387 */ /* 0x0003e40000100a00 */
[----:B-1----:R-:W5:Y:S01]  /*770d0*/  LDL.LU.64 R14, [R1+0x4358] ;  /* 0x00435800010e7983 */ /* 0x002f620000300a00 */
[----:B------:R-:W-:Y:S02]  /*770e0*/  STL.64 [R1+0x4288], R18 ;  /* 0x0042881201007387 */ /* 0x000fe40000100a00 */
[----:B--2---:R1:W-:Y:S02]  /*770f0*/  STL.64 [R1+0x4280], R16 ;  /* 0x0042801001007387 */ /* 0x0043e40000100a00 */
        /* <DEDUP_REMOVED lines=14> */
[----:B-1----:R-:W4:Y:S02]  /*771e0*/  LDL.LU.64 R10, [R1+0x4350] ;  /* 0x00435000010a7983 */ /* 0x002f240000300a00 */
[C---:B----4-:R-:W-:Y:S11]  /*771f0*/  HMMA.1688.F32.TF32 R4, R20.reuse, R10, R4 ;  /* 0x0000000a1404723c */ /* 0x050ff60000081004 */
[----:B------:R-:W-:Y:S11]  /*77200*/  @!UPT UIADD3 URZ, URZ, URZ, URZ ;  /* 0x0000003f3f3ff290 */ /* 0x000ff6000fffe03f */
[----:B------:R-:W-:Y:S01]  /*77210*/  @!UPT UIADD3 URZ, URZ, URZ, URZ ;  /* 0x0000003f3f3ff290 */ /* 0x000fe2000fffe03f */
[----:B------:R-:W-:Y:S01]  /*77220*/  STL.64 [R1+0x3b0], R4 ;  /* 0x0003b00401007387 */ /* 0x000fe20000100a00 */
[----:B------:R1:W-:Y:S03]  /*77230*/  STL.64 [R1+0x3b8], R6 ;  /* 0x0003b80601007387 */ /* 0x0003e60000100a00 */
[----:B-1----:R-:W3:Y:S01]  /*77240*/  LDL.LU.64 R6, [R1+0x4348] ;  /* 0x0043480001067983 */ /* 0x002ee20000300a00 */
[----:B------:R-:W4:Y:S02]  /*77250*/  LDL.LU R4, [R1+0x4340] ;  /* 0x0043400001047983 */ /* 0x000f240000300800 */
[----:B------:R-:W-:Y:S02]  /*77260*/  STL [R1+0x423c], R10 ;  /* 0x00423c0a01007387 */ /* 0x000fe40000100800 */
[----:B------:R-:W-:Y:S01]  /*77270*/  STL [R1+0x4238], R11 ;  /* 0x0042380b01007387 */ /* 0x000fe20000100800 */
[C---:B---3--:R-:W-:Y:S11]  /*77280*/  HMMA.1688.F32.TF32 R24, R20.reuse, R6, R24 ;  /* 0x000000061418723c */ /* 0x048ff60000081018 */
[----:B------:R-:W-:Y:S11]  /*77290*/  @!UPT UIADD3 URZ, URZ, URZ, URZ ;  /* 0x0000003f3f3ff290 */ /* 0x000ff6000fffe03f */
[----:B------:R-:W-:Y:S01]  /*772a0*/  @!UPT UIADD3 URZ, URZ, URZ, URZ ;  /* 0x0000003f3f3ff290 */ /* 0x000fe2000fffe03f */
[----:B------:R-:W-:Y:S01]  /*772b0*/  STL.64 [R1+0x390], R24 ;  /* 0x0003901801007387 */ /* 0x000fe20000100a00 */
[----:B------:R1:W-:Y:S03]  /*772c0*/  STL.64 [R1+0x398], R26 ;  /* 0x0003981a01007387 */ /* 0x0003e60000100a00 */
[----:B-1----:R-:W2:Y:S01]  /*772d0*/  LDL.LU.64 R26, [R1+0x4338] ;  /* 0x00433800011a7983 */ /* 0x002ea20000300a00 */
[----:B----4-:R-:W-:Y:S01]  /*772e0*/  MOV R10, R4 ;  /* 0x00000004000a7202 */ /* 0x010fe20000000f00 */
[----:B------:R1:W-:Y:S02]  /*772f0*/  STL.64 [R1+0x4290], R6 ;  /* 0x0042900601007387 */ /* 0x0003e40000100a00 */
[----:B------:R-:W3:Y:S01]  /*77300*/  LDL.LU R4, [R1+0x1a0] ;  /* 0x0001a00001047983 */ /* 0x000ee20000300800 */
[----:B------:R-:W3:Y:S04]  /*77310*/  LDL.LU R5, [R1+0x1a4] ;  /* 0x0001a40001057983 */ /* 0x000ee80000300800 */
[----:B-1----:R-:W3:Y:S01]  /*77320*/  LDL.LU R6, [R1+0x1a8] ;  /* 0x0001a80001067983 */ /* 0x002ee20000300800 */
        /* <DEDUP_REMOVED lines=10> */
[----:B------:R-:W-:-:S07]  /*773d0*/  IMAD.MOV.U32 R11, RZ, RZ, R3 ;  /* 0x000000ffff0b7224 */ /* 0x000fce00078e0003 */
[C---:B---3--:R-:W-:Y:S01]  /*773e0*/  HMMA.1688.F32.TF32 R8, R20.reuse, R10, R4 ;  /* 0x0000000a1408723c */ /* 0x048fe20000081004 */
[----:B------:R-:W-:Y:S01]  /*773f0*/  STL [R1+0x4244], R13 ;  /* 0x0042440d01007387 */ /* 0x000fe20000100800 */
[----:B------:R-:W-:Y:S11]  /*77400*/  STL [R1+0x4240], R28 ;  /* 0x0042401c01007387 */ /* 0x000ff60000100800 */
[----:B------:R-:W-:Y:S10]  /*77410*/  @!UPT UIADD3 URZ, URZ, URZ, URZ ;  /* 0x0000003f3f3ff290 */ /* 0x000ff4000fffe03f */
[----:B------:R-:W-:Y:S01]  /*77420*/  STL.64 [R1+0x470], R8 ;  /* 0x0004700801007387 */ /* 0x000fe20000100a00 */
[----:B------:R-:W-:Y:S01]  /*77430*/  STL.64 [R1+0x478], R10 ;  /* 0x0004780a01007387 */ /* 0x000fe20000100a00 */
[C---:B--2---:R-:W-:Y:S11]  /*77440*/  HMMA.1688.F32.TF32 R4, R20.reuse, R26, R16 ;  /* 0x0000001a1404723c */ /* 0x044ff60000081010 */
[----:B------:R-:W-:Y:S11]  /*77450*/  @!UPT UIADD3 URZ, URZ, URZ, URZ ;  /* 0x0000003f3f3ff290 */ /* 0x000ff6000fffe03f */
[----:B------:R-:W-:Y:S01]  /*77460*/  @!UPT UIADD3 URZ, URZ, URZ, URZ ;  /* 0x0000003f3f3ff290 */ /* 0x000fe2000fffe03f */
[----:B------:R-:W-:Y:S01]  /*77470*/  STL.64 [R1+0x980], R4 ;  /* 0x0009800401007387 */ /* 0x000fe20000100a00 */
[----:B------:R-:W-:Y:S02]  /*77480*/  STL.64 [R1+0x988], R6 ;  /* 0x0009880601007387 */ /* 0x000fe40000100a00 */
[----:B------:R-:W2:Y:S02]  /*77490*/  LDL.LU R16, [R1] ;  /* 0x0000000001107983 */ /* 0x000ea40000300800 */
        /* <DEDUP_REMOVED lines=27> */
[----:B------:R-:W2:Y:S03]  /*77650*/  LDL.64 R6, [R1+0x48] ;  /* 0x0000480001067983 */ /* 0x000ea60000100a00 */
[----:B-1----:R-:W4:Y:S04]  /*77660*/  LDL.64 R18, [R1+0xb8] ;  /* 0x0000b80001127983 */ /* 0x002f280000100a00 */
[----:B--2---:R1:W-:Y:S01]  /*77670*/  STL.64 [R1+0x42b8], R6 ;  /* 0x0042b80601007387 */ /* 0x0043e20000100a00 */
        /* <DEDUP_REMOVED lines=25> */
[----:B------:R-:W3:Y:S01]  /*77810*/  LDL.64 R26, [R1+0x38] ;  /* 0x00003800011a7983 */ /* 0x000ee20000100a00 */
[----:B------:R-:W-:Y:S02]  /*77820*/  STL [R1+0x424c], R3 ;  /* 0x00424c0301007387 */ /* 0x000fe40000100800 */
[----:B------:R-:W-:Y:S02]  /*77830*/  STL [R1+0x4248], R12 ;  /* 0x0042480c01007387 */ /* 0x000fe40000100800 */
[----:B------:R-:W-:Y:S01]  /*77840*/  STL.64 [R1+0x9c0], R8 ;  /* 0x0009c00801007387 */ /* 0x000fe20000100a00 */
[----:B------:R1:W-:Y:S02]  /*77850*/  STL.64 [R1+0x9c8], R10 ;  /* 0x0009c80a01007387 */ /* 0x0003e40000100a00 */
[----:B-1----:R-:W-:-:S02]  /*77860*/  IMAD.MOV.U32 R10, RZ, RZ, R18 ;  /* 0x000000ffff0a7224 */ /* 0x002fc400078e0012 */
[----:B------:R-:W-:Y:S02]  /*77870*/  IMAD.MOV.U32 R11, RZ, RZ, R19 ;  /* 0x000000ffff0b7224 */ /* 0x000fe400078e0013 */
[----:B------:R-:W2:Y:S03]  /*77880*/  LDL.LU.64 R18, [R1+0x4318] ;  /* 0x0043180001127983 */ /* 0x000ea60000300a00 */
[----:B------:R-:W-:Y:S02]  /*77890*/  STL [R1+0x4254], R11 ;  /* 0x0042540b01007387 */ /* 0x000fe40000100800 */
[----:B------:R1:W-:Y:S02]  /*778a0*/  STL [R1+0x4250], R10 ;  /* 0x0042500a01007387 */ /* 0x0003e40000100800 */
[----:B------:R-:W4:Y:S01]  /*778b0*/  LDL.LU R8, [R1+0x150] ;  /* 0x0001500001087983 */ /* 0x000f220000300800 */
[----:B------:R-:W4:Y:S04]  /*778c0*/  LDL.LU R9, [R1+0x154] ;  /* 0x0001540001097983 */ /* 0x000f280000300800 */
[----:B-1----:R-:W4:Y:S01]  /*778d0*/  LDL.LU R10, [R1+0x158] ;  /* 0x00015800010a7983 */ /* 0x002f220000300800 */
        /* <DEDUP_REMOVED lines=21> */
[----:B------:R-:W-:Y:S01]  /*77a30*/  STL [R1+0x4264], R12 ;  /* 0x0042640c01007387 */ /* 0x000fe20000100800 */
[----:B------:R-:W-:Y:S01]  /*77a40*/  STL [R1+0x4260], R3 ;  /* 0x0042600301007387 */ /* 0x000fe20000100800 */
[C---:B----4-:R-:W-:Y:S11]  /*77a50*/  HMMA.1688.F32.TF32 R8, R20.reuse, R18, R8 ;  /* 0x000000121408723c */ /* 0x050ff60000081008 */
[----:B------:R-:W-:Y:S11]  /*77a60*/  @!UPT UIADD3 URZ, URZ, URZ, URZ ;  /* 0x0000003f3f3ff290 */ /* 0x000ff6000fffe03f */
[----:B------:R-:W-:Y:S01]  /*77a70*/  @!UPT UIADD3 URZ, URZ, URZ, URZ ;  /* 0x0000003f3f3ff290 */ /* 0x000fe2000fffe03f */
[----:B------:R1:W-:Y:S01]  /*77a80*/  STL.64 [R1+0xc00], R8 ;  /* 0x000c000801007387 */ /* 0x0003e20000100a00 */
[----:B------:R-:W-:Y:S02]  /*77a90*/  STL.64 [R1+0xc08], R10 ;  /* 0x000c080a01007387 */ /* 0x000fe40000100a00 */
[----:B-1----:R-:W-:Y:S02]  /*77aa0*/  IMAD.MOV.U32 R8, RZ, RZ, R19 ;  /* 0x000000ffff087224 */ /* 0x002fe400078e0013 */
[----:B------:R-:W-:Y:S02]  /*77ab0*/  IMAD.MOV.U32 R9, RZ, RZ, R18 ;  /* 0x000000ffff097224 */ /* 0x000fe400078e0012 */
[----:B------:R-:W4:Y:S01]  /*77ac0*/  LDL.LU.64 R18, [R1+0x42e0] ;  /* 0x0042e00001127983 */ /* 0x000f220000300a00 */
[----:B------:R1:W-:Y:S02]  /*77ad0*/  STL [R1+0x426c], R8 ;  /* 0x00426c0801007387 */ /* 0x0003e40000100800 */
[----:B------:R5:W-:Y:S01]  /*77ae0*/  STL [R1+0x4268], R9 ;  /* 0x0042680901007387 */ /* 0x000be20000100800 */
[----:B-1----:R-:W4:Y:S01]  /*77af0*/  LDL.LU R8, [R1+0x140] ;  /* 0x0001400001087983 */ /* 0x002f220000300800 */
[----:B-----5:R-:W4:Y:S02]  /*77b00*/  LDL.LU R9, [R1+0x144] ;  /* 0x0001440001097983 */ /* 0x020f240000300800 */
[----:B------:R-:W4:Y:S02]  /*77b10*/  LDL.LU R10, [R1+0x148] ;  /* 0x00014800010a7983 */ /* 0x000f240000300800 */
[----:B------:R-:W4:Y:S02]  /*77b20*/  LDL.LU R11, [R1+0x14c] ;  /* 0x00014c00010b7983 */ /* 0x000f240000300800 */
[C---:B----4-:R-:W-:Y:S11]  /*77b30*/  HMMA.1688.F32.TF32 R8, R20.reuse, R18, R8 ;  /* 0x000000121408723c */ /* 0x050ff60000081008 */
[----:B------:R-:W-:Y:S11]  /*77b40*/  @!UPT UIADD3 URZ, URZ, URZ, URZ ;  /* 0x0000003f3f3ff290 */ /* 0x000ff6000fffe03f */
[----:B------:R-:W-:Y:S01]  /*77b50*/  @!UPT UIADD3 URZ, URZ, URZ, URZ ;  /* 0x0000003f3f3ff290 */ /* 0x000fe2000fffe03f */
[----:B------:R-:W-:Y:S01]  /*77b60*/  STL.64 [R1+0xbf0], R8 ;  /* 0x000bf00801007387 */ /* 0x000fe20000100a00 */
[----:B------:R1:W-:Y:S02]  /*77b70*/  STL.64 [R1+0xbf8], R10 ;  /* 0x000bf80a01007387 */ /* 0x0003e40000100a00 */
        /* <DEDUP_REMOVED lines=30> */
[----:B------:R-:W4:Y:S01]  /*77d60*/  LDL.LU.64 R6, [R1+0x4290] ;  /* 0x0042900001067983 */ /* 0x000f220000300a00 */
[----:B---3--:R-:W-:-:S02]  /*77d70*/  IMAD.MOV.U32 R5, RZ, RZ, R26 ;  /* 0x000000ffff057224 */ /* 0x008fc400078e001a */
[----:B------:R-:W-:Y:S01]  /*77d80*/  IMAD.MOV.U32 R4, RZ, RZ, R27 ;  /* 0x000000ffff047224 */ /* 0x000fe200078e001b */
[----:B--2---:R-:W-:Y:S01]  /*77d90*/  HMMA.1688.F32.TF32 R20, R20, R26, R16 ;  /* 0x0000001a1414723c */ /* 0x004fe20000081010 */
[----:B------:R-:W2:Y:S01]  /*77da0*/  LDL.LU.64 R18, [R1+0x4288] ;  /* 0x0042880001127983 */ /* 0x000ea20000300a00 */
[----:B------:R-:W3:Y:S11]  /*77db0*/  LDL.LU.64 R16, [R1+0x4280] ;  /* 0x0042800001107983 */ /* 0x000ef60000300a00 */
[----:B------:R-:W-:Y:S10]  /*77dc0*/  @!UPT UIADD3 URZ, URZ, URZ, URZ ;  /* 0x0000003f3f3ff290 */ /* 0x000ff4000fffe03f */
[----:B------:R-:W-:Y:S01]  /*77dd0*/  STL.64 [R1+0xbb0], R20 ;  /* 0x000bb01401007387 */ /* 0x000fe20000100a00 */
[----:B------:R-:W-:Y:S02]  /*77de0*/  STL.64 [R1+0xbb8], R22 ;  /* 0x000bb81601007387 */ /* 0x000fe40000100a00 */
[----:B------:R-:W-:Y:S04]  /*77df0*/  LDS R22, [R0+0x2e400] ;  /* 0x02e4000000167984 */ /* 0x000fe80000000800 */
[----:B------:R-:W1:Y:S01]  /*77e00*/  LDS R23, [R2+0x2e400] ;  /* 0x02e4000002177984 */ /* 0x000e620000000800 */
[----:B------:R-:W-:Y:S04]  /*77e10*/  LDS R20, [R0+0x2c400] ;  /* 0x02c4000000147984 */ /* 0x000fe80000000800 */
[----:B------:R-:W5:Y:S04]  /*77e20*/  LDS R21, [R2+0x2c400] ;  /* 0x02c4000002157984 */ /* 0x000f680000000800 */
[----:B------:R-:W2:Y:S01]  /*77e30*/  LDL.LU.64 R26, [R1+0x4278] ;  /* 0x00427800011a7983 */ /* 0x000ea20000300a00 */
[----:B------:R-:W2:Y:S02]  /*77e40*/  LDL.LU.64 R24, [R1+0x4270] ;  /* 0x0042700001187983 */ /* 0x000ea40000300a00 */
[----:B----4-:R-:W-:Y:S02]  /*77e50*/  STL.64 [R1+0x4228], R6 ;  /* 0x0042280601007387 */ /* 0x010fe40000100a00 */
[----:B------:R4:W-:Y:S02]  /*77e60*/  STL.64 [R1+0x4220], R4 ;  /* 0x0042200401007387 */ /* 0x0009e40000100a00 */
[----:B----4-:R-:W2:Y:S01]  /*77e70*/  LDL.LU R4, [R1+0x3e0] ;  /* 0x0003e00001047983 */ /* 0x010ea20000300800 */
[----:B------:R-:W2:Y:S02]  /*77e80*/  LDL.LU R5, [R1+0x3e4] ;  /* 0x0003e40001057983 */ /* 0x000ea40000300800 */
[----:B------:R-:W2:Y:S02]  /*77e90*/  LDL.LU R6, [R1+0x3e8] ;  /* 0x0003e80001067983 */ /* 0x000ea40000300800 */
[----:B------:R-:W2:Y:S01]  /*77ea0*/  LDL.LU R7, [R1+0x3ec] ;  /* 0x0003ec0001077983 */ /* 0x000ea20000300800 */
[----:B-1----:R-:W-:Y:S01]  /*77eb0*/  STL.64 [R1+0x4118], R22 ;  /* 0x0041181601007387 */ /* 0x002fe20000100a00 */
[----:B-----5:R1:W-:Y:S03]  /*77ec0*/  STL.64 [R1+0x4110], R20 ;  /* 0x0041101401007387 */ /* 0x0203e60000100a00 */
[----:B-1----:R-:W4:Y:S01]  /*77ed0*/  LDL.LU R20, [R1+0x100] ;  /* 0x0001000001147983 */ /* 0x002f220000300800 */
[----:B------:R-:W4:Y:S02]  /*77ee0*/  LDL.LU R21, [R1+0x104] ;  /* 0x0001040001157983 */ /* 0x000f240000300800 */
[----:B------:R-:W4:Y:S02]  /*77ef0*/  LDL.LU R22, [R1+0x108] ;  /* 0x0001080001167983 */ /* 0x000f240000300800 */
[----:B------:R-:W-:Y:S01]  /*77f00*/  IMAD.MOV.U32 R23, RZ, RZ, R29 ;  /* 0x000000ffff177224 */ /* 0x000fe200078e001d */
[C---:B--2---:R-:W-:Y:S08]  /*77f10*/  HMMA.1688.F32.TF32 R4, R24.reuse, R14, R4 ;  /* 0x0000000e1804723c */ /* 0x044ff00000081004 */
[----:B----4-:R-:W-:Y:S11]  /*77f20*/  HMMA.1688.F32.TF32 R20, R24, R18, R20 ;  /* 0x000000121814723c */ /* 0x010ff60000081014 */
[----:B------:R-:W-:Y:S11]  /*77f30*/  @!UPT UIADD3 URZ, URZ, URZ, URZ ;  /* 0x0000003f3f3ff290 */ /* 0x000ff6000fffe03f */
[----:B------:R-:W-:Y:S01]  /*77f40*/  @!UPT UIADD3 URZ, URZ, URZ, URZ ;  /* 0x0000003f3f3ff290 */ /* 0x000fe2000fffe03f */
[----:B------:R-:W-:Y:S01]  /*77f50*/  STL.64 [R1+0x200], R20 ;  /* 0x0002001401007387 */ /* 0x000fe20000100a00 */
[----:B------:R-:W-:Y:S02]  /*77f60*/  IMAD.MOV.U32 R29, RZ, RZ, R23 ;  /* 0x000000ffff1d7224 */ /* 0x000fe400078e0017 */
[----:B------:R1:W-:Y:S02]  /*77f70*/  STL [R1+0x208], R22 ;  /* 0x0002081601007387 */ /* 0x0003e40000100800 */
[----:B------:R-:W-:Y:S01]  /*77f80*/  STL.64 [R1+0x4128], R18 ;  /* 0x0041281201007387 */ /* 0x000fe20000100a00 */
[----:B---3--:R-:W-:Y:S01]  /*77f90*/  STL.64 [R1+0x4120], R16 ;  /* 0x0041201001007387 */ /* 0x008fe20000100a00 */
[----:B------:R-:W-:Y:S02]  /*77fa0*/  STL [R1+0x3d70], R29 ;  /* 0x003d701d01007387 */ /* 0x000fe40000100800 */
[----:B------:R-:W-:Y:S02]  /*77fb0*/  IMAD.MOV.U32 R23, RZ, RZ, R9 ;  /* 0x000000ffff177224 */ /* 0x000fe400078e0009 */
[----:B-1----:R-:W-:-:S02]  /*77fc0*/  IMAD.MOV.U32 R22, RZ, RZ, R8 ;  /* 0x000000ffff167224 */ /* 0x002fc400078e0008 */
[----:B------:R-:W2:Y:S01]  /*77fd0*/  LDL.LU R8, [R1+0x426c] ;  /* 0x00426c0001087983 */ /* 0x000ea20000300800 */
[----:B------:R-:W-:Y:S02]  /*77fe0*/  STL.64 [R1+0x1f0], R4 ;  /* 0x0001f00401007387 */ /* 0x000fe40000100a00 */
[----:B------:R-:W-:Y:S02]  /*77ff0*/  STL.64 [R1+0x1f8], R6 ;  /* 0x0001f80601007387 */ /* 0x000fe40000100a00 */
        /* <DEDUP_REMOVED lines=36> */
[----:B------:R-:W2:Y:S02]  /*78240*/  LDL.LU R23, [R1+0x52c] ;  /* 0x00052c0001177983 */ /* 0x000ea40000300800 */
[----:B--2---:R5:W-:Y:S01]  /*78250*/  STL.64 [R1+0x4188], R22 ;  /* 0x0041881601007387 */ /* 0x004be20000100a00 */
[----:B------:R-:W-:Y:S02]  /*78260*/  STL.64 [R1+0x4180], R20 ;  /* 0x0041801401007387 */ /* 0x000fe40000100a00 */
[----:B-----5:R-:W-:-:S02]  /*78270*/  IMAD.MOV.U32 R22, RZ, RZ, R3 ;  /* 0x000000ffff167224 */ /* 0x020fc400078e0003 */
[----:B----4-:R-:W-:Y:S01]  /*78280*/  IMAD.MOV.U32 R23, RZ, RZ, R12 ;  /* 0x000000ffff177224 */ /* 0x010fe200078e000c */
[----:B------:R-:W2:Y:S01]  /*78290*/  LDL.LU R3, [R1+0x424c] ;  /* 0x00424c0001037983 */ /* 0x000ea20000300800 */
[----:B------:R-:W4:Y:S03]  /*782a0*/  LDL.LU R12, [R1+0x4248] ;  /* 0x00424800010c7983 */ /* 0x000f260000300800 */
[----:B------:R3:W-:Y:S02]  /*782b0*/  STL.64 [R1+0x41a0], R22 ;  /* 0x0041a01601007387 */ /* 0x0007e40000100a00 */
[----:B---3--:R-:W-:Y:S02]  /*782c0*/  IMAD.MOV.U32 R22, RZ, RZ, R13 ;  /* 0x000000ffff167224 */ /* 0x008fe400078e000d */
[----:B------:R-:W-:Y:S01]  /*782d0*/  IMAD.MOV.U32 R23, RZ, RZ, R28 ;  /* 0x000000ffff177224 */ /* 0x000fe200078e001c */
[----:B------:R-:W3:Y:S01]  /*782e0*/  LDL.LU R13, [R1+0x4244] ;  /* 0x00424400010d7983 */ /* 0x000ee20000300800 */
[----:B------:R-:W5:Y:S03]  /*782f0*/  LDL.LU R28, [R1+0x4240] ;  /* 0x00424000011c7983 */ /* 0x000f660000300800 */
[----:B------:R-:W-:Y:S01]  /*78300*/  STL.64 [R1+0x41b8], R22 ;  /* 0x0041b81601007387 */ /* 0x000fe20000100a00 */
[----:B------:R-:W-:Y:S02]  /*78310*/  STL.64 [R1+0x4170], R18 ;  /* 0x0041701201007387 */ /* 0x000fe40000100a00 */
[----:B------:R1:W-:Y:S02]  /*78320*/  STL.64 [R1+0x4168], R16 ;  /* 0x0041681001007387 */ /* 0x0003e40000100a00 */
[----:B-1----:R-:W3:Y:S01]  /*78330*/  LDL.LU R16, [R1+0x510] ;  /* 0x0005100001107983 */ /* 0x002ee20000300800 */
[----:B------:R-:W3:Y:S02]  /*78340*/  LDL.LU R17, [R1+0x514] ;  /* 0x0005140001117983 */ /* 0x000ee40000300800 */
[----:B------:R-:W3:Y:S02]  /*78350*/  LDL.LU R18, [R1+0x518] ;  /* 0x0005180001127983 */ /* 0x000ee40000300800 */
[----:B------:R-:W3:Y:S01]  /*78360*/  LDL.LU R19, [R1+0x51c] ;  /* 0x00051c0001137983 */ /* 0x000ee20000300800 */
[----:B------:R-:W-:Y:S01]  /*78370*/  MOV R22, R10 ;  /* 0x0000000a00167202 */ /* 0x000fe20000000f00 */
[----:B------:R-:W-:Y:S01]  /*78380*/  IMAD.MOV.U32 R23, RZ, RZ, R11 ;  /* 0x000000ffff177224 */ /* 0x000fe200078e000b */
[----:B------:R-:W5:Y:S01]  /*78390*/  LDL.LU R10, [R1+0x423c] ;  /* 0x00423c00010a7983 */ /* 0x000f620000300800 */
[----:B------:R-:W5:Y:S03]  /*783a0*/  LDL.LU R11, [R1+0x4238] ;  /* 0x00423800010b7983 */ /* 0x000f660000300800 */
[----:B------:R2:W-:Y:S02]  /*783b0*/  STL.64 [R1+0x41d0], R22 ;  /* 0x0041d01601007387 */ /* 0x0005e40000100a00 */
[----:B--2---:R-:W-:-:S02]  /*783c0*/  IMAD.MOV.U32 R23, RZ, RZ, R3 ;  /* 0x000000ffff177224 */ /* 0x004fc400078e0003 */
[----:B----4-:R-:W-:Y:S01]  /*783d0*/  IMAD.MOV.U32 R22, RZ, RZ, R12 ;  /* 0x000000ffff167224 */ /* 0x010fe200078e000c */
[----:B---3--:R-:W-:Y:S01]  /*783e0*/  STL.64 [R1+0x4198], R18 ;  /* 0x0041981201007387 */ /* 0x008fe20000100a00 */
[----:B------:R1:W-:Y:S03]  /*783f0*/  STL.64 [R1+0x4190], R16 ;  /* 0x0041901001007387 */ /* 0x0003e60000100a00 */
[----:B-1----:R-:W2:Y:S01]  /*78400*/  LDL.LU R16, [R1+0x530] ;  /* 0x0005300001107983 */ /* 0x002ea20000300800 */
[----:B------:R-:W2:Y:S02]  /*78410*/  LDL.LU R17, [R1+0x534] ;  /* 0x0005340001117983 */ /* 0x000ea40000300800 */
[----:B------:R-:W3:Y:S02]  /*78420*/  LDL.LU R18, [R1+0x538] ;  /* 0x0005380001127983 */ /* 0x000ee40000300800 */
[----:B------:R-:W3:Y:S01]  /*78430*/  LDL.LU R19, [R1+0x53c] ;  /* 0x00053c0001137983 */ /* 0x000ee20000300800 */
[----:B------:R-:W4:Y:S01]  /*78440*/  LDL.LU R12, [R1+0x4234] ;  /* 0x00423400010c7983 */ /* 0x000f220000300800 */
[----:B------:R-:W2:Y:S02]  /*78450*/  LDL.LU R3, [R1+0x4230] ;  /* 0x0042300001037983 */ /* 0x000ea40000300800 */
[----:B------:R1:W-:Y:S02]  /*78460*/  STL.64 [R1+0x41e8], R22 ;  /* 0x0041e81601007387 */ /* 0x0003e40000100a00 */
[----:B-1----:R-:W2:Y:S04]  /*78470*/  LDL.64 R22, [R1+0xd8] ;  /* 0x0000d80001167983 */ /* 0x002ea80000100a00 */
[----:B--2---:R-:W-:Y:S01]  /*78480*/  STL.64 [R1+0x4200], R22 ;  /* 0x0042001601007387 */ /* 0x004fe20000100a00 */
[----:B---3--:R-:W-:Y:S02]  /*78490*/  STL.64 [R1+0x41b0], R18 ;  /* 0x0041b01201007387 */ /* 0x008fe40000100a00 */
[----:B------:R1:W-:Y:S02]  /*784a0*/  STL.64 [R1+0x41a8], R16 ;  /* 0x0041a81001007387 */ /* 0x0003e40000100a00 */
[----:B-1----:R-:W2:Y:S01]  /*784b0*/  LDL.LU R16, [R1+0x540] ;  /* 0x0005400001107983 */ /* 0x002ea20000300800 */
[----:B------:R-:W2:Y:S02]  /*784c0*/  LDL.LU R17, [R1+0x544] ;  /* 0x0005440001117983 */ /* 0x000ea40000300800 */
[----:B------:R-:W3:Y:S02]  /*784d0*/  LDL.LU R18, [R1+0x548] ;  /* 0x0005480001127983 */ /* 0x000ee40000300800 */
[----:B------:R-:W3:Y:S02]  /*784e0*/  LDL.LU R19, [R1+0x54c] ;  /* 0x00054c0001137983 */ /* 0x000ee40000300800 */
[----:B-----5:R-:W-:-:S02]  /*784f0*/  IMAD.MOV.U32 R22, RZ, RZ, R28 ;  /* 0x000000ffff167224 */ /* 0x020fc400078e001c */
[----:B------:R-:W-:Y:S01]  /*78500*/  IMAD.MOV.U32 R23, RZ, RZ, R13 ;  /* 0x000000ffff177224 */ /* 0x000fe200078e000d */
[----:B------:R-:W5:Y:S01]  /*78510*/  LDL.LU R4, [R1+0x400] ;  /* 0x0004000001047983 */ /* 0x000f620000300800 */
[----:B------:R-:W5:Y:S02]  /*78520*/  LDL.LU R5, [R1+0x404] ;  /* 0x0004040001057983 */ /* 0x000f640000300800 */
[----:B------:R-:W5:Y:S02]  /*78530*/  LDL.LU R6, [R1+0x408] ;  /* 0x0004080001067983 */ /* 0x000f640000300800 */
[----:B------:R-:W5:Y:S01]  /*78540*/  LDL.LU R7, [R1+0x40c] ;  /* 0x00040c0001077983 */ /* 0x000f620000300800 */
        /* <DEDUP_REMOVED lines=17> */
[C---:B-----5:R-:W-:Y:S01]  /*78660*/  HMMA.1688.F32.TF32 R4, R24.reuse, R10, R4 ;  /* 0x0000000a1804723c */ /* 0x060fe20000081004 */
        /* <DEDUP_REMOVED lines=13> */
[----:B----4-:R-:W-:Y:S02]  /*78740*/  STL [R1+0x4100], R12 ;  /* 0x0041000c01007387 */ /* 0x010fe40000100800 */
[----:B------:R-:W-:Y:S02]  /*78750*/  STL.64 [R1+0x300], R4 ;  /* 0x0003000401007387 */ /* 0x000fe40000100a00 */
[----:B------:R1:W-:Y:S02]  /*78760*/  STL.64 [R1+0x308], R6 ;  /* 0x0003080601007387 */ /* 0x0003e40000100a00 */
[----:B-1----:R-:W3:Y:S01]  /*78770*/  LDL.LU.64 R6, [R1+0x4228] ;  /* 0x0042280001067983 */ /* 0x002ee20000300a00 */
[----:B------:R-:W4:Y:S02]  /*78780*/  LDL.LU.64 R4, [R1+0x4220] ;  /* 0x0042200001047983 */ /* 0x000f240000300a00 */
[----:B------:R-:W-:Y:S01]  /*78790*/  STL.64 [R1+0x40f8], R10 ;  /* 0x0040f80a01007387 */ /* 0x000fe20000100a00 */
[C---:B---3--:R-:W-:Y:S11]  /*787a0*/  HMMA.1688.F32.TF32 R20, R24.reuse, R6, R20 ;  /* 0x000000061814723c */ /* 0x048ff60000081014 */
[----:B------:R-:W-:Y:S11]  /*787b0*/  @!UPT UIADD3 URZ, URZ, URZ, URZ ;  /* 0x0000003f3f3ff290 */ /* 0x000ff6000fffe03f */
[----:B------:R-:W-:Y:S01]  /*787c0*/  @!UPT UIADD3 URZ, URZ, URZ, URZ ;  /* 0x0000003f3f3ff290 */ /* 0x000fe2000fffe03f */
[----:B------:R-:W-:Y:S01]  /*787d0*/  STL.64 [R1+0x2f0], R20 ;  /* 0x0002f01401007387 */ /* 0x000fe20000100a00 */
[----:B------:R1:W-:Y:S03]  /*787e0*/  STL.64 [R1+0x2f8], R22 ;  /* 0x0002f81601007387 */ /* 0x0003e60000100a00 */
[----:B-1----:R-:W2:Y:S01]  /*787f0*/  LDL.LU.64 R22, [R1+0x4218] ;  /* 0x0042180001167983 */ /* 0x002ea20000300a00 */
[----:B----4-:R-:W-:Y:S02]  /*78800*/  IMAD.MOV.U32 R11, RZ, RZ, R4 ;  /* 0x000000ffff0b7224 */ /* 0x010fe400078e0004 */
[----:B------:R1:W-:Y:S02]  /*78810*/  STL.64 [R1+0x40f0], R6 ;  /* 0x0040f00601007387 */ /* 0x0003e40000100a00 */
[----:B------:R-:W-:Y:S01]  /*78820*/  IMAD.MOV.U32 R10, RZ, RZ, R5 ;  /* 0x000000ffff0a7224 */ /* 0x000fe200078e0005 */
[----:B------:R-:W3:Y:S01]  /*78830*/  LDL.LU R4, [R1+0x4a0] ;  /* 0x0004a00001047983 */ /* 0x000ee20000300800 */
[----:B------:R-:W3:Y:S03]  /*78840*/  LDL.LU R5, [R1+0x4a4] ;  /* 0x0004a40001057983 */ /* 0x000ee60000300800 */
[----:B-1----:R-:W3:Y:S01]  /*78850*/  LDL.LU R6, [R1+0x4a8] ;  /* 0x0004a80001067983 */ /* 0x002ee20000300800 */
        /* <DEDUP_REMOVED lines=17> */
[C---:B--2---:R-:W-:Y:S01]  /*78970*/  HMMA.1688.F32.TF32 R20, R24.reuse, R22, R16 ;  /* 0x000000161814723c */ /* 0x044fe20000081010 */
[----:B------:R-:W2:Y:S01]  /*78980*/  LDL.LU.64 R18, [R1+0x41e0] ;  /* 0x0041e00001127983 */ /* 0x000ea20000300a00 */
[----:B------:R-:W2:Y:S11]  /*78990*/  LDL.LU.64 R16, [R1+0x41d8] ;  /* 0x0041d80001107983 */ /* 0x000eb60000300a00 */
[----:B------:R-:W-:Y:S10]  /*789a0*/  @!UPT UIADD3 URZ, URZ, URZ, URZ ;  /* 0x0000003f3f3ff290 */ /* 0x000ff4000fffe03f */
[----:B------:R-:W-:Y:S01]  /*789b0*/  STL.64 [R1+0x340], R20 ;  /* 0x0003401401007387 */ /* 0x000fe20000100a00 */
[----:B------:R1:W-:Y:S02]  /*789c0*/  STL [R1+0x348], R22 ;  /* 0x0003481601007387 */ /* 0x0003e40000100800 */
[----:B------:R-:W-:Y:S02]  /*789d0*/  IMAD.MOV.U32 R3, RZ, RZ, R23 ;  /* 0x000000ffff037224 */ /* 0x000fe400078e0017 */
[----:B-1----:R-:W2:Y:S03]  /*789e0*/  LDL.LU.64 R22, [R1+0x41d0] ;  /* 0x0041d00001167983 */ /* 0x002ea60000300a00 */
        /* <DEDUP_REMOVED lines=55> */
[C---:B---3--:R-:W-:Y:S08]  /*78d60*/  HMMA.1688.F32.TF32 R8, R24.reuse, R10, R4 ;  /* 0x0000000a1808723c */ /* 0x048ff00000081004 */
[----:B--2---:R-:W-:Y:S01]  /*78d70*/  HMMA.1688.F32.TF32 R20, R24, R22, R16 ;  /* 0x000000161814723c */ /* 0x004fe20000081010 */
[----:B------:R-:W-:Y:S04]  /*78d80*/  LDS R26, [R0+0x2e500] ;  /* 0x02e50000001a7984 */ /* 0x000fe80000000800 */
[----:B------:R-:W1:Y:S04]  /*78d90*/  LDS R27, [R2+0x2e500] ;  /* 0x02e50000021b7984 */ /* 0x000e680000000800 */
[----:B------:R-:W-:Y:S04]  /*78da0*/  LDS R24, [R0+0x2c500] ;  /* 0x02c5000000187984 */ /* 0x000fe80000000800 */
[----:B------:R-:W2:Y:S04]  /*78db0*/  LDS R25, [R2+0x2c500] ;  /* 0x02c5000002197984 */ /* 0x000ea80000000800 */
[----:B------:R-:W5:Y:S01]  /*78dc0*/  LDL.LU.64 R18, [R1+0x4128] ;  /* 0x0041280001127983 */ /* 0x000f620000300a00 */
[----:B------:R-:W3:Y:S05]  /*78dd0*/  LDL.LU.64 R16, [R1+0x4120] ;  /* 0x0041200001107983 */ /* 0x000eea0000300a00 */
[----:B------:R-:W-:Y:S01]  /*78de0*/  STL.64 [R1+0xb40], R20 ;  /* 0x000b401401007387 */ /* 0x000fe20000100a00 */
[----:B------:R4:W-:Y:S03]  /*78df0*/  STL.64 [R1+0xb48], R22 ;  /* 0x000b481601007387 */ /* 0x0009e60000100a00 */
[----:B----4-:R-:W5:Y:S01]  /*78e00*/  LDL.LU.64 R22, [R1+0x4118] ;  /* 0x0041180001167983 */ /* 0x010f620000300a00 */
[----:B------:R-:W5:Y:S02]  /*78e10*/  LDL.LU.64 R20, [R1+0x4110] ;  /* 0x0041100001147983 */ /* 0x000f640000300a00 */
[----:B------:R-:W4:Y:S02]  /*78e20*/  LDL.LU R4, [R1+0x5e0] ;  /* 0x0005e00001047983 */ /* 0x000f240000300800 */
[----:B------:R1:W-:Y:S01]  /*78e30*/  STL.64 [R1+0xb20], R8 ;  /* 0x000b200801007387 */ /* 0x0003e20000100a00 */
[----:B------:R2:W-:Y:S01]  /*78e40*/  STL.64 [R1+0xb28], R10 ;  /* 0x000b280a01007387 */ /* 0x0005e20000100a00 */
[----:B------:R-:W4:Y:S02]  /*78e50*/  LDL.LU R5, [R1+0x5e4] ;  /* 0x0005e40001057983 */ /* 0x000f240000300800 */
[----:B------:R-:W4:Y:S02]  /*78e60*/  LDL.LU R6, [R1+0x5e8] ;  /* 0x0005e80001067983 */ /* 0x000f240000300800 */
[----:B------:R-:W4:Y:S01]  /*78e70*/  LDL.LU R7, [R1+0x5ec] ;  /* 0x0005ec0001077983 */ /* 0x000f220000300800 */
[----:B-1----:R-:W3:Y:S01]  /*78e80*/  LDL.LU R8, [R1+0x5d0] ;  /* 0x0005d00001087983 */ /* 0x002ee20000300800 */
[----:B------:R-:W3:Y:S02]  /*78e90*/  LDL.LU R9, [R1+0x5d4] ;  /* 0x0005d40001097983 */ /* 0x000ee40000300800 */
[----:B--2---:R-:W2:Y:S02]  /*78ea0*/  LDL.LU R10, [R1+0x5d8] ;  /* 0x0005d800010a7983 */ /* 0x004ea40000300800 */
[----:B------:R-:W2:Y:S01]  /*78eb0*/  LDL.LU R11, [R1+0x5dc] ;  /* 0x0005dc00010b7983 */ /* 0x000ea20000300800 */
[----:B------:R1:W-:Y:S01]  /*78ec0*/  STL.64 [R1+0x4048], R26 ;  /* 0x0040481a01007387 */ /* 0x0003e20000100a00 */
[----:B------:R-:W-:Y:S03]  /*78ed0*/  STL.64 [R1+0x4040], R24 ;  /* 0x0040401801007387 */ /* 0x000fe60000100a00 */
[----:B-1----:R-:W2:Y:S04]  /*78ee0*/  LDL.64 R26, [R1+0xb8] ;  /* 0x0000b800011a7983 */ /* 0x002ea80000100a00 */
[----:B--2---:R1:W-:Y:S02]  /*78ef0*/  STL.64 [R1+0x40c8], R26 ;  /* 0x0040c81a01007387 */ /* 0x0043e40000100a00 */
[----:B-1----:R-:W-:-:S02]  /*78f00*/  IMAD.MOV.U32 R26, RZ, RZ, R29 ;  /* 0x000000ffff1a7224 */ /* 0x002fc400078e001d */
[----:B------:R-:W-:-:S05]  /*78f10*/  IMAD.MOV.U32 R27, RZ, RZ, R28 ;  /* 0x000000ffff1b7224 */ /* 0x000fca00078e001c */
[----:B------:R1:W-:Y:S04]  /*78f20*/  STL.64 [R1+0x40e0], R26 ;  /* 0x0040e01a01007387 */ /* 0x0003e80000100a00 */
[----:B-1----:R-:W2:Y:S01]  /*78f30*/  LDL.64 R26, [R1+0xe8] ;  /* 0x0000e800011a7983 */ /* 0x002ea20000100a00 */
[C---:B-----5:R-:W-:Y:S03]  /*78f40*/  HMMA.1688.F32.TF32 R12, R20.reuse, R18, R12 ;  /* 0x00000012140c723c */ /* 0x060fe6000008100c */
        /* <DEDUP_REMOVED lines=8> */
[----:B-1----:R-:W5:Y:S01]  /*78fd0*/  LDL.LU.64 R14, [R1+0x4108] ;  /* 0x00410800010e7983 */ /* 0x002f620000300a00 */
[----:B------:R-:W2:Y:S02]  /*78fe0*/  LDL.LU R12, [R1+0x4100] ;  /* 0x00410000010c7983 */ /* 0x000ea40000300800 */
[----:B------:R-:W-:Y:S02]  /*78ff0*/  STL.64 [R1+0x4058], R18 ;  /* 0x0040581201007387 */ /* 0x000fe40000100a00 */
[----:B---3--:R1:W-:Y:S02]  /*79000*/  STL.64 [R1+0x4050], R16 ;  /* 0x0040501001007387 */ /* 0x0083e40000100a00 */
[----:B-1----:R-:W3:Y:S01]  /*79010*/  LDL.LU R16, [R1+0x640] ;  /* 0x0006400001107983 */ /* 0x002ee20000300800 */
[----:B------:R-:W3:Y:S02]  /*79020*/  LDL.LU R17, [R1+0x644] ;  /* 0x0006440001117983 */ /* 0x000ee40000300800 */
[----:B------:R-:W2:Y:S02]  /*79030*/  LDL.LU R18, [R1+0x648] ;  /* 0x0006480001127983 */ /* 0x000ea40000300800 */
[----:B------:R-:W2:Y:S01]  /*79040*/  LDL.LU R19, [R1+0x64c] ;  /* 0x00064c0001137983 */ /* 0x000ea20000300800 */
[C---:B-----5:R-:W-:Y:S01]  /*79050*/  HMMA.1688.F32.TF32 R8, R20.reuse, R14, R8 ;  /* 0x0000000e1408723c */ /* 0x060fe20000081008 */
[----:B--2---:R-:W-:Y:S01]  /*79060*/  STL.64 [R1+0x40d8], R18 ;  /* 0x0040d81201007387 */ /* 0x004fe20000100a00 */
        /* <DEDUP_REMOVED lines=8> */
[----:B-1----:R-:W4:Y:S01]  /*790f0*/  LDL.LU.64 R10, [R1+0x40f8] ;  /* 0x0040f800010a7983 */ /* 0x002f220000300a00 */
[----:B------:R1:W-:Y:S02]  /*79100*/  STL.64 [R1+0x4038], R14 ;  /* 0x0040380e01007387 */ /* 0x0003e40000100a00 */
[----:B------:R-:W-:Y:S01]  /*79110*/  STL [R1+0x4034], R12 ;  /* 0x0040340c01007387 */ /* 0x000fe20000100800 */
[----:B-1----:R-:W3:Y:S01]  /*79120*/  LDL.64 R14, [R1+0xc8] ;  /* 0x0000c800010e7983 */ /* 0x002ee20000100a00 */
[C---:B----4-:R-:W-:Y:S11]  /*79130*/  HMMA.1688.F32.TF32 R4, R20.reuse, R10, R4 ;  /* 0x0000000a1404723c */ /* 0x050ff60000081004 */
[----:B------:R-:W-:Y:S11]  /*79140*/  @!UPT UIADD3 URZ, URZ, URZ, URZ ;  /* 0x0000003f3f3ff290 */ /* 0x000ff6000fffe03f */
[----:B------:R-:W-:Y:S01]  /*79150*/  @!UPT UIADD3 URZ, URZ, URZ, URZ ;  /* 0x0000003f3f3ff290 */ /* 0x000fe2000fffe03f */
        /* <DEDUP_REMOVED lines=8> */
[----:B-1----:R-:W4:Y:S01]  /*791e0*/  LDL.LU.64 R26, [R1+0x40e8] ;  /* 0x0040e800011a7983 */ /* 0x002f220000300a00 */
[----:B------:R1:W-:Y:S02]  /*791f0*/  STL [R1+0x3ff8], R6 ;  /* 0x003ff80601007387 */ /* 0x0003e40000100800 */
[----:B------:R5:W-:Y:S02]  /*79200*/  STL [R1+0x3ff4], R7 ;  /* 0x003ff40701007387 */ /* 0x000be40000100800 */
[----:B------:R-:W4:Y:S01]  /*79210*/  LDL.LU R4, [R1+0x610] ;  /* 0x0006100001047983 */ /* 0x000f220000300800 */
[----:B------:R-:W4:Y:S04]  /*79220*/  LDL.LU R5, [R1+0x614] ;  /* 0x0006140001057983 */ /* 0x000f280000300800 */
[----:B-1----:R-:W4:Y:S01]  /*79230*/  LDL.LU R6, [R1+0x618] ;  /* 0x0006180001067983 */ /* 0x002f220000300800 */
[----:B-----5:R-:W4:Y:S02]  /*79240*/  LDL.LU R7, [R1+0x61c] ;  /* 0x00061c0001077983 */ /* 0x020f240000300800 */
[C---:B----4-:R-:W-:Y:S01]  /*79250*/  HMMA.1688.F32.TF32 R4, R20.reuse, R26, R4 ;  /* 0x0000001a1404723c */ /* 0x050fe20000081004 */
[----:B------:R-:W-:Y:S11]  /*79260*/  IMAD.MOV.U32 R28, RZ, RZ, R27 ;  /* 0x000000ffff1c7224 */ /* 0x000ff600078e001b */
[----:B------:R-:W-:Y:S11]  /*79270*/  @!UPT UIADD3 URZ, URZ, URZ, URZ ;  /* 0x0000003f3f3ff290 */ /* 0x000ff6000fffe03f */
[----:B------:R1:W-:Y:S01]  /*79280*/  STL.64 [R1+0x2a0], R4 ;  /* 0x0002a00401007387 */ /* 0x0003e20000100a00 */
[----:B------:R-:W-:Y:S02]  /*79290*/  STL.64 [R1+0x2a8], R6 ;  /* 0x0002a80601007387 */ /* 0x000fe40000100a00 */
[----:B-1----:R-:W-:Y:S02]  /*792a0*/  IMAD.MOV.U32 R5, RZ, RZ, R26 ;  /* 0x000000ffff057224 */ /* 0x002fe400078e001a */
[----:B------:R-:W2:Y:S01]  /*792b0*/  LDL.LU.64 R26, [R1+0x40e0] ;  /* 0x0040e000011a7983 */ /* 0x000ea20000300a00 */
[----:B------:R-:W-:Y:S02]  /*792c0*/  STL [R1+0x4000], R28 ;  /* 0x0040001c01007387 */ /* 0x000fe40000100800 */
[----:B------:R1:W-:Y:S02]  /*792d0*/  STL [R1+0x3ffc], R5 ;  /* 0x003ffc0501007387 */ /* 0x0003e40000100800 */
[----:B------:R-:W3:Y:S01]  /*792e0*/  LDL.LU R4, [R1+0x630] ;  /* 0x0006300001047983 */ /* 0x000ee20000300800 */
[----:B-1----:R-:W3:Y:S01]  /*792f0*/  LDL.LU R5, [R1+0x634] ;  /* 0x0006340001057983 */ /* 0x002ee20000300800 */
[----:B------:R-:W3:Y:S02]  /*79300*/  LDL.LU R6, [R1+0x638] ;  /* 0x0006380001067983 */ /* 0x000ee40000300800 */
[----:B------:R-:W3:Y:S01]  /*79310*/  LDL.LU R7, [R1+0x63c] ;  /* 0x00063c0001077983 */ /* 0x000ee20000300800 */
[C---:B--2---:R-:W-:Y:S01]  /*79320*/  HMMA.1688.F32.TF32 R24, R20.reuse, R26, R16 ;  /* 0x0000001a1418723c */ /* 0x044fe20000081010 */
[----:B------:R-:W2:Y:S01]  /*79330*/  LDL.LU.64 R18, [R1+0x40d8] ;  /* 0x0040d80001127983 */ /* 0x000ea20000300a00 */
[----:B------:R-:W2:Y:S11]  /*79340*/  LDL.LU.64 R16, [R1+0x40d0] ;  /* 0x0040d00001107983 */ /* 0x000eb60000300a00 */
[----:B------:R-:W-:Y:S10]  /*79350*/  @!UPT UIADD3 URZ, URZ, URZ, URZ ;  /* 0x0000003f3f3ff290 */ /* 0x000ff4000fffe03f */
[----:B------:R-:W-:Y:S01]  /*79360*/  STL.64 [R1+0x290], R24 ;  /* 0x0002901801007387 */ /* 0x000fe20000100a00 */
[----:B------:R1:W-:Y:S03]  /*79370*/  STL.64 [R1+0x298], R26 ;  /* 0x0002981a01007387 */ /* 0x0003e60000100a00 */
[----:B-1----:R-:W2:Y:S01]  /*79380*/  LDL.LU.64 R26, [R1+0x40c8] ;  /* 0x0040c800011a7983 */ /* 0x002ea20000300a00 */
[C---:B---3--:R-:W-:Y:S01]  /*79390*/  HMMA.1688.F32.TF32 R4, R20.reuse, R14, R4 ;  /* 0x0000000e1404723c */ /* 0x048fe20000081004 */
[----:B------:R-:W-:Y:S01]  /*793a0*/  MOV R8, R15 ;  /* 0x0000000f00087202 */ /* 0x000fe20000000f00 */
[----:B------:R-:W-:Y:S11]  /*793b0*/  IMAD.MOV.U32 R9, RZ, RZ, R14 ;  /* 0x000000ffff097224 */ /* 0x000ff600078e000e */
[----:B------:R-:W-:Y:S10]  /*793c0*/  @!UPT UIADD3 URZ, URZ, URZ, URZ ;  /* 0x0000003f3f3ff290 */ /* 0x000ff4000fffe03f */
[----:B------:R-:W-:Y:S01]  /*793d0*/  STL.64 [R1+0x330], R4 ;  /* 0x0003300401007387 */ /* 0x000fe20000100a00 */
[----:B------:R2:W-:Y:S02]  /*793e0*/  STL.64 [R1+0x338], R6 ;  /* 0x0003380601007387 */ /* 0x0005e40000100a00 */
[----:B------:R-:W-:Y:S02]  /*793f0*/  STL [R1+0x4008], R8 ;  /* 0x0040080801007387 */ /* 0x000fe40000100800 */
[----:B------:R-:W-:Y:S01]  /*79400*/  STL [R1+0x4004], R9 ;  /* 0x0040040901007387 */ /* 0x000fe20000100800 */
        /* <DEDUP_REMOVED lines=10> */
[----:B-1----:R-:W5:Y:S01]  /*794b0*/  LDL.LU R4, [R1+0x650] ;  /* 0x0006500001047983 */ /* 0x002f620000300800 */
[----:B------:R-:W5:Y:S02]  /*794c0*/  LDL.LU R5, [R1+0x654] ;  /* 0x0006540001057983 */ /* 0x000f640000300800 */
[----:B--2---:R-:W5:Y:S02]  /*794d0*/  LDL.LU R6, [R1+0x658] ;  /* 0x0006580001067983 */ /* 0x004f640000300800 */
[----:B------:R-:W5:Y:S01]  /*794e0*/  LDL.LU R7, [R1+0x65c] ;  /* 0x00065c0001077983 */ /* 0x000f620000300800 */
[----:B------:R-:W2:Y:S04]  /*794f0*/  LDL.64 R14, [R1+0x98] ;  /* 0x00009800010e7983 */ /* 0x000ea80000100a00 */
[----:B--2---:R1:W-:Y:S04]  /*79500*/  STL.64 [R1+0x40c0], R14 ;  /* 0x0040c00e01007387 */ /* 0x0043e80000100a00 */
[----:B-1----:R-:W5:Y:S01]  /*79510*/  LDL.64 R14, [R1+0xa8] ;  /* 0x0000a800010e7983 */ /* 0x002f620000100a00 */
[----:B----4-:R1:W-:Y:S02]  /*79520*/  STL.64 [R1+0x4068], R18 ;  /* 0x0040681201007387 */ /* 0x0103e40000100a00 */
[----:B---3--:R-:W-:Y:S01]  /*79530*/  STL.64 [R1+0x4060], R16 ;  /* 0x0040601001007387 */ /* 0x008fe20000100a00 */
[----:B-1----:R-:W2:Y:S04]  /*79540*/  LDL.64 R18, [R1+0x48] ;  /* 0x0000480001127983 */ /* 0x002ea80000100a00 */
[----:B--2---:R1:W-:Y:S04]  /*79550*/  STL.64 [R1+0x4078], R18 ;  /* 0x0040781201007387 */ /* 0x0043e80000100a00 */
[----:B-1----:R-:W2:Y:S01]  /*79560*/  LDL.64 R18, [R1+0x58] ;  /* 0x0000580001127983 */ /* 0x002ea20000100a00 */
[----:B------:R-:W-:-:S02]  /*79570*/  IMAD.MOV.U32 R29, RZ, RZ, R26 ;  /* 0x000000ffff1d7224 */ /* 0x000fc400078e001a */
[----:B------:R-:W-:Y:S01]  /*79580*/  IMAD.MOV.U32 R3, RZ, RZ, R27 ;  /* 0x000000ffff037224 */ /* 0x000fe200078e001b */
[----:B--2---:R-:W-:Y:S01]  /*79590*/  STL.64 [R1+0x4090], R18 ;  /* 0x0040901201007387 */ /* 0x004fe20000100a00 */
[----:B------:R-:W2:Y:S03]  /*795a0*/  LDL.64 R26, [R1+0x38] ;  /* 0x00003800011a7983 */ /* 0x000ea60000100a00 */
        /* <DEDUP_REMOVED lines=9> */
[----:B------:R-:W2:Y:S02]  /*79640*/  LDL.64 R18, [R1+0x68] ;  /* 0x0000680001127983 */ /* 0x000ea40000100a00 */
[----:B--2---:R1:W-:Y:S04]  /*79650*/  STL.64 [R1+0x4098], R18 ;  /* 0x0040981201007387 */ /* 0x0043e80000100a00 */
[----:B-1----:R-:W2:Y:S01]  /*79660*/  LDL.64 R18, [R1+0x78] ;  /* 0x0000780001127983 */ /* 0x002ea20000100a00 */
[----:B-----5:R-:W-:Y:S03]  /*79670*/  HMMA.1688.F32.TF32 R4, R20, R14, R4 ;  /* 0x0000000e1404723c */ /* 0x020fe60000081004 */
[----:B--2---:R1:W-:Y:S04]  /*79680*/  STL.64 [R1+0x40b0], R18 ;  /* 0x0040b01201007387 */ /* 0x0043e80000100a00 */
[----:B-1----:R-:W4:Y:S01]  /*79690*/  LDL.64 R18, [R1+0x88] ;  /* 0x0000880001127983 */ /* 0x002f220000100a00 */
        /* <DEDUP_REMOVED lines=13> */
[----:B------:R-:W-:Y:S02]  /*79770*/  STL [R1+0x400c], R29 ;  /* 0x00400c1d01007387 */ /* 0x000fe40000100800 */
[----:B------:R1:W-:Y:S02]  /*79780*/  STL.64 [R1+0x420], R4 ;  /* 0x0004200401007387 */ /* 0x0003e40000100a00 */
[----:B------:R3:W-:Y:S02]  /*79790*/  STL.64 [R1+0x428], R6 ;  /* 0x0004280601007387 */ /* 0x0007e40000100a00 */
[----:B-1----:R-:W-:-:S02]  /*797a0*/  IMAD.MOV.U32 R4, RZ, RZ, R15 ;  /* 0x000000ffff047224 */ /* 0x002fc400078e000f */
[----:B---3--:R-:W-:Y:S02]  /*797b0*/  IMAD.MOV.U32 R7, RZ, RZ, R14 ;  /* 0x000000ffff077224 */ /* 0x008fe400078e000e */
[----:B------:R-:W3:Y:S01]  /*797c0*/  LDL.LU.64 R14, [R1+0x40c0] ;  /* 0x0040c000010e7983 */ /* 0x000ee20000300a00 */
[----:B------:R1:W-:Y:S02]  /*797d0*/  STL [R1+0x4018], R4 ;  /* 0x0040180401007387 */ /* 0x0003e40000100800 */
[----:B------:R5:W-:Y:S01]  /*797e0*/  STL [R1+0x4014], R7 ;  /* 0x0040140701007387 */ /* 0x000be20000100800 */
[----:B-1----:R-:W3:Y:S01]  /*797f0*/  LDL.LU R4, [R1+0x670] ;  /* 0x0006700001047983 */ /* 0x002ee20000300800 */
[----:B------:R-:W3:Y:S02]  /*79800*/  LDL.LU R5, [R1+0x674] ;  /* 0x0006740001057983 */ /* 0x000ee40000300800 */
[----:B------:R-:W3:Y:S02]  /*79810*/  LDL.LU R6, [R1+0x678] ;  /* 0x0006780001067983 */ /* 0x000ee40000300800 */
[----:B-----5:R-:W3:Y:S01]  /*79820*/  LDL.LU R7, [R1+0x67c] ;  /* 0x00067c0001077983 */ /* 0x020ee20000300800 */
[----:B----4-:R-:W-:Y:S01]  /*79830*/  HMMA.1688.F32.TF32 R8, R20, R18, R8 ;  /* 0x000000121408723c */ /* 0x010fe20000081008 */
[----:B------:R-:W-:-:S07]  /*79840*/  IMAD.MOV.U32 R28, RZ, RZ, R19 ;  /* 0x000000ffff1c7224 */ /* 0x000fce00078e0013 */
[----:B---3--:R-:W-:Y:S11]  /*79850*/  HMMA.1688.F32.TF32 R4, R20, R14, R4 ;  /* 0x0000000e1404723c */ /* 0x008ff60000081004 */
[----:B------:R-:W-:Y:S11]  /*79860*/  @!UPT UIADD3 URZ, URZ, URZ, URZ ;  /* 0x0000003f3f3ff290 */ /* 0x000ff6000fffe03f */
[----:B------:R-:W-:Y:S01]  /*79870*/  @!UPT UIADD3 URZ, URZ, URZ, URZ ;  /* 0x0000003f3f3ff290 */ /* 0x000fe2000fffe03f */
[----:B------:R1:W-:Y:S01]  /*79880*/  STL.64 [R1+0x450], R4 ;  /* 0x0004500401007387 */ /* 0x0003e20000100a00 */
[----:B------:R3:W-:Y:S02]  /*79890*/  STL.64 [R1+0x458], R6 ;  /* 0x0004580601007387 */ /* 0x0007e40000100a00 */
[----:B------:R-:W4:Y:S02]  /*798a0*/  LDL.LU R12, [R1+0x680] ;  /* 0x00068000010c7983 */ /* 0x000f240000300800 */
[----:B------:R-:W4:Y:S02]  /*798b0*/  LDL.LU R13, [R1+0x684] ;  /* 0x00068400010d7983 */ /* 0x000f240000300800 */
[----:B-1----:R-:W-:Y:S02]  /*798c0*/  IMAD.MOV.U32 R5, RZ, RZ, R14 ;  /* 0x000000ffff057224 */ /* 0x002fe400078e000e */
[----:B---3--:R-:W-:Y:S01]  /*798d0*/  IMAD.MOV.U32 R6, RZ, RZ, R15 ;  /* 0x000000ffff067224 */ /* 0x008fe200078e000f */
[----:B------:R-:W4:Y:S01]  /*798e0*/  LDL.LU R14, [R1+0x688] ;  /* 0x00068800010e7983 */ /* 0x000f220000300800 */
[----:B------:R-:W4:Y:S03]  /*798f0*/  LDL.LU R15, [R1+0x68c] ;  /* 0x00068c00010f7983 */ /* 0x000f260000300800 */
[----:B------:R-:W-:Y:S01]  /*79900*/  STL [R1+0x4020], R6 ;  /* 0x0040200601007387 */ /* 0x000fe20000100800 */
[----:B------:R1:W-:Y:S02]  /*79910*/  STL [R1+0x401c], R5 ;  /* 0x00401c0501007387 */ /* 0x0003e40000100800 */
[----:B------:R-:W3:Y:S01]  /*79920*/  LDL.LU R4, [R1+0x6b0] ;  /* 0x0006b00001047983 */ /* 0x000ee20000300800 */
[----:B-1----:R-:W3:Y:S01]  /*79930*/  LDL.LU R5, [R1+0x6b4] ;  /* 0x0006b40001057983 */ /* 0x002ee20000300800 */
[----:B------:R-:W3:Y:S02]  /*79940*/  LDL.LU R6, [R1+0x6b8] ;  /* 0x0006b80001067983 */ /* 0x000ee40000300800 */
[----:B------:R-:W3:Y:S02]  /*79950*/  LDL.LU R7, [R1+0x6bc] ;  /* 0x0006bc0001077983 */ /* 0x000ee40000300800 */
[----:B------:R1:W-:Y:S01]  /*79960*/  STL.64 [R1+0xae0], R8 ;  /* 0x000ae00801007387 */ /* 0x0003e20000100a00 */
[----:B------:R5:W-:Y:S01]  /*79970*/  STL.64 [R1+0xae8], R10 ;  /* 0x000ae80a01007387 */ /* 0x000be20000100a00 */
[----:B-1----:R-:W-:-:S03]  /*79980*/  IMAD.MOV.U32 R9, RZ, RZ, R18 ;  /* 0x000000ffff097224 */ /* 0x002fc600078e0012 */
[----:B-----5:R-:W5:Y:S01]  /*79990*/  LDL.LU.64 R10, [R1+0x40b8] ;  /* 0x0040b800010a7983 */ /* 0x020f620000300a00 */
[----:B------:R-:W2:Y:S02]  /*799a0*/  LDL.LU.64 R18, [R1+0x40b0] ;  /* 0x0040b00001127983 */ /* 0x000ea40000300a00 */
        /* <DEDUP_REMOVED lines=11> */
[----:B------:R-:W-:Y:S01]  /*79a60*/  STL [R1+0x402c], R29 ;  /* 0x00402c1d01007387 */ /* 0x000fe20000100800 */
[C---:B---3--:R-:W-:Y:S01]  /*79a70*/  HMMA.1688.F32.TF32 R4, R20.reuse, R18, R4 ;  /* 0x000000121404723c */ /* 0x048fe20000081004 */
[----:B------:R-:W-:Y:S11]  /*79a80*/  IMAD.MOV.U32 R3, RZ, RZ, R19 ;  /* 0x000000ffff037224 */ /* 0x000ff600078e0013 */
[----:B------:R-:W-:Y:S11]  /*79a90*/  @!UPT UIADD3 URZ, URZ, URZ, URZ ;  /* 0x0000003f3f3ff290 */ /* 0x000ff6000fffe03f */
[----:B------:R-:W-:Y:S01]  /*79aa0*/  STL.64 [R1+0xac0], R4 ;  /* 0x000ac00401007387 */ /* 0x000fe20000100a00 */
[----:B------:R1:W-:Y:S02]  /*79ab0*/  STL.64 [R1+0xac8], R6 ;  /* 0x000ac80601007387 */ /* 0x0003e40000100a00 */
        /* <DEDUP_REMOVED lines=21> */
[----:B------:R-:W4:Y:S01]  /*79c10*/  LDL.LU.64 R18, [R1+0x4058] ;  /* 0x0040580001127983 */ /* 0x000f220000300a00 */
[----:B------:R-:W2:Y:S02]  /*79c20*/  LDL.LU.64 R16, [R1+0x4050] ;  /* 0x0040500001107983 */ /* 0x000ea40000300a00 */
[----:B------:R-:W-:-:S02]  /*79c30*/  IMAD.MOV.U32 R29, RZ, RZ, R26 ;  /* 0x000000ffff1d7224 */ /* 0x000fc400078e001a */
[----:B------:R-:W-:Y:S11]  /*79c40*/  IMAD.MOV.U32 R28, RZ, RZ, R27 ;  /* 0x000000ffff1c7224 */ /* 0x000ff600078e001b */
[----:B------:R-:W-:Y:S06]  /*79c50*/  @!UPT UIADD3 URZ, URZ, URZ, URZ ;  /* 0x0000003f3f3ff290 */ /* 0x000fec000fffe03f */
[----:B------:R-:W-:Y:S01]  /*79c60*/  STL.64 [R1+0xa80], R20 ;  /* 0x000a801401007387 */ /* 0x000fe20000100a00 */
[----:B------:R-:W-:Y:S02]  /*79c70*/  STL.64 [R1+0xa88], R22 ;  /* 0x000a881601007387 */ /* 0x000fe40000100a00 */
[----:B------:R-:W4:Y:S02]  /*79c80*/  LDL.LU.64 R26, [R1+0x4048] ;  /* 0x00404800011a7983 */ /* 0x000f240000300a00 */
[----:B------:R-:W4:Y:S01]  /*79c90*/  LDL.LU.64 R24, [R1+0x4040] ;  /* 0x0040400001187983 */ /* 0x000f220000300a00 */
[----:B------:R-:W-:Y:S04]  /*79ca0*/  LDS R22, [R0+0x2e600] ;  /* 0x02e6000000167984 */ /* 0x000fe80000000800 */
[----:B------:R-:W1:Y:S04]  /*79cb0*/  LDS R23, [R2+0x2e600] ;  /* 0x02e6000002177984 */ /* 0x000e680000000800 */
[----:B------:R-:W-:Y:S04]  /*79cc0*/  LDS R20, [R0+0x2c600] ;  /* 0x02c6000000147984 */ /* 0x000fe80000000800 */
[----:B------:R-:W3:Y:S04]  /*79cd0*/  LDS R21, [R2+0x2c600] ;  /* 0x02c6000002157984 */ /* 0x000ee80000000800 */
[----:B-1----:R-:W-:Y:S01]  /*79ce0*/  STL.64 [R1+0x3ed8], R22 ;  /* 0x003ed81601007387 */ /* 0x002fe20000100a00 */
[----:B---3--:R1:W-:Y:S03]  /*79cf0*/  STL.64 [R1+0x3ed0], R20 ;  /* 0x003ed01401007387 */ /* 0x0083e60000100a00 */
[----:B-1----:R-:W5:Y:S01]  /*79d00*/  LDL.LU R20, [R1+0x6f0] ;  /* 0x0006f00001147983 */ /* 0x002f620000300800 */
[----:B------:R-:W5:Y:S02]  /*79d10*/  LDL.LU R21, [R1+0x6f4] ;  /* 0x0006f40001157983 */ /* 0x000f640000300800 */
[----:B------:R-:W5:Y:S02]  /*79d20*/  LDL.LU R22, [R1+0x6f8] ;  /* 0x0006f80001167983 */ /* 0x000f640000300800 */
[----:B------:R-:W5:Y:S01]  /*79d30*/  LDL.LU R23, [R1+0x6fc] ;  /* 0x0006fc0001177983 */ /* 0x000f620000300800 */
[C---:B----4-:R-:W-:Y:S11]  /*79d40*/  HMMA.1688.F32.TF32 R12, R24.reuse, R18, R12 ;  /* 0x00000012180c723c */ /* 0x050ff6000008100c */
[----:B------:R-:W-:Y:S11]  /*79d50*/  @!UPT UIADD3 URZ, URZ, URZ, URZ ;  /* 0x0000003f3f3ff290 */ /* 0x000ff6000fffe03f */
[----:B------:R-:W-:Y:S01]  /*79d60*/  @!UPT UIADD3 URZ, URZ, URZ, URZ ;  /* 0x0000003f3f3ff290 */ /* 0x000fe2000fffe03f */
[----:B------:R-:W-:Y:S02]  /*79d70*/  STL.64 [R1+0x1c0], R12 ;  /* 0x0001c00c01007387 */ /* 0x000fe40000100a00 */
[----:B------:R-:W1:Y:S04]  /*79d80*/  LDS R13, [R0+0x2c700] ;  /* 0x02c70000000d7984 */ /* 0x000e680000000800 */
[----:B------:R3:W-:Y:S02]  /*79d90*/  STL.64 [R1+0x1c8], R14 ;  /* 0x0001c80e01007387 */ /* 0x0007e40000100a00 */
[----:B---3--:R-:W3:Y:S01]  /*79da0*/  LDL.LU.64 R14, [R1+0x4038] ;  /* 0x00403800010e7983 */ /* 0x008ee20000300a00 */
[----:B------:R-:W4:Y:S02]  /*79db0*/  LDL.LU R12, [R1+0x4034] ;  /* 0x00403400010c7983 */ /* 0x000f240000300800 */
[----:B------:R-:W-:Y:S02]  /*79dc0*/  STL.64 [R1+0x3ee8], R18 ;  /* 0x003ee81201007387 */ /* 0x000fe40000100a00 */
[----:B--2---:R2:W-:Y:S02]  /*79dd0*/  STL.64 [R1+0x3ee0], R16 ;  /* 0x003ee01001007387 */ /* 0x0045e40000100a00 */
[----:B--2---:R-:W2:Y:S01]  /*79de0*/  LDL.LU R16, [R1+0x6e0] ;  /* 0x0006e00001107983 */ /* 0x004ea20000300800 */
[----:B------:R-:W2:Y:S02]  /*79df0*/  LDL.LU R17, [R1+0x6e4] ;  /* 0x0006e40001117983 */ /* 0x000ea40000300800 */
[----:B------:R-:W2:Y:S02]  /*79e00*/  LDL.LU R18, [R1+0x6e8] ;  /* 0x0006e80001127983 */ /* 0x000ea40000300800 */
[----:B------:R-:W2:Y:S01]  /*79e10*/  LDL.LU R19, [R1+0x6ec] ;  /* 0x0006ec0001137983 */ /* 0x000ea20000300800 */
[----:B-1----:R-:W-:Y:S02]  /*79e20*/  STL [R1+0x20], R13 ;  /* 0x0000200d01007387 */ /* 0x002fe40000100800 */
[----:B------:R-:W1:Y:S02]  /*79e30*/  LDS R13, [R0+0x2e700] ;  /* 0x02e70000000d7984 */ /* 0x000e640000000800 */
[----:B-1----:R-:W-:Y:S02]  /*79e40*/  STL [R1+0x28], R13 ;  /* 0x0000280d01007387 */ /* 0x002fe40000100800 */
[----:B------:R-:W1:Y:S02]  /*79e50*/  LDS R13, [R2+0x2c700] ;  /* 0x02c70000020d7984 */ /* 0x000e640000000800 */
[----:B-1----:R-:W-:Y:S02]  /*79e60*/  STL [R1+0x24], R13 ;  /* 0x0000240d01007387 */ /* 0x002fe40000100800 */
[----:B------:R-:W1:Y:S02]  /*79e70*/  LDS R13, [R2+0x2e700] ;  /* 0x02e70000020d7984 */ /* 0x000e640000000800 */
[----:B-1----:R1:W-:Y:S04]  /*79e80*/  STL [R1+0x2c], R13 ;  /* 0x00002c0d01007387 */ /* 0x0023e80000100800 */
[----:B-1----:R-:W4:Y:S04]  /*79e90*/  LDL.LU R13, [R1+0x4030] ;  /* 0x00403000010d7983 */ /* 0x002f280000300800 */
[----:B---3--:R-:W-:Y:S01]  /*79ea0*/  STL.64 [R1+0x3ec8], R14 ;  /* 0x003ec80e01007387 */ /* 0x008fe20000100a00 */
[C---:B--2---:R-:W-:Y:S03]  /*79eb0*/  HMMA.1688.F32.TF32 R16, R24.reuse, R14, R16 ;  /* 0x0000000e1810723c */ /* 0x044fe60000081010 */
[----:B----4-:R5:W-:Y:S05]  /*79ec0*/  STL.64 [R1+0x3ec0], R12 ;  /* 0x003ec00c01007387 */ /* 0x010bea0000100a00 */
[----:B-----5:R-:W-:Y:S11]  /*79ed0*/  HMMA.1688.F32.TF32 R12, R24, R10, R20 ;  /* 0x0000000a180c723c */ /* 0x020ff60000081014 */
[----:B------:R-:W-:Y:S04]  /*79ee0*/  @!UPT UIADD3 URZ, URZ, URZ, URZ ;  /* 0x0000003f3f3ff290 */ /* 0x000fe8000fffe03f */
[----:B------:R-:W-:Y:S01]  /*79ef0*/  STL.64 [R1+0x1b0], R16 ;  /* 0x0001b01001007387 */ /* 0x000fe20000100a00 */
[----:B------:R-:W-:Y:S02]  /*79f00*/  STL.64 [R1+0x1b8], R18 ;  /* 0x0001b81201007387 */ /* 0x000fe40000100a00 */
[----:B------:R-:W-:Y:S01]  /*79f10*/  STL.64 [R1+0x3fc8], R10 ;  /* 0x003fc80a01007387 */ /* 0x000fe20000100a00 */
[----:B------:R-:W-:Y:S01]  /*79f20*/  MOV R22, R29 ;  /* 0x0000001d00167202 */ /* 0x000fe20000000f00 */
[----:B------:R-:W-:-:S03]  /*79f30*/  IMAD.MOV.U32 R23, RZ, RZ, R28 ;  /* 0x000000ffff177224 */ /* 0x000fc600078e001c */
[----:B------:R-:W-:Y:S01]  /*79f40*/  STL.64 [R1+0x280], R12 ;  /* 0x0002800c01007387 */ /* 0x000fe20000100a00 */
[----:B------:R-:W-:Y:S02]  /*79f50*/  STL.64 [R1+0x288], R14 ;  /* 0x0002880e01007387 */ /* 0x000fe40000100a00 */
        /* <DEDUP_REMOVED lines=58> */
[----:B------:R-:W5:Y:S01]  /*7a300*/  LDL.LU R5, [R1+0x3ffc] ;  /* 0x003ffc0001057983 */ /* 0x000f620000300800 */
        /* <DEDUP_REMOVED lines=19> */
[----:B------:R-:W2:Y:S02]  /*7a440*/  LDL.LU R12, [R1+0x700] ;  /* 0x00070000010c7983 */ /* 0x000ea40000300800 */
[----:B------:R-:W2:Y:S01]  /*7a450*/  LDL.LU R13, [R1+0x704] ;  /* 0x00070400010d7983 */ /* 0x000ea20000300800 */
[----:B------:R-:W2:Y:S01]  /*7a460*/  LDL.LU R14, [R1+0x708] ;  /* 0x00070800010e7983 */ /* 0x000ea20000300800 */
[----:B------:R-:W2:Y:S02]  /*7a470*/  LDL.LU R15, [R1+0x70c] ;  /* 0x00070c00010f7983 */ /* 0x000ea40000300800 */
[----:B-1----:R-:W-:-:S02]  /*7a480*/  IMAD.MOV.U32 R23, RZ, RZ, R8 ;  /* 0x000000ffff177224 */ /* 0x002fc400078e0008 */
[----:B---3--:R-:W-:Y:S01]  /*7a490*/  IMAD.MOV.U32 R22, RZ, RZ, R9 ;  /* 0x000000ffff167224 */ /* 0x008fe200078e0009 */
[----:B------:R-:W3:Y:S01]  /*7a4a0*/  LDL.LU R8, [R1+0x720] ;  /* 0x0007200001087983 */ /* 0x000ee20000300800 */
[----:B------:R-:W3:Y:S02]  /*7a4b0*/  LDL.LU R9, [R1+0x724] ;  /* 0x0007240001097983 */ /* 0x000ee40000300800 */
[----:B------:R-:W2:Y:S02]  /*7a4c0*/  LDL.LU R10, [R1+0x728] ;  /* 0x00072800010a7983 */ /* 0x000ea40000300800 */
[----:B------:R-:W2:Y:S02]  /*7a4d0*/  LDL.LU R11, [R1+0x72c] ;  /* 0x00072c00010b7983 */ /* 0x000ea40000300800 */
[----:B--2---:R5:W-:Y:S01]  /*7a4e0*/  STL.64 [R1+0x3fd8], R10 ;  /* 0x003fd80a01007387 */ /* 0x004be20000100a00 */
[----:B---3--:R-:W-:Y:S02]  /*7a4f0*/  STL.64 [R1+0x3fd0], R8 ;  /* 0x003fd00801007387 */ /* 0x008fe40000100a00 */
[----:B-----5:R-:W-:Y:S01]  /*7a500*/  IMAD.MOV.U32 R10, RZ, RZ, R5 ;  /* 0x000000ffff0a7224 */ /* 0x020fe200078e0005 */
[----:B----4-:R-:W-:Y:S01]  /*7a510*/  MOV R11, R28 ;  /* 0x0000001c000b7202 */ /* 0x010fe20000000f00 */
[----:B------:R-:W2:Y:S01]  /*7a520*/  LDL.LU R5, [R1+0x3fec] ;  /* 0x003fec0001057983 */ /* 0x000ea20000300800 */
[----:B------:R-:W3:Y:S02]  /*7a530*/  LDL.LU R28, [R1+0x3fe8] ;  /* 0x003fe800011c7983 */ /* 0x000ee40000300800 */
[----:B------:R1:W-:Y:S02]  /*7a540*/  STL.64 [R1+0x3fc0], R22 ;  /* 0x003fc01601007387 */ /* 0x0003e40000100a00 */
[----:B-1----:R-:W4:Y:S04]  /*7a550*/  LDL.64 R22, [R1+0xd8] ;  /* 0x0000d80001167983 */ /* 0x002f280000100a00 */
[----:B----4-:R1:W-:Y:S01]  /*7a560*/  STL.64 [R1+0x3fe0], R22 ;  /* 0x003fe01601007387 */ /* 0x0103e20000100a00 */
[----:B------:R-:W4:Y:S02]  /*7a570*/  LDL.LU R20, [R1+0x710] ;  /* 0x0007100001147983 */ /* 0x000f240000300800 */
[----:B------:R-:W4:Y:S01]  /*7a580*/  LDL.LU R21, [R1+0x714] ;  /* 0x0007140001157983 */ /* 0x000f220000300800 */
[----:B-1----:R-:W4:Y:S01]  /*7a590*/  LDL.LU R22, [R1+0x718] ;  /* 0x0007180001167983 */ /* 0x002f220000300800 */
[----:B------:R-:W4:Y:S02]  /*7a5a0*/  LDL.LU R23, [R1+0x71c] ;  /* 0x00071c0001177983 */ /* 0x000f240000300800 */
[----:B------:R-:W-:Y:S02]  /*7a5b0*/  STL.64 [R1+0x3f78], R18 ;  /* 0x003f781201007387 */ /* 0x000fe40000100a00 */
[----:B------:R1:W-:Y:S02]  /*7a5c0*/  STL.64 [R1+0x3f70], R16 ;  /* 0x003f701001007387 */ /* 0x0003e40000100a00 */
[----:B-1----:R-:W5:Y:S01]  /*7a5d0*/  LDL.LU R16, [R1+0x780] ;  /* 0x0007800001107983 */ /* 0x002f620000300800 */
[----:B------:R-:W5:Y:S02]  /*7a5e0*/  LDL.LU R17, [R1+0x784] ;  /* 0x0007840001117983 */ /* 0x000f640000300800 */
[----:B------:R-:W2:Y:S02]  /*7a5f0*/  LDL.LU R18, [R1+0x788] ;  /* 0x0007880001127983 */ /* 0x000ea40000300800 */
[----:B------:R-:W2:Y:S01]  /*7a600*/  LDL.LU R19, [R1+0x78c] ;  /* 0x00078c0001137983 */ /* 0x000ea20000300800 */
[C---:B------:R-:W-:Y:S01]  /*7a610*/  HMMA.1688.F32.TF32 R12, R24.reuse, R6, R12 ;  /* 0x00000006180c723c */ /* 0x040fe2000008100c */
[----:B--2---:R-:W-:Y:S01]  /*7a620*/  STL.64 [R1+0x3f90], R18 ;  /* 0x003f901201007387 */ /* 0x004fe20000100a00 */
[----:B-----5:R1:W-:Y:S03]  /*7a630*/  STL.64 [R1+0x3f88], R16 ;  /* 0x003f881001007387 */ /* 0x0203e60000100a00 */
[----:B-1----:R-:W2:Y:S01]  /*7a640*/  LDL.LU R16, [R1+0x750] ;  /* 0x0007500001107983 */ /* 0x002ea20000300800 */
[----:B------:R-:W2:Y:S02]  /*7a650*/  LDL.LU R17, [R1+0x754] ;  /* 0x0007540001117983 */ /* 0x000ea40000300800 */
[----:B------:R-:W5:Y:S02]  /*7a660*/  LDL.LU R18, [R1+0x758] ;  /* 0x0007580001127983 */ /* 0x000f640000300800 */
[----:B------:R-:W5:Y:S01]  /*7a670*/  LDL.LU R19, [R1+0x75c] ;  /* 0x00075c0001137983 */ /* 0x000f620000300800 */
[C---:B----4-:R-:W-:Y:S01]  /*7a680*/  HMMA.1688.F32.TF32 R8, R24.reuse, R10, R20 ;  /* 0x0000000a1808723c */ /* 0x050fe20000081014 */
[----:B-----5:R-:W-:Y:S01]  /*7a690*/  STL.64 [R1+0x3fb8], R18 ;  /* 0x003fb81201007387 */ /* 0x020fe20000100a00 */
[----:B--2---:R1:W-:Y:S03]  /*7a6a0*/  STL.64 [R1+0x3fb0], R16 ;  /* 0x003fb01001007387 */ /* 0x0043e60000100a00 */
[----:B-1----:R-:W2:Y:S01]  /*7a6b0*/  LDL.LU R16, [R1+0x730] ;  /* 0x0007300001107983 */ /* 0x002ea20000300800 */
[----:B------:R-:W2:Y:S02]  /*7a6c0*/  LDL.LU R17, [R1+0x734] ;  /* 0x0007340001117983 */ /* 0x000ea40000300800 */
[----:B------:R-:W2:Y:S02]  /*7a6d0*/  LDL.LU R18, [R1+0x738] ;  /* 0x0007380001127983 */ /* 0x000ea40000300800 */
[----:B------:R-:W2:Y:S02]  /*7a6e0*/  LDL.LU R19, [R1+0x73c] ;  /* 0x00073c0001137983 */ /* 0x000ea40000300800 */
[----:B------:R1:W-:Y:S01]  /*7a6f0*/  STL.64 [R1+0x270], R12 ;  /* 0x0002700c01007387 */ /* 0x0003e20000100a00 */
[----:B------:R4:W-:Y:S03]  /*7a700*/  STL.64 [R1+0x278], R14 ;  /* 0x0002780e01007387 */ /* 0x0009e60000100a00 */
[----:B-1----:R-:W5:Y:S01]  /*7a710*/  LDL.LU R12, [R1+0x760] ;  /* 0x00076000010c7983 */ /* 0x002f620000300800 */
[----:B------:R-:W5:Y:S02]  /*7a720*/  LDL.LU R13, [R1+0x764] ;  /* 0x00076400010d7983 */ /* 0x000f640000300800 */
[----:B----4-:R-:W5:Y:S02]  /*7a730*/  LDL.LU R14, [R1+0x768] ;  /* 0x00076800010e7983 */ /* 0x010f640000300800 */
[----:B------:R-:W5:Y:S01]  /*7a740*/  LDL.LU R15, [R1+0x76c] ;  /* 0x00076c00010f7983 */ /* 0x000f620000300800 */
[----:B------:R-:W-:Y:S01]  /*7a750*/  STL.64 [R1+0x3ea8], R6 ;  /* 0x003ea80601007387 */ /* 0x000fe20000100a00 */
[----:B------:R-:W-:Y:S02]  /*7a760*/  STL.64 [R1+0x3ea0], R4 ;  /* 0x003ea00401007387 */ /* 0x000fe40000100a00 */
[----:B------:R-:W4:Y:S02]  /*7a770*/  LDL.LU.64 R22, [R1+0x3fe0] ;  /* 0x003fe00001167983 */ /* 0x000f240000300a00 */
[----:B------:R-:W-:Y:S01]  /*7a780*/  STL.64 [R1+0x260], R8 ;  /* 0x0002600801007387 */ /* 0x000fe20000100a00 */
[----:B------:R1:W-:Y:S04]  /*7a790*/  STL.64 [R1+0x268], R10 ;  /* 0x0002680a01007387 */ /* 0x0003e80000100a00 */
[----:B-1----:R-:W4:Y:S01]  /*7a7a0*/  LDL.LU.64 R10, [R1+0x3fd8] ;  /* 0x003fd800010a7983 */ /* 0x002f220000300a00 */
[----:B------:R-:W4:Y:S02]  /*7a7b0*/  LDL.LU.64 R8, [R1+0x3fd0] ;  /* 0x003fd00001087983 */ /* 0x000f240000300a00 */
[----:B------:R-:W-:Y:S01]  /*7a7c0*/  IMAD.MOV.U32 R7, RZ, RZ, R3 ;  /* 0x000000ffff077224 */ /* 0x000fe200078e0003 */
[C---:B----4-:R-:W-:Y:S01]  /*7a7d0*/  HMMA.1688.F32.TF32 R8, R24.reuse, R22, R8 ;  /* 0x000000161808723c */ /* 0x050fe20000081008 */
[----:B------:R-:W-:Y:S11]  /*7a7e0*/  IMAD.MOV.U32 R3, RZ, RZ, R23 ;  /* 0x000000ffff037224 */ /* 0x000ff600078e0017 */
[----:B------:R-:W-:Y:S11]  /*7a7f0*/  @!UPT UIADD3 URZ, URZ, URZ, URZ ;  /* 0x0000003f3f3ff290 */ /* 0x000ff6000fffe03f */
[----:B------:R1:W-:Y:S01]  /*7a800*/  STL.64 [R1+0x250], R8 ;  /* 0x0002500801007387 */ /* 0x0003e20000100a00 */
[----:B------:R4:W-:Y:S02]  /*7a810*/  STL.64 [R1+0x258], R10 ;  /* 0x0002580a01007387 */ /* 0x0009e40000100a00 */
[----:B-1----:R-:W-:Y:S01]  /*7a820*/  IMAD.MOV.U32 R8, RZ, RZ, R22 ;  /* 0x000000ffff087224 */ /* 0x002fe200078e0016 */
[----:B----4-:R-:W4:Y:S01]  /*7a830*/  LDL.LU.64 R10, [R1+0x3fc8] ;  /* 0x003fc800010a7983 */ /* 0x010f220000300a00 */
[----:B------:R-:W2:Y:S02]  /*7a840*/  LDL.LU.64 R22, [R1+0x3fc0] ;  /* 0x003fc00001167983 */ /* 0x000ea40000300a00 */
[----:B--2---:R-:W-:Y:S01]  /*7a850*/  HMMA.1688.F32.TF32 R20, R24, R22, R16 ;  /* 0x000000161814723c */ /* 0x004fe20000081010 */
[----:B----4-:R-:W-:Y:S01]  /*7a860*/  STL.64 [R1+0x3eb8], R10 ;  /* 0x003eb80a01007387 */ /* 0x010fe20000100a00 */
[----:B------:R1:W-:Y:S03]  /*7a870*/  STL [R1+0x3eb0], R8 ;  /* 0x003eb00801007387 */ /* 0x0003e60000100800 */
[----:B-1----:R-:W2:Y:S01]  /*7a880*/  LDL.LU R8, [R1+0x790] ;  /* 0x0007900001087983 */ /* 0x002ea20000300800 */
[----:B------:R-:W2:Y:S02]  /*7a890*/  LDL.LU R9, [R1+0x794] ;  /* 0x0007940001097983 */ /* 0x000ea40000300800 */
[----:B------:R-:W2:Y:S02]  /*7a8a0*/  LDL.LU R10, [R1+0x798] ;  /* 0x00079800010a7983 */ /* 0x000ea40000300800 */
[----:B------:R-:W2:Y:S01]  /*7a8b0*/  LDL.LU R11, [R1+0x79c] ;  /* 0x00079c00010b7983 */ /* 0x000ea20000300800 */
[----:B------:R-:W4:Y:S01]  /*7a8c0*/  LDL.LU.64 R18, [R1+0x3fb8] ;  /* 0x003fb80001127983 */ /* 0x000f220000300a00 */
[----:B------:R-:W4:Y:S11]  /*7a8d0*/  LDL.LU.64 R16, [R1+0x3fb0] ;  /* 0x003fb00001107983 */ /* 0x000f360000300a00 */
[----:B------:R-:W-:Y:S01]  /*7a8e0*/  STL.64 [R1+0x320], R20 ;  /* 0x0003201401007387 */ /* 0x000fe20000100a00 */
[----:B------:R1:W-:Y:S03]  /*7a8f0*/  STL.64 [R1+0x328], R22 ;  /* 0x0003281601007387 */ /* 0x0003e60000100a00 */
[----:B-1----:R-:W2:Y:S01]  /*7a900*/  LDL.LU.64 R22, [R1+0x3fa8] ;  /* 0x003fa80001167983 */ /* 0x002ea20000300a00 */
[----:B------:R-:W2:Y:S02]  /*7a910*/  LDL.LU.64 R20, [R1+0x3fa0] ;  /* 0x003fa00001147983 */ /* 0x000ea40000300a00 */
[----:B------:R-:W-:-:S07]  /*7a920*/  IMAD.MOV.U32 R6, RZ, RZ, R29 ;  /* 0x000000ffff067224 */ /* 0x000fce00078e001d */
[C---:B--2---:R-:W-:Y:S01]  /*7a930*/  HMMA.1688.F32.TF32 R4, R24.reuse, R6, R20 ;  /* 0x000000061804723c */ /* 0x044fe20000081014 */
[----:B------:R-:W4:Y:S11]  /*7a940*/  LDL.LU.64 R22, [R1+0x3f98] ;  /* 0x003f980001167983 */ /* 0x000f360000300a00 */
[----:B------:R-:W-:Y:S11]  /*7a950*/  @!UPT UIADD3 URZ, URZ, URZ, URZ ;  /* 0x0000003f3f3ff290 */ /* 0x000ff6000fffe03f */
[----:B------:R1:W-:Y:S01]  /*7a960*/  STL.64 [R1+0x3c0], R4 ;  /* 0x0003c00401007387 */ /* 0x0003e20000100a00 */
[----:B------:R2:W-:Y:S03]  /*7a970*/  STL.64 [R1+0x3c8], R6 ;  /* 0x0003c80601007387 */ /* 0x0005e60000100a00 */
[----:B-1----:R-:W3:Y:S01]  /*7a980*/  LDL.LU R4, [R1+0x7f0] ;  /* 0x0007f00001047983 */ /* 0x002ee20000300800 */
[----:B------:R-:W3:Y:S02]  /*7a990*/  LDL.LU R5, [R1+0x7f4] ;  /* 0x0007f40001057983 */ /* 0x000ee40000300800 */
[----:B--2---:R-:W3:Y:S02]  /*7a9a0*/  LDL.LU R6, [R1+0x7f8] ;  /* 0x0007f80001067983 */ /* 0x004ee40000300800 */
[----:B------:R-:W3:Y:S01]  /*7a9b0*/  LDL.LU R7, [R1+0x7fc] ;  /* 0x0007fc0001077983 */ /* 0x000ee20000300800 */
[C---:B----4-:R-:W-:Y:S01]  /*7a9c0*/  HMMA.1688.F32.TF32 R20, R24.reuse, R22, R16 ;  /* 0x000000161814723c */ /* 0x050fe20000081010 */
        /* <DEDUP_REMOVED lines=55> */
[----:B------:R1:W-:Y:S03]  /*7ad40*/  STL.64 [R1+0x9e8], R26 ;  /* 0x0009e81a01007387 */ /* 0x0003e60000100a00 */
[----:B-1----:R-:W4:Y:S01]  /*7ad50*/  LDL.LU.64 R26, [R1+0xe8] ;  /* 0x0000e800011a7983 */ /* 0x002f220000300a00 */
[C---:B-----5:R-:W-:Y:S03]  /*7ad60*/  HMMA.1688.F32.TF32 R12, R20.reuse, R18, R12 ;  /* 0x00000012140c723c */ /* 0x060fe6000008100c */
[----:B----4-:R1:W-:Y:S01]  /*7ad70*/  STL.64 [R1+0x3e98], R26 ;  /* 0x003e981a01007387 */ /* 0x0103e20000100a00 */
[----:B------:R-:W4:Y:S02]  /*7ad80*/  LDL.LU R24, [R1+0x800] ;  /* 0x0008000001187983 */ /* 0x000f240000300800 */
[----:B------:R-:W4:Y:S01]  /*7ad90*/  LDL.LU R25, [R1+0x804] ;  /* 0x0008040001197983 */ /* 0x000f220000300800 */
[----:B-1----:R-:W4:Y:S01]  /*7ada0*/  LDL.LU R26, [R1+0x808] ;  /* 0x00080800011a7983 */ /* 0x002f220000300800 */
[----:B------:R-:W4:Y:S11]  /*7adb0*/  LDL.LU R27, [R1+0x80c] ;  /* 0x00080c00011b7983 */ /* 0x000f360000300800 */
[----:B------:R-:W-:Y:S04]  /*7adc0*/  @!UPT UIADD3 URZ, URZ, URZ, URZ ;  /* 0x0000003f3f3ff290 */ /* 0x000fe8000fffe03f */
[----:B------:R-:W-:Y:S02]  /*7add0*/  STL.64 [R1+0x1a0], R12 ;  /* 0x0001a00c01007387 */ /* 0x000fe40000100a00 */
[----:B------:R1:W-:Y:S02]  /*7ade0*/  STL.64 [R1+0x1a8], R14 ;  /* 0x0001a80e01007387 */ /* 0x0003e40000100a00 */
[----:B-1----:R-:W5:Y:S01]  /*7adf0*/  LDL.LU.64 R14, [R1+0x3ec8] ;  /* 0x003ec800010e7983 */ /* 0x002f620000300a00 */
[----:B------:R-:W3:Y:S02]  /*7ae00*/  LDL.LU.64 R12, [R1+0x3ec0] ;  /* 0x003ec000010c7983 */ /* 0x000ee40000300a00 */
[----:B------:R1:W-:Y:S02]  /*7ae10*/  STL.64 [R1+0x3dc8], R18 ;  /* 0x003dc81201007387 */ /* 0x0003e40000100a00 */
[----:B--2---:R2:W-:Y:S01]  /*7ae20*/  STL.64 [R1+0x3dc0], R16 ;  /* 0x003dc01001007387 */ /* 0x0045e20000100a00 */
        /* <DEDUP_REMOVED lines=22> */
[----:B------:R1:W-:Y:S03]  /*7af90*/  STL.64 [R1+0x248], R6 ;  /* 0x0002480601007387 */ /* 0x0003e60000100a00 */
[----:B-1----:R-:W4:Y:S01]  /*7afa0*/  LDL.LU.64 R6, [R1+0x3ea8] ;  /* 0x003ea80001067983 */ /* 0x002f220000300a00 */
[----:B------:R-:W5:Y:S02]  /*7afb0*/  LDL.LU.64 R4, [R1+0x3ea0] ;  /* 0x003ea00001047983 */ /* 0x000f640000300a00 */
[----:B------:R-:W-:Y:S01]  /*7afc0*/  STL.64 [R1+0x3da0], R10 ;  /* 0x003da00a01007387 */ /* 0x000fe20000100a00 */
[C---:B----4-:R-:W-:Y:S11]  /*7afd0*/  HMMA.1688.F32.TF32 R24, R20.reuse, R6, R24 ;  /* 0x000000061418723c */ /* 0x050ff60000081018 */
[----:B------:R-:W-:Y:S11]  /*7afe0*/  @!UPT UIADD3 URZ, URZ, URZ, URZ ;  /* 0x0000003f3f3ff290 */ /* 0x000ff6000fffe03f */
[----:B------:R-:W-:Y:S01]  /*7aff0*/  @!UPT UIADD3 URZ, URZ, URZ, URZ ;  /* 0x0000003f3f3ff290 */ /* 0x000fe2000fffe03f */
[----:B------:R-:W-:Y:S01]  /*7b000*/  STL.64 [R1+0x230], R24 ;  /* 0x0002301801007387 */ /* 0x000fe20000100a00 */
[----:B------:R1:W-:Y:S03]  /*7b010*/  STL.64 [R1+0x238], R26 ;  /* 0x0002381a01007387 */ /* 0x0003e60000100a00 */
[----:B-1----:R-:W2:Y:S01]  /*7b020*/  LDL.LU.64 R26, [R1+0x3e98] ;  /* 0x003e9800011a7983 */ /* 0x002ea20000300a00 */
[----:B------:R-:W-:Y:S02]  /*7b030*/  STL.64 [R1+0x3dd8], R6 ;  /* 0x003dd80601007387 */ /* 0x000fe40000100a00 */
[----:B-----5:R1:W-:Y:S02]  /*7b040*/  STL.64 [R1+0x3dd0], R4 ;  /* 0x003dd00401007387 */ /* 0x0203e40000100a00 */
[----:B-1----:R-:W4:Y:S01]  /*7b050*/  LDL.LU R4, [R1+0x820] ;  /* 0x0008200001047983 */ /* 0x002f220000300800 */
[----:B------:R-:W4:Y:S02]  /*7b060*/  LDL.LU R5, [R1+0x824] ;  /* 0x0008240001057983 */ /* 0x000f240000300800 */
[----:B------:R-:W4:Y:S02]  /*7b070*/  LDL.LU R6, [R1+0x828] ;  /* 0x0008280001067983 */ /* 0x000f240000300800 */
[----:B------:R-:W4:Y:S02]  /*7b080*/  LDL.LU R7, [R1+0x82c] ;  /* 0x00082c0001077983 */ /* 0x000f240000300800 */
[----:B------:R-:W-:Y:S01]  /*7b090*/  IMAD.MOV.U32 R11, RZ, RZ, R3 ;  /* 0x000000ffff0b7224 */ /* 0x000fe200078e0003 */
[----:B--2---:R-:W-:Y:S01]  /*7b0a0*/  HMMA.1688.F32.TF32 R16, R20, R26, R16 ;  /* 0x0000001a1410723c */ /* 0x004fe20000081010 */
[----:B------:R-:W-:-:S02]  /*7b0b0*/  IMAD.MOV.U32 R29, RZ, RZ, R26 ;  /* 0x000000ffff1d7224 */ /* 0x000fc400078e001a */
[----:B------:R-:W-:Y:S11]  /*7b0c0*/  IMAD.MOV.U32 R3, RZ, RZ, R27 ;  /* 0x000000ffff037224 */ /* 0x000ff600078e001b */
[----:B------:R-:W-:Y:S09]  /*7b0d0*/  @!UPT UIADD3 URZ, URZ, URZ, URZ ;  /* 0x0000003f3f3ff290 */ /* 0x000ff2000fffe03f */
[----:B------:R-:W-:Y:S01]  /*7b0e0*/  STL.64 [R1+0x220], R16 ;  /* 0x0002201001007387 */ /* 0x000fe20000100a00 */
[----:B------:R1:W-:Y:S03]  /*7b0f0*/  STL.64 [R1+0x228], R18 ;  /* 0x0002281201007387 */ /* 0x0003e60000100a00 */
[----:B-1----:R-:W3:Y:S01]  /*7b100*/  LDL.LU.64 R18, [R1+0x3e90] ;  /* 0x003e900001127983 */ /* 0x002ee20000300a00 */
[----:B------:R-:W2:Y:S02]  /*7b110*/  LDL.LU.64 R24, [R1+0x20] ;  /* 0x0000200001187983 */ /* 0x000ea40000300a00 */
[----:B------:R-:W5:Y:S02]  /*7b120*/  LDL.LU.64 R26, [R1+0x28] ;  /* 0x00002800011a7983 */ /* 0x000f640000300a00 */
[----:B------:R-:W-:-:S07]  /*7b130*/  IMAD.MOV.U32 R10, RZ, RZ, R8 ;  /* 0x000000ffff0a7224 */ /* 0x000fce00078e0008 */
[C---:B----4-:R-:W-:Y:S08]  /*7b140*/  HMMA.1688.F32.TF32 R4, R20.reuse, R10, R4 ;  /* 0x0000000a1404723c */ /* 0x050ff00000081004 */
[C---:B---3--:R-:W-:Y:S01]  /*7b150*/  HMMA.1688.F32.TF32 R8, R20.reuse, R18, R12 ;  /* 0x000000121408723c */ /* 0x048fe2000008100c */
[----:B-----5:R-:W-:Y:S01]  /*7b160*/  STL.64 [R1+0x3de8], R26 ;  /* 0x003de81a01007387 */ /* 0x020fe20000100a00 */
[----:B--2---:R-:W-:Y:S02]  /*7b170*/  STL.64 [R1+0x3de0], R24 ;  /* 0x003de01801007387 */ /* 0x004fe40000100a00 */
[----:B------:R-:W-:Y:S02]  /*7b180*/  STL [R1+0x3d78], R29 ;  /* 0x003d781d01007387 */ /* 0x000fe40000100800 */
[----:B------:R-:W-:Y:S09]  /*7b190*/  STL [R1+0x3d74], R3 ;  /* 0x003d740301007387 */ /* 0x000ff20000100800 */
[----:B------:R1:W-:Y:S01]  /*7b1a0*/  STL.64 [R1+0x210], R4 ;  /* 0x0002100401007387 */ /* 0x0003e20000100a00 */
[----:B------:R2:W-:Y:S03]  /*7b1b0*/  STL.64 [R1+0x218], R6 ;  /* 0x0002180601007387 */ /* 0x0005e60000100a00 */
[----:B-1----:R-:W3:Y:S04]  /*7b1c0*/  LDL.LU R4, [R1+0x5f0] ;  /* 0x0005f00001047983 */ /* 0x002ee80000300800 */
[----:B------:R-:W-:Y:S01]  /*7b1d0*/  STL.64 [R1+0x310], R8 ;  /* 0x0003100801007387 */ /* 0x000fe20000100a00 */
[----:B------:R-:W-:Y:S02]  /*7b1e0*/  STL.64 [R1+0x318], R10 ;  /* 0x0003180a01007387 */ /* 0x000fe40000100a00 */
[----:B------:R-:W3:Y:S02]  /*7b1f0*/  LDL.LU R5, [R1+0x5f4] ;  /* 0x0005f40001057983 */ /* 0x000ee40000300800 */
[----:B--2---:R-:W2:Y:S01]  /*7b200*/  LDL.LU R6, [R1+0x5f8] ;  /* 0x0005f80001067983 */ /* 0x004ea20000300800 */
[----:B------:R-:W2:Y:S04]  /*7b210*/  LDL.LU R7, [R1+0x5fc] ;  /* 0x0005fc0001077983 */ /* 0x000ea80000300800 */
[----:B--2---:R-:W-:Y:S01]  /*7b220*/  STL.64 [R1+0x3df8], R6 ;  /* 0x003df80601007387 */ /* 0x004fe20000100a00 */
[----:B---3--:R1:W-:Y:S03]  /*7b230*/  STL.64 [R1+0x3df0], R4 ;  /* 0x003df00401007387 */ /* 0x0083e60000100a00 */
[----:B-1----:R-:W2:Y:S01]  /*7b240*/  LDL.LU R4, [R1+0x870] ;  /* 0x0008700001047983 */ /* 0x002ea20000300800 */
        /* <DEDUP_REMOVED lines=21> */
[----:B------:R-:W5:Y:S02]  /*7b3a0*/  LDL.64 R6, [R1+0x88] ;  /* 0x0000880001067983 */ /* 0x000f640000100a00 */
[----:B------:R-:W4:Y:S01]  /*7b3b0*/  LDL.64 R14, [R1+0xb8] ;  /* 0x0000b800010e7983 */ /* 0x000f220000100a00 */
[----:B-----5:R1:W-:Y:S04]  /*7b3c0*/  STL.64 [R1+0x3e60], R6 ;  /* 0x003e600601007387 */ /* 0x0203e80000100a00 */
[----:B-1----:R-:W5:Y:S04]  /*7b3d0*/  LDL.64 R6, [R1+0x98] ;  /* 0x0000980001067983 */ /* 0x002f680000100a00 */
[----:B-----5:R-:W-:Y:S01]  /*7b3e0*/  STL.64 [R1+0x3e78], R6 ;  /* 0x003e780601007387 */ /* 0x020fe20000100a00 */
[----:B---3--:R-:W-:Y:S02]  /*7b3f0*/  STL.64 [R1+0x3e28], R26 ;  /* 0x003e281a01007387 */ /* 0x008fe40000100a00 */
[----:B--2---:R1:W-:Y:S02]  /*7b400*/  STL.64 [R1+0x3e20], R24 ;  /* 0x003e201801007387 */ /* 0x0043e40000100a00 */
[----:B-1----:R-:W2:Y:S01]  /*7b410*/  LDL.LU R24, [R1+0x890] ;  /* 0x0008900001187983 */ /* 0x002ea20000300800 */
[----:B------:R-:W2:Y:S02]  /*7b420*/  LDL.LU R25, [R1+0x894] ;  /* 0x0008940001197983 */ /* 0x000ea40000300800 */
[----:B------:R-:W3:Y:S02]  /*7b430*/  LDL.LU R26, [R1+0x898] ;  /* 0x00089800011a7983 */ /* 0x000ee40000300800 */
[----:B------:R-:W3:Y:S01]  /*7b440*/  LDL.LU R27, [R1+0x89c] ;  /* 0x00089c00011b7983 */ /* 0x000ee20000300800 */
[----:B------:R-:W5:Y:S04]  /*7b450*/  LDL.64 R6, [R1+0xa8] ;  /* 0x0000a80001067983 */ /* 0x000f680000100a00 */
        /* <DEDUP_REMOVED lines=24> */
[----:B------:R-:W2:Y:S02]  /*7b5e0*/  LDL.LU R27, [R1+0x85c] ;  /* 0x00085c00011b7983 */ /* 0x000ea40000300800 */
[----:B------:R-:W-:-:S02]  /*7b5f0*/  IMAD.MOV.U32 R3, RZ, RZ, R18 ;  /* 0x000000ffff037224 */ /* 0x000fc400078e0012 */
[----:B------:R-:W3:Y:S03]  /*7b600*/  LDL.64 R18, [R1+0x38] ;  /* 0x0000380001127983 */ /* 0x000ee60000100a00 */
[----:B------:R-:W-:Y:S02]  /*7b610*/  STL [R1+0x3d7c], R3 ;  /* 0x003d7c0301007387 */ /* 0x000fe40000100800 */
[----:B------:R-:W4:Y:S04]  /*7b620*/  LDL.LU R12, [R1+0x5c0] ;  /* 0x0005c000010c7983 */ /* 0x000f280000300800 */
[----:B------:R1:W-:Y:S01]  /*7b630*/  STL.64 [R1+0x360], R8 ;  /* 0x0003600801007387 */ /* 0x0003e20000100a00 */
[----:B------:R5:W-:Y:S01]  /*7b640*/  STL.64 [R1+0x368], R10 ;  /* 0x0003680a01007387 */ /* 0x000be20000100a00 */
[----:B------:R-:W4:Y:S02]  /*7b650*/  LDL.LU R13, [R1+0x5c4] ;  /* 0x0005c400010d7983 */ /* 0x000f240000300800 */
[----:B------:R-:W-:-:S02]  /*7b660*/  IMAD.MOV.U32 R29, RZ, RZ, R15 ;  /* 0x000000ffff1d7224 */ /* 0x000fc400078e000f */
[----:B------:R-:W4:Y:S01]  /*7b670*/  LDL.LU R14, [R1+0x5c8] ;  /* 0x0005c800010e7983 */ /* 0x000f220000300800 */
[----:B------:R-:W4:Y:S04]  /*7b680*/  LDL.LU R15, [R1+0x5cc] ;  /* 0x0005cc00010f7983 */ /* 0x000f280000300800 */
[----:B-1----:R-:W3:Y:S01]  /*7b690*/  LDL.LU R8, [R1+0x5b0] ;  /* 0x0005b00001087983 */ /* 0x002ee20000300800 */
[----:B------:R-:W3:Y:S02]  /*7b6a0*/  LDL.LU R9, [R1+0x5b4] ;  /* 0x0005b40001097983 */ /* 0x000ee40000300800 */
[----:B-----5:R-:W5:Y:S02]  /*7b6b0*/  LDL.LU R10, [R1+0x5b8] ;  /* 0x0005b800010a7983 */ /* 0x020f640000300800 */
[----:B------:R-:W5:Y:S01]  /*7b6c0*/  LDL.LU R11, [R1+0x5bc] ;  /* 0x0005bc00010b7983 */ /* 0x000f620000300800 */
[----:B------:R-:W-:Y:S01]  /*7b6d0*/  STL [R1+0x3d80], R29 ;  /* 0x003d801d01007387 */ /* 0x000fe20000100800 */
[----:B------:R-:W-:Y:S01]  /*7b6e0*/  IMAD.MOV.U32 R3, RZ, RZ, R7 ;  /* 0x000000ffff037224 */ /* 0x000fe200078e0007 */
        /* <DEDUP_REMOVED lines=8> */
[----:B------:R-:W-:Y:S01]  /*7b770*/  STL [R1+0x3d84], R3 ;  /* 0x003d840301007387 */ /* 0x000fe20000100800 */
        /* <DEDUP_REMOVED lines=53> */
[----:B------:R-:W4:Y:S01]  /*7bad0*/  LDL.LU.64 R26, [R1+0x3de8] ;  /* 0x003de800011a7983 */ /* 0x000f220000300a00 */
[----:B------:R-:W4:Y:S02]  /*7bae0*/  LDL.LU.64 R24, [R1+0x3de0] ;  /* 0x003de00001187983 */ /* 0x000f240000300a00 */
[----:B---3--:R-:W-:Y:S01]  /*7baf0*/  IMAD.MOV.U32 R29, RZ, RZ, R19 ;  /* 0x000000ffff1d7224 */ /* 0x008fe200078e0013 */
[----:B--2---:R-:W-:Y:S01]  /*7bb00*/  HMMA.1688.F32.TF32 R20, R20, R18, R4 ;  /* 0x000000121414723c */ /* 0x004fe20000081004 */
[----:B------:R-:W2:Y:S01]  /*7bb10*/  LDL.LU.64 R6, [R1+0x3dd8] ;  /* 0x003dd80001067983 */ /* 0x000ea20000300a00 */
[----:B------:R-:W3:Y:S02]  /*7bb20*/  LDL.LU.64 R4, [R1+0x3dd0] ;  /* 0x003dd00001047983 */ /* 0x000ee40000300a00 */
[----:B------:R-:W4:Y:S11]  /*7bb30*/  LDL.LU.64 R18, [R1+0x3dc8] ;  /* 0x003dc80001127983 */ /* 0x000f360000300a00 */
[----:B------:R-:W-:Y:S08]  /*7bb40*/  @!UPT UIADD3 URZ, URZ, URZ, URZ ;  /* 0x0000003f3f3ff290 */ /* 0x000ff0000fffe03f */
[----:B------:R1:W-:Y:S01]  /*7bb50*/  STL.64 [R1+0x780], R20 ;  /* 0x0007801401007387 */ /* 0x0003e20000100a00 */
[----:B------:R-:W-:Y:S02]  /*7bb60*/  STL.64 [R1+0x788], R22 ;  /* 0x0007881601007387 */ /* 0x000fe40000100a00 */
[----:B------:R-:W2:Y:S01]  /*7bb70*/  LDL.LU.64 R16, [R1+0x3dc0] ;  /* 0x003dc00001107983 */ /* 0x000ea20000300a00 */
[----:B-1----:R-:W2:Y:S01]  /*7bb80*/  LDL.LU R20, [R1+0x590] ;  /* 0x0005900001147983 */ /* 0x002ea20000300800 */
[----:B------:R-:W-:Y:S02]  /*7bb90*/  MOV R21, R28 ;  /* 0x0000001c00157202 */ /* 0x000fe40000000f00 */
[----:B------:R-:W2:Y:S01]  /*7bba0*/  LDL.LU R28, [R1+0x3db8] ;  /* 0x003db800011c7983 */ /* 0x000ea20000300800 */
[----:B----4-:R-:W-:Y:S11]  /*7bbb0*/  HMMA.1688.F32.TF32 R12, R24, R18, R12 ;  /* 0x00000012180c723c */ /* 0x010ff6000008100c */
[----:B------:R-:W-:Y:S11]  /*7bbc0*/  @!UPT UIADD3 URZ, URZ, URZ, URZ ;  /* 0x0000003f3f3ff290 */ /* 0x000ff6000fffe03f */
[----:B------:R-:W-:Y:S01]  /*7bbd0*/  @!UPT UIADD3 URZ, URZ, URZ, URZ ;  /* 0x0000003f3f3ff290 */ /* 0x000fe2000fffe03f */
[----:B------:R-:W-:Y:S01]  /*7bbe0*/  STL.64 [R1+0x140], R12 ;  /* 0x0001400c01007387 */ /* 0x000fe20000100a00 */
[----:B------:R1:W-:Y:S03]  /*7bbf0*/  STL.64 [R1+0x148], R14 ;  /* 0x0001480e01007387 */ /* 0x0003e60000100a00 */
[----:B-1----:R-:W5:Y:S01]  /*7bc00*/  LDL.LU.64 R14, [R1+0x3db0] ;  /* 0x003db000010e7983 */ /* 0x002f620000300a00 */
[----:B------:R-:W4:Y:S02]  /*7bc10*/  LDL.LU.64 R12, [R1+0x3da8] ;  /* 0x003da800010c7983 */ /* 0x000f240000300a00 */
[----:B---3--:R-:W-:Y:S02]  /*7bc20*/  IMAD.MOV.U32 R22, RZ, RZ, R5 ;  /* 0x000000ffff167224 */ /* 0x008fe400078e0005 */
[----:B------:R-:W-:Y:S02]  /*7bc30*/  IMAD.MOV.U32 R23, RZ, RZ, R4 ;  /* 0x000000ffff177224 */ /* 0x000fe400078e0004 */
[----:B----4-:R-:W-:-:S02]  /*7bc40*/  IMAD.MOV.U32 R18, RZ, RZ, R13 ;  /* 0x000000ffff127224 */ /* 0x010fc400078e000d */
[----:B------:R-:W-:Y:S02]  /*7bc50*/  IMAD.MOV.U32 R19, RZ, RZ, R12 ;  /* 0x000000ffff137224 */ /* 0x000fe400078e000c */
[C---:B-----5:R-:W-:Y:S01]  /*7bc60*/  HMMA.1688.F32.TF32 R12, R24.reuse, R14, R8 ;  /* 0x0000000e180c723c */ /* 0x060fe20000081008 */
[----:B------:R-:W3:Y:S07]  /*7bc70*/  LDL.LU.64 R10, [R1+0x3da0] ;  /* 0x003da000010a7983 */ /* 0x000eee0000300a00 */
[----:B--2---:R-:W-:Y:S01]  /*7bc80*/  HMMA.1688.F32.TF32 R4, R24, R6, R20 ;  /* 0x000000061804723c */ /* 0x004fe20000081014 */
[----:B------:R-:W1:Y:S04]  /*7bc90*/  LDS R20, [R0+0x30000] ;  /* 0x0300000000147984 */ /* 0x000e680000000800 */
[----:B------:R-:W2:Y:S01]  /*7bca0*/  LDS R23, [R0+0x32000] ;  /* 0x0320000000177984 */ /* 0x000ea20000000800 */
[----:B------:R-:W4:Y:S04]  /*7bcb0*/  LDS R21, [R2+0x30000] ;  /* 0x0300000002157984 */ /* 0x000f280000000800 */
[----:B------:R-:W5:Y:S05]  /*7bcc0*/  LDS R22, [R2+0x32000] ;  /* 0x0320000002167984 */ /* 0x000f6a0000000800 */
[----:B------:R1:W-:Y:S01]  /*7bcd0*/  STL.64 [R1+0xf0], R12 ;  /* 0x0000f00c01007387 */ /* 0x0003e20000100a00 */
[----:B------:R1:W-:Y:S02]  /*7bce0*/  STL.64 [R1+0xf8], R14 ;  /* 0x0000f80e01007387 */ /* 0x0003e40000100a00 */
[----:B-1----:R-:W-:-:S02]  /*7bcf0*/  IMAD.MOV.U32 R13, RZ, RZ, R25 ;  /* 0x000000ffff0d7224 */ /* 0x002fc400078e0019 */
[----:B------:R-:W-:Y:S02]  /*7bd00*/  IMAD.MOV.U32 R15, RZ, RZ, R26 ;  /* 0x000000ffff0f7224 */ /* 0x000fe400078e001a */
[----:B------:R-:W-:Y:S02]  /*7bd10*/  IMAD.MOV.U32 R14, RZ, RZ, R27 ;  /* 0x000000ffff0e7224 */ /* 0x000fe400078e001b */
[----:B------:R-:W-:Y:S01]  /*7bd20*/  IMAD.MOV.U32 R12, RZ, RZ, R24 ;  /* 0x000000ffff0c7224 */ /* 0x000fe200078e0018 */
[----:B---3--:R-:W-:Y:S01]  /*7bd30*/  HMMA.1688.F32.TF32 R8, R24, R10, R16 ;  /* 0x0000000a1808723c */ /* 0x008fe20000081010 */
[----:B------:R-:W1:Y:S04]  /*7bd40*/  LDS R16, [R0+0x30100] ;  /* 0x0301000000107984 */ /* 0x000e680000000800 */
[----:B------:R-:W3:Y:S04]  /*7bd50*/  LDS R18, [R0+0x32100] ;  /* 0x0321000000127984 */ /* 0x000ee80000000800 */
[----:B------:R-:W3:Y:S04]  /*7bd60*/  LDS R19, [R2+0x30100] ;  /* 0x0301000002137984 */ /* 0x000ee80000000800 */
[----:B------:R-:W3:Y:S04]  /*7bd70*/  LDS R17, [R2+0x32100] ;  /* 0x0321000002117984 */ /* 0x000ee80000000800 */
[----:B------:R-:W-:Y:S04]  /*7bd80*/  LDS R26, [R0+0x32700] ;  /* 0x03270000001a7984 */ /* 0x000fe80000000800 */
[----:B------:R-:W-:Y:S04]  /*7bd90*/  LDS R27, [R2+0x32700] ;  /* 0x03270000021b7984 */ /* 0x000fe80000000800 */
[----:B------:R-:W-:Y:S04]  /*7bda0*/  LDS R24, [R0+0x30700] ;  /* 0x0307000000187984 */ /* 0x000fe80000000800 */
[----:B------:R-:W-:Y:S04]  /*7bdb0*/  LDS R25, [R2+0x30700] ;  /* 0x0307000002197984 */ /* 0x000fe80000000800 */
[----:B------:R-:W-:Y:S01]  /*7bdc0*/  STL.64 [R1+0x180], R8 ;  /* 0x0001800801007387 */ /* 0x000fe20000100a00 */
[----:B------:R-:W-:Y:S02]  /*7bdd0*/  STL.64 [R1+0x188], R10 ;  /* 0x0001880a01007387 */ /* 0x000fe40000100a00 */
[----:B------:R-:W-:Y:S02]  /*7bde0*/  STL.64 [R1+0x160], R4 ;  /* 0x0001600401007387 */ /* 0x000fe40000100a00 */
[----:B------:R-:W-:Y:S02]  /*7bdf0*/  STL.64 [R1+0x168], R6 ;  /* 0x0001680601007387 */ /* 0x000fe40000100a00 */
[----:B------:R-:W-:Y:S04]  /*7be00*/  LDS R6, [R0+0x32200] ;  /* 0x0322000000067984 */ /* 0x000fe80000000800 */
[----:B------:R-:W3:Y:S04]  /*7be10*/  LDS R7, [R2+0x32200] ;  /* 0x0322000002077984 */ /* 0x000ee80000000800 */
[----:B------:R-:W-:Y:S04]  /*7be20*/  LDS R4, [R0+0x30200] ;  /* 0x0302000000047984 */ /* 0x000fe80000000800 */
[----:B------:R-:W3:Y:S04]  /*7be30*/  LDS R5, [R2+0x30200] ;  /* 0x0302000002057984 */ /* 0x000ee80000000800 */
[----:B------:R-:W-:Y:S04]  /*7be40*/  LDS R10, [R0+0x32300] ;  /* 0x03230000000a7984 */ /* 0x000fe80000000800 */
[----:B------:R-:W3:Y:S04]  /*7be50*/  LDS R11, [R2+0x32300] ;  /* 0x03230000020b7984 */ /* 0x000ee80000000800 */
[----:B------:R-:W-:Y:S04]  /*7be60*/  LDS R8, [R0+0x30300] ;  /* 0x0303000000087984 */ /* 0x000fe80000000800 */
[----:B------:R-:W3:Y:S04]  /*7be70*/  LDS R9, [R2+0x30300] ;  /* 0x0303000002097984 */ /* 0x000ee80000000800 */
[----:B------:R-:W-:Y:S01]  /*7be80*/  STL [R1+0x10], R20 ;  /* 0x0000101401007387 */ /* 0x000fe20000100800 */
[----:B--2---:R-:W-:Y:S02]  /*7be90*/  STL [R1+0x18], R23 ;  /* 0x0000181701007387 */ /* 0x004fe40000100800 */
[----:B----4-:R-:W-:Y:S02]  /*7bea0*/  STL [R1+0x14], R21 ;  /* 0x0000141501007387 */ /* 0x010fe40000100800 */
[----:B-----5:R-:W-:Y:S01]  /*7beb0*/  STL [R1+0x1c], R22 ;  /* 0x00001c1601007387 */ /* 0x020fe20000100800 */
[----:B-1----:R-:W-:Y:S01]  /*7bec0*/  STL [R1], R16 ;  /* 0x0000001001007387 */ /* 0x002fe20000100800 */
[----:B---3--:R-:W-:Y:S02]  /*7bed0*/  STL [R1+0x8], R18 ;  /* 0x0000081201007387 */ /* 0x008fe40000100800 */
[----:B------:R-:W-:Y:S02]  /*7bee0*/  STL [R1+0x4], R19 ;  /* 0x0000041301007387 */ /* 0x000fe40000100800 */
[----:B------:R-:W-:Y:S01]  /*7bef0*/  STL [R1+0xc], R17 ;  /* 0x00000c1101007387 */ /* 0x000fe20000100800 */
[----:B------:R-:W-:Y:S01]  /*7bf00*/  STL.64 [R1+0x3c18], R6 ;  /* 0x003c180601007387 */ /* 0x000fe20000100a00 */
[----:B------:R-:W-:Y:S03]  /*7bf10*/  STL.64 [R1+0x3c10], R4 ;  /* 0x003c100401007387 */ /* 0x000fe60000100a00 */
[----:B------:R1:W-:Y:S01]  /*7bf20*/  STL.64 [R1+0x3c08], R10 ;  /* 0x003c080a01007387 */ /* 0x0003e20000100a00 */
[----:B------:R2:W-:Y:S02]  /*7bf30*/  STL.64 [R1+0x3c00], R8 ;  /* 0x003c000801007387 */ /* 0x0005e40000100a00 */
[----:B-1----:R-:W-:-:S02]  /*7bf40*/  IMAD.MOV.U32 R10, RZ, RZ, R15 ;  /* 0x000000ffff0a7224 */ /* 0x002fc400078e000f */
[----:B------:R-:W-:Y:S02]  /*7bf50*/  IMAD.MOV.U32 R11, RZ, RZ, R14 ;  /* 0x000000ffff0b7224 */ /* 0x000fe400078e000e */
[----:B--2---:R-:W-:Y:S02]  /*7bf60*/  IMAD.MOV.U32 R9, RZ, RZ, R13 ;  /* 0x000000ffff097224 */ /* 0x004fe400078e000d */
[----:B------:R-:W-:Y:S01]  /*7bf70*/  IMAD.MOV.U32 R8, RZ, RZ, R12 ;  /* 0x000000ffff087224 */ /* 0x000fe200078e000c */
[----:B------:R-:W-:Y:S04]  /*7bf80*/  LDS R14, [R0+0x32400] ;  /* 0x03240000000e7984 */ /* 0x000fe80000000800 */
[----:B------:R-:W1:Y:S04]  /*7bf90*/  LDS R15, [R2+0x32400] ;  /* 0x03240000020f7984 */ /* 0x000e680000000800 */
[----:B------:R-:W-:Y:S04]  /*7bfa0*/  LDS R12, [R0+0x30400] ;  /* 0x03040000000c7984 */ /* 0x000fe80000000800 */
[----:B------:R-:W2:Y:S01]  /*7bfb0*/  LDS R13, [R2+0x30400] ;  /* 0x03040000020d7984 */ /* 0x000ea20000000800 */
[----:B------:R-:W-:-:S02]  /*7bfc0*/  IMAD.MOV.U32 R5, RZ, RZ, R19 ;  /* 0x000000ffff057224 */ /* 0x000fc400078e0013 */
[----:B------:R-:W-:Y:S01]  /*7bfd0*/  IMAD.MOV.U32 R6, RZ, RZ, R18 ;  /* 0x000000ffff067224 */ /* 0x000fe200078e0012 */
[----:B------:R-:W-:Y:S01]  /*7bfe0*/  MOV R7, R17 ;  /* 0x0000001100077202 */ /* 0x000fe20000000f00 */
[----:B------:R-:W-:Y:S01]  /*7bff0*/  IMAD.MOV.U32 R4, RZ, RZ, R16 ;  /* 0x000000ffff047224 */ /* 0x000fe200078e0010 */
[----:B------:R-:W-:Y:S04]  /*7c000*/  LDS R18, [R0+0x32500] ;  /* 0x0325000000127984 */ /* 0x000fe80000000800 */
[----:B------:R-:W3:Y:S04]  /*7c010*/  LDS R19, [R2+0x32500] ;  /* 0x0325000002137984 */ /* 0x000ee80000000800 */
[----:B------:R-:W-:Y:S04]  /*7c020*/  LDS R16, [R0+0x30500] ;  /* 0x0305000000107984 */ /* 0x000fe80000000800 */
[----:B------:R-:W4:Y:S04]  /*7c030*/  LDS R17, [R2+0x30500] ;  /* 0x0305000002117984 */ /* 0x000f280000000800 */
[----:B-1----:R1:W-:Y:S01]  /*7c040*/  STL.64 [R1+0x3c28], R14 ;  /* 0x003c280e01007387 */ /* 0x0023e20000100a00 */
[----:B--2---:R2:W-:Y:S02]  /*7c050*/  STL.64 [R1+0x3c20], R12 ;  /* 0x003c200c01007387 */ /* 0x0045e40000100a00 */
[----:B-1----:R-:W-:-:S02]  /*7c060*/  IMAD.MOV.U32 R14, RZ, RZ, R23 ;  /* 0x000000ffff0e7224 */ /* 0x002fc400078e0017 */
[----:B------:R-:W-:Y:S02]  /*7c070*/  IMAD.MOV.U32 R15, RZ, RZ, R22 ;  /* 0x000000ffff0f7224 */ /* 0x000fe400078e0016 */
[----:B--2---:R-:W-:Y:S02]  /*7c080*/  IMAD.MOV.U32 R13, RZ, RZ, R21 ;  /* 0x000000ffff0d7224 */ /* 0x004fe400078e0015 */
[----:B------:R-:W-:Y:S01]  /*7c090*/  IMAD.MOV.U32 R12, RZ, RZ, R20 ;  /* 0x000000ffff0c7224 */ /* 0x000fe200078e0014 */
[----:B------:R-:W-:Y:S04]  /*7c0a0*/  LDS R22, [R0+0x32600] ;  /* 0x0326000000167984 */ /* 0x000fe80000000800 */
[----:B------:R-:W1:Y:S04]  /*7c0b0*/  LDS R23, [R2+0x32600] ;  /* 0x0326000002177984 */ /* 0x000e680000000800 */
[----:B------:R-:W-:Y:S04]  /*7c0c0*/  LDS R20, [R0+0x30600] ;  /* 0x0306000000147984 */ /* 0x000fe80000000800 */
[----:B------:R-:W2:Y:S04]  /*7c0d0*/  LDS R21, [R2+0x30600] ;  /* 0x0306000002157984 */ /* 0x000ea80000000800 */
[----:B---3--:R-:W-:Y:S01]  /*7c0e0*/  STL.64 [R1+0x3c38], R18 ;  /* 0x003c381201007387 */ /* 0x008fe20000100a00 */
[----:B----4-:R-:W-:Y:S02]  /*7c0f0*/  STL.64 [R1+0x3c30], R16 ;  /* 0x003c301001007387 */ /* 0x010fe40000100a00 */
[----:B------:R-:W-:Y:S01]  /*7c100*/  LDSM.16.M88.4 R16, [R28+0x84180] ;  /* 0x084180001c10783b */ /* 0x000fe20000000200 */
[----:B-1----:R-:W-:Y:S03]  /*7c110*/  STL.64 [R1+0x3bf8], R22 ;  /* 0x003bf81601007387 */ /* 0x002fe60000100a00 */
[----:B--2---:R-:W-:Y:S02]  /*7c120*/  STL.64 [R1+0x3bf0], R20 ;  /* 0x003bf01401007387 */ /* 0x004fe40000100a00 */
[----:B------:R-:W1:Y:S04]  /*7c130*/  LDSM.16.M88.4 R20, [R28+0x80180] ;  /* 0x080180001c14783b */ /* 0x000e680000000200 */
[----:B------:R-:W-:Y:S01]  /*7c140*/  STL [R1+0x3468], R0 ;  /* 0x0034680001007387 */ /* 0x000fe20000100800 */
[----:B------:R-:W-:Y:S04]  /*7c150*/  STL.64 [R1+0x3be8], R26 ;  /* 0x003be81a01007387 */ /* 0x000fe80000100a00 */
[----:B-1----:R-:W-:Y:S01]  /*7c160*/  STL.64 [R1+0x118], R22 ;  /* 0x0001181601007387 */ /* 0x002fe20000100a00 */
[----:B------:R1:W-:Y:S02]  /*7c170*/  STL.64 [R1+0x3c50], R20 ;  /* 0x003c501401007387 */ /* 0x0003e40000100a00 */
[----:B------:R-:W-:Y:S02]  /*7c180*/  STL.64 [R1+0x3be0], R24 ;  /* 0x003be01801007387 */ /* 0x000fe40000100a00 */
[----:B------:R-:W-:Y:S02]  /*7c190*/  STL [R1+0x346c], R2 ;  /* 0x00346c0201007387 */ /* 0x000fe40000100800 */
[----:B-1----:R-:W-:-:S02]  /*7c1a0*/  IMAD.MOV.U32 R20, RZ, RZ, R8 ;  /* 0x000000ffff147224 */ /* 0x002fc400078e0008 */
[----:B------:R-:W2:Y:S01]  /*7c1b0*/  LDL.LU R8, [R1+0x370] ;  /* 0x0003700001087983 */ /* 0x000ea20000300800 */
[----:B------:R1:W-:Y:S02]  /*7c1c0*/  STL.64 [R1+0x100], R16 ;  /* 0x0001001001007387 */ /* 0x0003e40000100a00 */
[----:B------:R-:W-:Y:S02]  /*7c1d0*/  IMAD.MOV.U32 R21, RZ, RZ, R9 ;  /* 0x000000ffff157224 */ /* 0x000fe400078e0009 */
[----:B------:R3:W-:Y:S02]  /*7c1e0*/  STL.64 [R1+0x108], R18 ;  /* 0x0001081201007387 */ /* 0x0007e40000100a00 */
[----:B------:R-:W-:Y:S01]  /*7c1f0*/  IMAD.MOV.U32 R22, RZ, RZ, R10 ;  /* 0x000000ffff167224 */ /* 0x000fe200078e000a */
[----:B------:R-:W2:Y:S01]  /*7c200*/  LDL.LU R9, [R1+0x374] ;  /* 0x0003740001097983 */ /* 0x000ea20000300800 */
[----:B------:R-:W-:Y:S02]  /*7c210*/  IMAD.MOV.U32 R23, RZ, RZ, R11 ;  /* 0x000000ffff177224 */ /* 0x000fe400078e000b */
[----:B------:R-:W4:Y:S02]  /*7c220*/  LDL.LU R10, [R1+0x378] ;  /* 0x00037800010a7983 */ /* 0x000f240000300800 */
[----:B------:R-:W4:Y:S02]  /*7c230*/  LDL.LU R11, [R1+0x37c] ;  /* 0x00037c00010b7983 */ /* 0x000f240000300800 */
[----:B-1----:R-:W-:-:S02]  /*7c240*/  IMAD.MOV.U32 R16, RZ, RZ, R12 ;  /* 0x000000ffff107224 */ /* 0x002fc400078e000c */
[----:B------:R-:W-:Y:S02]  /*7c250*/  IMAD.MOV.U32 R17, RZ, RZ, R13 ;  /* 0x000000ffff117224 */ /* 0x000fe400078e000d */
[----:B---3--:R-:W-:Y:S02]  /*7c260*/  IMAD.MOV.U32 R18, RZ, RZ, R14 ;  /* 0x000000ffff127224 */ /* 0x008fe400078e000e */
[----:B------:R-:W-:Y:S01]  /*7c270*/  IMAD.MOV.U32 R19, RZ, RZ, R15 ;  /* 0x000000ffff137224 */ /* 0x000fe200078e000f */
[----:B----4-:R-:W-:Y:S01]  /*7c280*/  STL.64 [R1+0x3c48], R10 ;  /* 0x003c480a01007387 */ /* 0x010fe20000100a00 */
[----:B--2---:R-:W-:Y:S02]  /*7c290*/  STL.64 [R1+0x3c40], R8 ;  /* 0x003c400801007387 */ /* 0x004fe40000100a00 */
[----:B------:R1:W-:Y:S02]  /*7c2a0*/  STL.64 [R1+0x3c60], R6 ;  /* 0x003c600601007387 */ /* 0x0003e40000100a00 */
[----:B------:R-:W-:Y:S01]  /*7c2b0*/  STL.64 [R1+0x3c58], R4 ;  /* 0x003c580401007387 */ /* 0x000fe20000100a00 */
[----:B------:R-:W-:Y:S01]  /*7c2c0*/  STL.64 [R1+0x3c70], R18 ;  /* 0x003c701201007387 */ /* 0x000fe20000100a00 */
[----:B------:R2:W-:Y:S03]  /*7c2d0*/  STL.64 [R1+0x3c68], R16 ;  /* 0x003c681001007387 */ /* 0x0005e60000100a00 */
[----:B-1----:R-:W3:Y:S01]  /*7c2e0*/  LDL.LU R6, [R1+0x38] ;  /* 0x0000380001067983 */ /* 0x002ee20000300800 */
[----:B------:R-:W-:-:S02]  /*7c2f0*/  IMAD.MOV.U32 R7, RZ, RZ, R29 ;  /* 0x000000ffff077224 */ /* 0x000fc400078e001d */
[----:B------:R-:W4:Y:S03]  /*7c300*/  LDL.LU R29, [R1+0x3d98] ;  /* 0x003d9800011d7983 */ /* 0x000f260000300800 */
[----:B---3--:R1:W-:Y:S01]  /*7c310*/  STL.64 [R1+0x3c78], R6 ;  /* 0x003c780601007387 */ /* 0x0083e20000100a00 */
[----:B--2---:R-:W2:Y:S02]  /*7c320*/  LDL.LU R16, [R1+0x580] ;  /* 0x0005800001107983 */ /* 0x004ea40000300800 */
[----:B------:R-:W2:Y:S02]  /*7c330*/  LDL.LU R17, [R1+0x584] ;  /* 0x0005840001117983 */ /* 0x000ea40000300800 */
[----:B------:R-:W3:Y:S01]  /*7c340*/  LDL.LU R18, [R1+0x588] ;  /* 0x0005880001127983 */ /* 0x000ee20000300800 */
[----:B------:R-:W3:Y:S04]  /*7c350*/  LDL.LU R19, [R1+0x58c] ;  /* 0x00058c0001137983 */ /* 0x000ee80000300800 */
[----:B---3--:R-:W-:Y:S01]  /*7c360*/  STL.64 [R1+0x3c88], R18 ;  /* 0x003c881201007387 */ /* 0x008fe20000100a00 */
[----:B--2---:R-:W-:Y:S02]  /*7c370*/  STL.64 [R1+0x3c80], R16 ;  /* 0x003c801001007387 */ /* 0x004fe40000100a00 */
[----:B-1----:R-:W2:Y:S02]  /*7c380*/  LDL.LU R6, [R1+0x48] ;  /* 0x0000480001067983 */ /* 0x002ea40000300800 */
[----:B------:R-:W-:-:S02]  /*7c390*/  IMAD.MOV.U32 R7, RZ, RZ, R3 ;  /* 0x000000ffff077224 */ /* 0x000fc400078e0003 */
[----:B------:R-:W3:Y:S04]  /*7c3a0*/  LDL.LU R3, [R1+0x3d94] ;  /* 0x003d940001037983 */ /* 0x000ee80000300800 */
[----:B--2---:R1:W-:Y:S04]  /*7c3b0*/  STL.64 [R1+0x3c90], R6 ;  /* 0x003c900601007387 */ /* 0x0043e80000100a00 */
[----:B-1----:R-:W2:Y:S01]  /*7c3c0*/  LDL.LU R6, [R1+0x58] ;  /* 0x0000580001067983 */ /* 0x002ea20000300800 */
[----:B----4-:R-:W-:Y:S02]  /*7c3d0*/  IMAD.MOV.U32 R7, RZ, RZ, R29 ;  /* 0x000000ffff077224 */ /* 0x010fe400078e001d */
[----:B------:R-:W4:Y:S03]  /*7c3e0*/  LDL.LU R29, [R1+0x3d90] ;  /* 0x003d9000011d7983 */ /* 0x000f260000300800 */
[----:B--2---:R1:W-:Y:S01]  /*7c3f0*/  STL.64 [R1+0x3ca8], R6 ;  /* 0x003ca80601007387 */ /* 0x0043e20000100a00 */
[----:B------:R-:W2:Y:S02]  /*7c400*/  LDL.LU R16, [R1+0x8c0] ;  /* 0x0008c00001107983 */ /* 0x000ea40000300800 */
[----:B------:R-:W2:Y:S02]  /*7c410*/  LDL.LU R17, [R1+0x8c4] ;  /* 0x0008c40001117983 */ /* 0x000ea40000300800 */
[----:B------:R-:W5:Y:S01]  /*7c420*/  LDL.LU R18, [R1+0x8c8] ;  /* 0x0008c80001127983 */ /* 0x000f620000300800 */
[----:B------:R-:W5:Y:S04]  /*7c430*/  LDL.LU R19, [R1+0x8cc] ;  /* 0x0008cc0001137983 */ /* 0x000f680000300800 */
[----:B-1----:R-:W2:Y:S01]  /*7c440*/  LDL.LU R6, [R1+0x68] ;  /* 0x0000680001067983 */ /* 0x002ea20000300800 */
[----:B---3--:R-:W-:-:S02]  /*7c450*/  IMAD.MOV.U32 R7, RZ, RZ, R3 ;  /* 0x000000ffff077224 */ /* 0x008fc400078e0003 */
[----:B------:R-:W3:Y:S03]  /*7c460*/  LDL.LU R3, [R1+0x3d8c] ;  /* 0x003d8c0001037983 */ /* 0x000ee60000300800 */
[----:B--2---:R-:W-:Y:S01]  /*7c470*/  STL.64 [R1+0x3cc0], R6 ;  /* 0x003cc00601007387 */ /* 0x004fe20000100a00 */
[----:B-----5:R-:W-:Y:S02]  /*7c480*/  STL.64 [R1+0x3ca0], R18 ;  /* 0x003ca01201007387 */ /* 0x020fe40000100a00 */
[----:B------:R1:W-:Y:S02]  /*7c490*/  STL.64 [R1+0x3c98], R16 ;  /* 0x003c981001007387 */ /* 0x0003e40000100a00 */
[----:B-1----:R-:W2:Y:S01]  /*7c4a0*/  LDL.LU R16, [R1+0x8d0] ;  /* 0x0008d00001107983 */ /* 0x002ea20000300800 */
[----:B------:R-:W2:Y:S02]  /*7c4b0*/  LDL.LU R17, [R1+0x8d4] ;  /* 0x0008d40001117983 */ /* 0x000ea40000300800 */
[----:B------:R-:W5:Y:S02]  /*7c4c0*/  LDL.LU R18, [R1+0x8d8] ;  /* 0x0008d80001127983 */ /* 0x000f640000300800 */
[----:B------:R-:W5:Y:S01]  /*7c4d0*/  LDL.LU R19, [R1+0x8dc] ;  /* 0x0008dc0001137983 */ /* 0x000f620000300800 */
[----:B------:R-:W2:Y:S01]  /*7c4e0*/  LDL.LU R6, [R1+0x78] ;  /* 0x0000780001067983 */ /* 0x000ea20000300800 */
[----:B----4-:R-:W-:-:S02]  /*7c4f0*/  IMAD.MOV.U32 R7, RZ, RZ, R29 ;  /* 0x000000ffff077224 */ /* 0x010fc400078e001d */
[----:B------:R-:W4:Y:S03]  /*7c500*/  LDL.LU R29, [R1+0x3d88] ;  /* 0x003d8800011d7983 */ /* 0x000f260000300800 */
[----:B--2---:R1:W-:Y:S04]  /*7c510*/  STL.64 [R1+0x3cd8], R6 ;  /* 0x003cd80601007387 */ /* 0x0043e80000100a00 */
[----:B-1----:R-:W2:Y:S01]  /*7c520*/  LDL.LU R6, [R1+0x88] ;  /* 0x0000880001067983 */ /* 0x002ea20000300800 */
[----:B---3--:R-:W-:Y:S02]  /*7c530*/  IMAD.MOV.U32 R7, RZ, RZ, R3 ;  /* 0x000000ffff077224 */ /* 0x008fe400078e0003 */
        /* <DEDUP_REMOVED lines=38> */
[----:B---3--:R-:W-:-:S02]  /*7c7a0*/  MOV R6, R3 ;  /* 0x0000000300067202 */ /* 0x008fc40000000f00 */
[----:B------:R-:W3:Y:S01]  /*7c7b0*/  LDL.LU R3, [R1+0x3d74] ;  /* 0x003d740001037983 */ /* 0x000ee20000300800 */
[----:B------:R-:W2:Y:S03]  /*7c7c0*/  LDL.LU R7, [R1+0xcc] ;  /* 0x0000cc0001077983 */ /* 0x000ea60000300800 */
[----:B--2---:R1:W-:Y:S04]  /*7c7d0*/  STL.64 [R1+0x3d50], R6 ;  /* 0x003d500601007387 */ /* 0x0043e80000100a00 */
[----:B-1----:R-:W2:Y:S01]  /*7c7e0*/  LDL.LU R6, [R1+0xd8] ;  /* 0x0000d80001067983 */ /* 0x002ea20000300800 */
[----:B------:R-:W2:Y:S02]  /*7c7f0*/  LDL.LU R7, [R1+0xdc] ;  /* 0x0000dc0001077983 */ /* 0x000ea40000300800 */
[----:B----4-:R-:W-:Y:S01]  /*7c800*/  IMAD.MOV.U32 R26, RZ, RZ, R29 ;  /* 0x000000ffff1a7224 */ /* 0x010fe200078e001d */
[----:B--2---:R1:W-:Y:S01]  /*7c810*/  STL.64 [R1+0x3d68], R6 ;  /* 0x003d680601007387 */ /* 0x0043e20000100a00 */
[----:B------:R-:W2:Y:S02]  /*7c820*/  LDL.LU R29, [R1+0x3d70] ;  /* 0x003d7000011d7983 */ /* 0x000ea40000300800 */
[----:B------:R-:W4:Y:S02]  /*7c830*/  LDL.LU R4, [R1+0x960] ;  /* 0x0009600001047983 */ /* 0x000f240000300800 */
[----:B------:R-:W4:Y:S01]  /*7c840*/  LDL.LU R5, [R1+0x964] ;  /* 0x0009640001057983 */ /* 0x000f220000300800 */
[----:B-1----:R-:W4:Y:S01]  /*7c850*/  LDL.LU R6, [R1+0x968] ;  /* 0x0009680001067983 */ /* 0x002f220000300800 */
[----:B------:R-:W4:Y:S02]  /*7c860*/  LDL.LU R7, [R1+0x96c] ;  /* 0x00096c0001077983 */ /* 0x000f240000300800 */
[----:B-----5:R-:W-:Y:S02]  /*7c870*/  STL.64 [R1+0x3d18], R18 ;  /* 0x003d181201007387 */ /* 0x020fe40000100a00 */
        /* <DEDUP_REMOVED lines=17> */
[----:B---3--:R-:W-:-:S07]  /*7c990*/  IMAD.MOV.U32 R27, RZ, RZ, R3 ;  /* 0x000000ffff1b7224 */ /* 0x008fce00078e0003 */
[C---:B----4-:R-:W-:Y:S01]  /*7c9a0*/  HMMA.1688.F32.TF32 R24, R20.reuse, R26, R4 ;  /* 0x0000001a1418723c */ /* 0x050fe20000081004 */
[----:B-----5:R-:W-:Y:S01]  /*7c9b0*/  STL.64 [R1+0x3d60], R18 ;  /* 0x003d601201007387 */ /* 0x020fe20000100a00 */
        /* <DEDUP_REMOVED lines=14> */
[----:B------:R-:W2:Y:S02]  /*7caa0*/  LDL.LU.64 R6, [R1+0x3d68] ;  /* 0x003d680001067983 */ /* 0x000ea40000300a00 */
[----:B------:R1:W-:Y:S02]  /*7cab0*/  STL.64 [R1+0x130], R24 ;  /* 0x0001301801007387 */ /* 0x0003e40000100a00 */
[----:B------:R5:W-:Y:S01]  /*7cac0*/  STL.64 [R1+0x138], R26 ;  /* 0x0001381a01007387 */ /* 0x000be20000100a00 */
[----:B-1----:R-:W3:Y:S01]  /*7cad0*/  LDL.LU R24, [R1+0x200] ;  /* 0x0002000001187983 */ /* 0x002ee20000300800 */
[----:B------:R-:W3:Y:S02]  /*7cae0*/  LDL.LU R25, [R1+0x204] ;  /* 0x0002040001197983 */ /* 0x000ee40000300800 */
[----:B-----5:R-:W5:Y:S02]  /*7caf0*/  LDL.LU R26, [R1+0x208] ;  /* 0x00020800011a7983 */ /* 0x020f640000300800 */
[----:B------:R-:W-:Y:S01]  /*7cb00*/  IMAD.MOV.U32 R27, RZ, RZ, R29 ;  /* 0x000000ffff1b7224 */ /* 0x000fe200078e001d */
[C---:B--2---:R-:W-:Y:S01]  /*7cb10*/  HMMA.1688.F32.TF32 R4, R20.reuse, R6, R16 ;  /* 0x000000061404723c */ /* 0x044fe20000081010 */
[----:B------:R-:W2:Y:S01]  /*7cb20*/  LDL.LU.64 R18, [R1+0x3d60] ;  /* 0x003d600001127983 */ /* 0x000ea20000300a00 */
[----:B------:R-:W2:Y:S11]  /*7cb30*/  LDL.LU.64 R16, [R1+0x3d58] ;  /* 0x003d580001107983 */ /* 0x000eb60000300a00 */
[----:B------:R-:W-:Y:S10]  /*7cb40*/  @!UPT UIADD3 URZ, URZ, URZ, URZ ;  /* 0x0000003f3f3ff290 */ /* 0x000ff4000fffe03f */
[----:B------:R2:W-:Y:S01]  /*7cb50*/  STL.64 [R1+0xd0], R4 ;  /* 0x0000d00401007387 */ /* 0x0005e20000100a00 */
[----:B------:R-:W-:Y:S02]  /*7cb60*/  IMAD.MOV.U32 R3, RZ, RZ, R6 ;  /* 0x000000ffff037224 */ /* 0x000fe400078e0006 */
[----:B------:R-:W-:Y:S02]  /*7cb70*/  IMAD.MOV.U32 R29, RZ, RZ, R7 ;  /* 0x000000ffff1d7224 */ /* 0x000fe400078e0007 */
[----:B------:R-:W2:Y:S03]  /*7cb80*/  LDL.LU.64 R6, [R1+0x3d50] ;  /* 0x003d500001067983 */ /* 0x000ea60000300a00 */
[----:B------:R-:W-:Y:S02]  /*7cb90*/  STL [R1+0x3954], R29 ;  /* 0x0039541d01007387 */ /* 0x000fe40000100800 */
        /* <DEDUP_REMOVED lines=68> */
[----:B------:R-:W3:Y:S01]  /*7cfe0*/  LDL.LU.64 R18, [R1+0x3c70] ;  /* 0x003c700001127983 */ /* 0x000ee20000300a00 */
[----:B------:R-:W3:Y:S02]  /*7cff0*/  LDL.LU.64 R16, [R1+0x3c68] ;  /* 0x003c680001107983 */ /* 0x000ee40000300a00 */
[----:B------:R-:W4:Y:S02]  /*7d000*/  LDL.LU.64 R6, [R1+0x3c60] ;  /* 0x003c600001067983 */ /* 0x000f240000300a00 */
[----:B------:R-:W4:Y:S11]  /*7d010*/  LDL.LU.64 R4, [R1+0x3c58] ;  /* 0x003c580001047983 */ /* 0x000f360000300a00 */
[----:B------:R-:W-:Y:S05]  /*7d020*/  @!UPT UIADD3 URZ, URZ, URZ, URZ ;  /* 0x0000003f3f3ff290 */ /* 0x000fea000fffe03f */
[----:B------:R1:W-:Y:S04]  /*7d030*/  STL.64 [R1+0x670], R20 ;  /* 0x0006701401007387 */ /* 0x0003e80000100a00 */
[----:B-1----:R-:W3:Y:S01]  /*7d040*/  LDL.LU.64 R20, [R1+0x3c50] ;  /* 0x003c500001147983 */ /* 0x002ee20000300a00 */
[----:B------:R-:W-:Y:S02]  /*7d050*/  IMAD.MOV.U32 R2, RZ, RZ, R23 ;  /* 0x000000ffff027224 */ /* 0x000fe400078e0017 */
[----:B------:R-:W-:-:S03]  /*7d060*/  IMAD.MOV.U32 R0, RZ, RZ, R22 ;  /* 0x000000ffff007224 */ /* 0x000fc600078e0016 */
[----:B------:R-:W-:Y:S02]  /*7d070*/  STL [R1+0x34ec], R2 ;  /* 0x0034ec0201007387 */ /* 0x000fe40000100800 */
[----:B------:R-:W-:Y:S01]  /*7d080*/  STL [R1+0x34e8], R0 ;  /* 0x0034e80001007387 */ /* 0x000fe20000100800 */
[-C--:B---3--:R-:W-:Y:S08]  /*7d090*/  HMMA.1688.F32.TF32 R16, R16, R20.reuse, R8 ;  /* 0x000000141010723c */ /* 0x088ff00000081008 */
[-C--:B----4-:R-:W-:Y:S01]  /*7d0a0*/  HMMA.1688.F32.TF32 R4, R4, R20.reuse, R12 ;  /* 0x000000140404723c */ /* 0x090fe2000008100c */
[----:B------:R-:W2:Y:S01]  /*7d0b0*/  LDL.LU.64 R10, [R1+0x3c48] ;  /* 0x003c4800010a7983 */ /* 0x000ea20000300a00 */
[----:B------:R-:W2:Y:S11]  /*7d0c0*/  LDL.LU.64 R8, [R1+0x3c40] ;  /* 0x003c400001087983 */ /* 0x000eb60000300a00 */
[----:B------:R-:W-:Y:S02]  /*7d0d0*/  @!UPT UIADD3 URZ, URZ, URZ, URZ ;  /* 0x0000003f3f3ff290 */ /* 0x000fe4000fffe03f */
[----:B------:R-:W-:Y:S01]  /*7d0e0*/  STL.64 [R1+0x6a0], R16 ;  /* 0x0006a01001007387 */ /* 0x000fe20000100a00 */
[----:B------:R1:W-:Y:S03]  /*7d0f0*/  STL.64 [R1+0x6a8], R18 ;  /* 0x0006a81201007387 */ /* 0x0003e60000100a00 */
[----:B-1----:R-:W3:Y:S01]  /*7d100*/  LDL.LU.64 R18, [R1+0x3c38] ;  /* 0x003c380001127983 */ /* 0x002ee20000300a00 */
[----:B------:R-:W3:Y:S02]  /*7d110*/  LDL.LU.64 R16, [R1+0x3c30] ;  /* 0x003c300001107983 */ /* 0x000ee40000300a00 */
[----:B------:R-:W4:Y:S02]  /*7d120*/  LDL.LU.64 R14, [R1+0x3c28] ;  /* 0x003c2800010e7983 */ /* 0x000f240000300a00 */
[----:B------:R-:W4:Y:S01]  /*7d130*/  LDL.LU.64 R12, [R1+0x3c20] ;  /* 0x003c2000010c7983 */ /* 0x000f220000300a00 */
        /* <DEDUP_REMOVED lines=17> */
[----:B-----5:R-:W-:Y:S11]  /*7d250*/  HMMA.1688.F32.TF32 R24, R8, R20, R24 ;  /* 0x000000140818723c */ /* 0x020ff60000081018 */
        /* <DEDUP_REMOVED lines=8> */
[----:B------:R-:W-:Y:S01]  /*7d2e0*/  STL.64 [R1+0x3bb8], R10 ;  /* 0x003bb80a01007387 */ /* 0x000fe20000100a00 */
[----:B------:R1:W-:Y:S03]  /*7d2f0*/  STL.64 [R1+0x3bb0], R8 ;  /* 0x003bb00801007387 */ /* 0x0003e60000100a00 */
[----:B-1----:R-:W4:Y:S01]  /*7d300*/  LDL.LU R8, [R1+0x1e0] ;  /* 0x0001e00001087983 */ /* 0x002f220000300800 */
[----:B------:R-:W4:Y:S02]  /*7d310*/  LDL.LU R9, [R1+0x1e4] ;  /* 0x0001e40001097983 */ /* 0x000f240000300800 */
[----:B------:R-:W4:Y:S02]  /*7d320*/  LDL.LU R10, [R1+0x1e8] ;  /* 0x0001e800010a7983 */ /* 0x000f240000300800 */
[----:B------:R-:W4:Y:S02]  /*7d330*/  LDL.LU R11, [R1+0x1ec] ;  /* 0x0001ec00010b7983 */ /* 0x000f240000300800 */
[----:B------:R-:W-:-:S02]  /*7d340*/  IMAD.MOV.U32 R2, RZ, RZ, R20 ;  /* 0x000000ffff027224 */ /* 0x000fc400078e0014 */
[----:B------:R-:W-:Y:S01]  /*7d350*/  IMAD.MOV.U32 R0, RZ, RZ, R21 ;  /* 0x000000ffff007224 */ /* 0x000fe200078e0015 */
[----:B----4-:R-:W-:Y:S11]  /*7d360*/  HMMA.1688.F32.TF32 R8, R12, R20, R8 ;  /* 0x000000140c08723c */ /* 0x010ff60000081008 */
[----:B------:R-:W-:Y:S11]  /*7d370*/  @!UPT UIADD3 URZ, URZ, URZ, URZ ;  /* 0x0000003f3f3ff290 */ /* 0x000ff6000fffe03f */
[----:B------:R-:W-:Y:S01]  /*7d380*/  @!UPT UIADD3 URZ, URZ, URZ, URZ ;  /* 0x0000003f3f3ff290 */ /* 0x000fe2000fffe03f */
[----:B------:R1:W-:Y:S01]  /*7d390*/  STL.64 [R1+0x820], R8 ;  /* 0x0008200801007387 */ /* 0x0003e20000100a00 */
[----:B------:R-:W-:Y:S02]  /*7d3a0*/  STL.64 [R1+0x828], R10 ;  /* 0x0008280a01007387 */ /* 0x000fe40000100a00 */
[----:B------:R-:W5:Y:S02]  /*7d3b0*/  LDL.LU.64 R22, [R1+0x3bf8] ;  /* 0x003bf80001167983 */ /* 0x000f640000300a00 */
[----:B------:R-:W5:Y:S01]  /*7d3c0*/  LDL.LU.64 R20, [R1+0x3bf0] ;  /* 0x003bf00001147983 */ /* 0x000f620000300a00 */
[----:B------:R-:W-:Y:S01]  /*7d3d0*/  STL.64 [R1+0x3b98], R14 ;  /* 0x003b980e01007387 */ /* 0x000fe20000100a00 */
[----:B------:R2:W-:Y:S03]  /*7d3e0*/  STL.64 [R1+0x3b90], R12 ;  /* 0x003b900c01007387 */ /* 0x0005e60000100a00 */
[----:B-1----:R-:W4:Y:S01]  /*7d3f0*/  LDL.LU R8, [R1+0x490] ;  /* 0x0004900001087983 */ /* 0x002f220000300800 */
[----:B--2---:R-:W-:-:S02]  /*7d400*/  IMAD.MOV.U32 R12, RZ, RZ, R2 ;  /* 0x000000ffff0c7224 */ /* 0x004fc400078e0002 */
[----:B------:R-:W-:-:S07]  /*7d410*/  IMAD.MOV.U32 R13, RZ, RZ, R0 ;  /* 0x000000ffff0d7224 */ /* 0x000fce00078e0000 */
[-C--:B---3--:R-:W-:Y:S11]  /*7d420*/  HMMA.1688.F32.TF32 R4, R16, R12.reuse, R4 ;  /* 0x0000000c1004723c */ /* 0x088ff60000081004 */
[----:B------:R-:W-:Y:S11]  /*7d430*/  @!UPT UIADD3 URZ, URZ, URZ, URZ ;  /* 0x0000003f3f3ff290 */ /* 0x000ff6000fffe03f */
[----:B------:R-:W-:Y:S01]  /*7d440*/  @!UPT UIADD3 URZ, URZ, URZ, URZ ;  /* 0x0000003f3f3ff290 */ /* 0x000fe2000fffe03f */
[----:B------:R-:W-:Y:S01]  /*7d450*/  STL.64 [R1+0x890], R4 ;  /* 0x0008900401007387 */ /* 0x000fe20000100a00 */
[----:B------:R-:W-:Y:S02]  /*7d460*/  STL.64 [R1+0x898], R6 ;  /* 0x0008980601007387 */ /* 0x000fe40000100a00 */
[----:B------:R-:W4:Y:S02]  /*7d470*/  LDL.LU R9, [R1+0x494] ;  /* 0x0004940001097983 */ /* 0x000f240000300800 */
[----:B------:R-:W2:Y:S01]  /*7d480*/  LDL.LU R10, [R1+0x498] ;  /* 0x00049800010a7983 */ /* 0x000ea20000300800 */
[----:B------:R-:W2:Y:S04]  /*7d490*/  LDL.LU R11, [R1+0x49c] ;  /* 0x00049c00010b7983 */ /* 0x000ea80000300800 */
[----:B--2---:R-:W-:Y:S01]  /*7d4a0*/  STL.64 [R1+0x3bc8], R10 ;  /* 0x003bc80a01007387 */ /* 0x004fe20000100a00 */
[----:B----4-:R1:W-:Y:S03]  /*7d4b0*/  STL.64 [R1+0x3bc0], R8 ;  /* 0x003bc00801007387 */ /* 0x0103e60000100a00 */
[----:B-1----:R-:W2:Y:S01]  /*7d4c0*/  LDL.LU R8, [R1+0x970] ;  /* 0x0009700001087983 */ /* 0x002ea20000300800 */
[----:B------:R-:W2:Y:S02]  /*7d4d0*/  LDL.LU R9, [R1+0x974] ;  /* 0x0009740001097983 */ /* 0x000ea40000300800 */
[----:B------:R-:W3:Y:S02]  /*7d4e0*/  LDL.LU R10, [R1+0x978] ;  /* 0x00097800010a7983 */ /* 0x000ee40000300800 */
[----:B------:R-:W3:Y:S01]  /*7d4f0*/  LDL.LU R11, [R1+0x97c] ;  /* 0x00097c00010b7983 */ /* 0x000ee20000300800 */
[-C--:B-----5:R-:W-:Y:S01]  /*7d500*/  HMMA.1688.F32.TF32 R24, R20, R12.reuse, R24 ;  /* 0x0000000c1418723c */ /* 0x0a0fe20000081018 */
        /* <DEDUP_REMOVED lines=8> */
[----:B------:R1:W-:Y:S02]  /*7d590*/  STL [R1+0x3b7c], R16 ;  /* 0x003b7c1001007387 */ /* 0x0003e40000100800 */
[----:B------:R5:W-:Y:S02]  /*7d5a0*/  STL [R1+0x3b78], R17 ;  /* 0x003b781101007387 */ /* 0x000be40000100800 */
[----:B------:R-:W-:Y:S01]  /*7d5b0*/  STL [R1+0x3b74], R18 ;  /* 0x003b741201007387 */ /* 0x000fe20000100800 */
[----:B------:R-:W-:Y:S04]  /*7d5c0*/  STL [R1+0x3b70], R19 ;  /* 0x003b701301007387 */ /* 0x000fe80000100800 */
[----:B-1----:R-:W2:Y:S04]  /*7d5d0*/  LDL R16, [R1+0x100] ;  /* 0x0001000001107983 */ /* 0x002ea80000100800 */
[----:B-----5:R-:W5:Y:S01]  /*7d5e0*/  LDL R17, [R1+0x104] ;  /* 0x0001040001117983 */ /* 0x020f620000100800 */
[----:B------:R-:W-:Y:S02]  /*7d5f0*/  STL.64 [R1+0x900], R24 ;  /* 0x0009001801007387 */ /* 0x000fe40000100a00 */
[----:B------:R1:W-:Y:S02]  /*7d600*/  STL.64 [R1+0x908], R26 ;  /* 0x0009081a01007387 */ /* 0x0003e40000100a00 */
[----:B-1----:R-:W2:Y:S01]  /*7d610*/  LDL.LU.64 R26, [R1+0x3be8] ;  /* 0x003be800011a7983 */ /* 0x002ea20000300a00 */
[----:B------:R-:W2:Y:S02]  /*7d620*/  LDL.LU.64 R24, [R1+0x3be0] ;  /* 0x003be00001187983 */ /* 0x000ea40000300a00 */
[----:B------:R1:W-:Y:S02]  /*7d630*/  STL.64 [R1+0x3b60], R22 ;  /* 0x003b601601007387 */ /* 0x0003e40000100a00 */
[----:B------:R1:W-:Y:S02]  /*7d640*/  STL.64 [R1+0x3b58], R20 ;  /* 0x003b581401007387 */ /* 0x0003e40000100a00 */
[----:B-1----:R-:W5:Y:S04]  /*7d650*/  LDL.64 R22, [R1+0x18] ;  /* 0x0000180001167983 */ /* 0x002f680000100a00 */
[----:B------:R-:W5:Y:S01]  /*7d660*/  LDL.64 R20, [R1+0x10] ;  /* 0x0000100001147983 */ /* 0x000f620000100a00 */
[----:B--2---:R-:W-:Y:S03]  /*7d670*/  HMMA.1688.F32.TF32 R12, R24, R12, R8 ;  /* 0x0000000c180c723c */ /* 0x004fe60000081008 */
[----:B------:R-:W5:Y:S01]  /*7d680*/  LDL.LU.64 R10, [R1+0x3bd8] ;  /* 0x003bd800010a7983 */ /* 0x000f620000300a00 */
[----:B------:R-:W5:Y:S11]  /*7d690*/  LDL.LU.64 R8, [R1+0x3bd0] ;  /* 0x003bd00001087983 */ /* 0x000f760000300a00 */
[----:B------:R-:W-:Y:S08]  /*7d6a0*/  @!UPT UIADD3 URZ, URZ, URZ, URZ ;  /* 0x0000003f3f3ff290 */ /* 0x000ff0000fffe03f */
[----:B------:R1:W-:Y:S01]  /*7d6b0*/  STL.64 [R1+0xd10], R12 ;  /* 0x000d100c01007387 */ /* 0x0003e20000100a00 */
[----:B------:R2:W-:Y:S03]  /*7d6c0*/  STL.64 [R1+0xd18], R14 ;  /* 0x000d180e01007387 */ /* 0x0005e60000100a00 */
[----:B-1----:R-:W3:Y:S01]  /*7d6d0*/  LDL.LU R12, [R1+0x1f0] ;  /* 0x0001f000010c7983 */ /* 0x002ee20000300800 */
[----:B------:R-:W3:Y:S02]  /*7d6e0*/  LDL.LU R13, [R1+0x1f4] ;  /* 0x0001f400010d7983 */ /* 0x000ee40000300800 */
[----:B--2---:R-:W2:Y:S02]  /*7d6f0*/  LDL.LU R14, [R1+0x1f8] ;  /* 0x0001f800010e7983 */ /* 0x004ea40000300800 */
[----:B------:R-:W2:Y:S01]  /*7d700*/  LDL.LU R15, [R1+0x1fc] ;  /* 0x0001fc00010f7983 */ /* 0x000ea20000300800 */
[----:B------:R-:W-:Y:S01]  /*7d710*/  STL.64 [R1+0x3b50], R26 ;  /* 0x003b501a01007387 */ /* 0x000fe20000100a00 */
[----:B------:R1:W-:Y:S03]  /*7d720*/  STL.64 [R1+0x3b48], R24 ;  /* 0x003b481801007387 */ /* 0x0003e60000100a00 */
[----:B-1----:R-:W2:Y:S01]  /*7d730*/  LDL.LU R24, [R1+0x350] ;  /* 0x0003500001187983 */ /* 0x002ea20000300800 */
[----:B------:R-:W2:Y:S02]  /*7d740*/  LDL.LU R25, [R1+0x354] ;  /* 0x0003540001197983 */ /* 0x000ea40000300800 */
[----:B------:R-:W2:Y:S02]  /*7d750*/  LDL.LU R26, [R1+0x358] ;  /* 0x00035800011a7983 */ /* 0x000ea40000300800 */
[----:B------:R-:W2:Y:S01]  /*7d760*/  LDL.LU R27, [R1+0x35c] ;  /* 0x00035c00011b7983 */ /* 0x000ea20000300800 */
[----:B-----5:R-:W-:Y:S01]  /*7d770*/  HMMA.1688.F32.TF32 R16, R20, R16, R8 ;  /* 0x000000101410723c */ /* 0x020fe20000081008 */
[----:B------:R-:W5:Y:S01]  /*7d780*/  LDL.LU.64 R10, [R1+0x3bc8] ;  /* 0x003bc800010a7983 */ /* 0x000f620000300a00 */
[----:B------:R-:W5:Y:S11]  /*7d790*/  LDL.LU.64 R8, [R1+0x3bc0] ;  /* 0x003bc00001087983 */ /* 0x000f760000300a00 */
[----:B------:R-:W-:Y:S10]  /*7d7a0*/  @!UPT UIADD3 URZ, URZ, URZ, URZ ;  /* 0x0000003f3f3ff290 */ /* 0x000ff4000fffe03f */
[----:B------:R1:W-:Y:S01]  /*7d7b0*/  STL.64 [R1+0x5d0], R16 ;  /* 0x0005d01001007387 */ /* 0x0003e20000100a00 */
[----:B------:R3:W-:Y:S02]  /*7d7c0*/  STL.64 [R1+0x5d8], R18 ;  /* 0x0005d81201007387 */ /* 0x0007e40000100a00 */
[----:B-1----:R-:W-:Y:S02]  /*7d7d0*/  IMAD.MOV.U32 R16, RZ, RZ, R20 ;  /* 0x000000ffff107224 */ /* 0x002fe400078e0014 */
[----:B------:R-:W-:Y:S01]  /*7d7e0*/  IMAD.MOV.U32 R17, RZ, RZ, R21 ;  /* 0x000000ffff117224 */ /* 0x000fe200078e0015 */
[----:B------:R-:W2:Y:S01]  /*7d7f0*/  LDL.LU R20, [R1+0x1b0] ;  /* 0x0001b00001147983 */ /* 0x000ea20000300800 */
[----:B---3--:R-:W-:Y:S02]  /*7d800*/  IMAD.MOV.U32 R18, RZ, RZ, R22 ;  /* 0x000000ffff127224 */ /* 0x008fe400078e0016 */
[----:B------:R-:W2:Y:S02]  /*7d810*/  LDL.LU R21, [R1+0x1b4] ;  /* 0x0001b40001157983 */ /* 0x000ea40000300800 */
[----:B------:R-:W-:Y:S01]  /*7d820*/  IMAD.MOV.U32 R19, RZ, RZ, R23 ;  /* 0x000000ffff137224 */ /* 0x000fe200078e0017 */
[----:B------:R-:W3:Y:S01]  /*7d830*/  LDL.LU R22, [R1+0x1b8] ;  /* 0x0001b80001167983 */ /* 0x000ee20000300800 */
[----:B------:R-:W3:Y:S03]  /*7d840*/  LDL.LU R23, [R1+0x1bc] ;  /* 0x0001bc0001177983 */ /* 0x000ee60000300800 */
[----:B---3--:R-:W-:Y:S01]  /*7d850*/  STL.64 [R1+0x3b88], R22 ;  /* 0x003b881601007387 */ /* 0x008fe20000100a00 */
[----:B--2---:R1:W-:Y:S03]  /*7d860*/  STL.64 [R1+0x3b80], R20 ;  /* 0x003b801401007387 */ /* 0x0043e60000100a00 */
[----:B-1----:R-:W5:Y:S01]  /*7d870*/  LDL.LU.64 R20, [R1+0x100] ;  /* 0x0001000001147983 */ /* 0x002f620000300a00 */
[----:B----4-:R-:W-:-:S02]  /*7d880*/  IMAD.MOV.U32 R2, RZ, RZ, R6 ;  /* 0x000000ffff027224 */ /* 0x010fc400078e0006 */
[----:B------:R-:W-:Y:S02]  /*7d890*/  IMAD.MOV.U32 R0, RZ, RZ, R7 ;  /* 0x000000ffff007224 */ /* 0x000fe400078e0007 */
[----:B------:R-:W-:Y:S01]  /*7d8a0*/  IMAD.MOV.U32 R29, RZ, RZ, R4 ;  /* 0x000000ffff1d7224 */ /* 0x000fe200078e0004 */
[----:B------:R-:W-:Y:S01]  /*7d8b0*/  MOV R3, R5 ;  /* 0x0000000500037202 */ /* 0x000fe20000000f00 */
[-C--:B-----5:R-:W-:Y:S11]  /*7d8c0*/  HMMA.1688.F32.TF32 R8, R4, R20.reuse, R8 ;  /* 0x000000140408723c */ /* 0x0a0ff60000081008 */
[----:B------:R-:W-:Y:S11]  /*7d8d0*/  @!UPT UIADD3 URZ, URZ, URZ, URZ ;  /* 0x0000003f3f3ff290 */ /* 0x000ff6000fffe03f */
[----:B------:R-:W-:Y:S01]  /*7d8e0*/  @!UPT UIADD3 URZ, URZ, URZ, URZ ;  /* 0x0000003f3f3ff290 */ /* 0x000fe2000fffe03f */
[----:B------:R-:W-:Y:S01]  /*7d8f0*/  STL.64 [R1+0x610], R8 ;  /* 0x0006100801007387 */ /* 0x000fe20000100a00 */
[----:B------:R1:W-:Y:S03]  /*7d900*/  STL.64 [R1+0x618], R10 ;  /* 0x0006180a01007387 */ /* 0x0003e60000100a00 */
[----:B-1----:R-:W2:Y:S01]  /*7d910*/  LDL.LU.64 R10, [R1+0x3bb8] ;  /* 0x003bb800010a7983 */ /* 0x002ea20000300a00 */
[----:B------:R-:W2:Y:S02]  /*7d920*/  LDL.LU.64 R8, [R1+0x3bb0] ;  /* 0x003bb00001087983 */ /* 0x000ea40000300a00 */
[----:B------:R-:W3:Y:S02]  /*7d930*/  LDL.LU.64 R6, [R1+0x3ba8] ;  /* 0x003ba80001067983 */ /* 0x000ee40000300a00 */
[----:B------:R-:W3:Y:S01]  /*7d940*/  LDL.LU.64 R4, [R1+0x3ba0] ;  /* 0x003ba00001047983 */ /* 0x000ee20000300a00 */
[----:B------:R-:W-:Y:S01]  /*7d950*/  STL [R1+0x3b6c], R29 ;  /* 0x003b6c1d01007387 */ /* 0x000fe20000100800 */
[-C--:B---3--:R-:W-:Y:S08]  /*7d960*/  HMMA.1688.F32.TF32 R24, R4, R20.reuse, R24 ;  /* 0x000000140418723c */ /* 0x088ff00000081018 */
[----:B--2---:R-:W-:Y:S11]  /*7d970*/  HMMA.1688.F32.TF32 R12, R8, R20, R12 ;  /* 0x00000014080c723c */ /* 0x004ff6000008100c */
        /* <DEDUP_REMOVED lines=18> */
[----:B------:R1:W-:Y:S02]  /*7daa0*/  STL.64 [R1+0x3b28], R8 ;  /* 0x003b280801007387 */ /* 0x0003e40000100a00 */
[----:B------:R-:W-:-:S02]  /*7dab0*/  IMAD.MOV.U32 R29, RZ, RZ, R20 ;  /* 0x000000ffff1d7224 */ /* 0x000fc400078e0014 */
[----:B------:R-:W-:Y:S02]  /*7dac0*/  IMAD.MOV.U32 R28, RZ, RZ, R21 ;  /* 0x000000ffff1c7224 */ /* 0x000fe400078e0015 */
[----:B-1----:R-:W-:Y:S02]  /*7dad0*/  IMAD.MOV.U32 R8, RZ, RZ, R16 ;  /* 0x000000ffff087224 */ /* 0x002fe400078e0010 */
[----:B------:R-:W-:Y:S02]  /*7dae0*/  IMAD.MOV.U32 R9, RZ, RZ, R17 ;  /* 0x000000ffff097224 */ /* 0x000fe400078e0011 */
[----:B------:R-:W-:Y:S02]  /*7daf0*/  IMAD.MOV.U32 R10, RZ, RZ, R18 ;  /* 0x000000ffff0a7224 */ /* 0x000fe400078e0012 */
[----:B------:R-:W-:Y:S01]  /*7db00*/  IMAD.MOV.U32 R11, RZ, RZ, R19 ;  /* 0x000000ffff0b7224 */ /* 0x000fe200078e0013 */
[----:B--2---:R-:W-:Y:S11]  /*7db10*/  HMMA.1688.F32.TF32 R4, R12, R20, R4 ;  /* 0x000000140c04723c */ /* 0x004ff60000081004 */
[----:B------:R-:W-:Y:S11]  /*7db20*/  @!UPT UIADD3 URZ, URZ, URZ, URZ ;  /* 0x0000003f3f3ff290 */ /* 0x000ff6000fffe03f */
[----:B------:R-:W-:Y:S01]  /*7db30*/  @!UPT UIADD3 URZ, URZ, URZ, URZ ;  /* 0x0000003f3f3ff290 */ /* 0x000fe2000fffe03f */
[----:B------:R1:W-:Y:S01]  /*7db40*/  STL.64 [R1+0x7d0], R4 ;  /* 0x0007d00401007387 */ /* 0x0003e20000100a00 */
[----:B------:R2:W-:Y:S02]  /*7db50*/  STL.64 [R1+0x7d8], R6 ;  /* 0x0007d80601007387 */ /* 0x0005e40000100a00 */
[----:B------:R-:W4:Y:S02]  /*7db60*/  LDL.LU.64 R22, [R1+0x3b88] ;  /* 0x003b880001167983 */ /* 0x000f240000300a00 */
[----:B------:R-:W4:Y:S01]  /*7db70*/  LDL.LU.64 R20, [R1+0x3b80] ;  /* 0x003b800001147983 */ /* 0x000f220000300a00 */
[----:B------:R-:W4:Y:S01]  /*7db80*/  LDL.LU R16, [R1+0x3b7c] ;  /* 0x003b7c0001107983 */ /* 0x000f220000300800 */
[----:B------:R-:W4:Y:S02]  /*7db90*/  LDL.LU R17, [R1+0x3b78] ;  /* 0x003b780001117983 */ /* 0x000f240000300800 */
[----:B------:R-:W4:Y:S02]  /*7dba0*/  LDL.LU R18, [R1+0x3b74] ;  /* 0x003b740001127983 */ /* 0x000f240000300800 */
[----:B------:R-:W4:Y:S01]  /*7dbb0*/  LDL.LU R19, [R1+0x3b70] ;  /* 0x003b700001137983 */ /* 0x000f220000300800 */
[----:B-1----:R-:W5:Y:S01]  /*7dbc0*/  LDL.LU R4, [R1+0x550] ;  /* 0x0005500001047983 */ /* 0x002f620000300800 */
[----:B------:R-:W5:Y:S02]  /*7dbd0*/  LDL.LU R5, [R1+0x554] ;  /* 0x0005540001057983 */ /* 0x000f640000300800 */
[----:B--2---:R-:W2:Y:S02]  /*7dbe0*/  LDL.LU R6, [R1+0x558] ;  /* 0x0005580001067983 */ /* 0x004ea40000300800 */
[----:B------:R-:W2:Y:S02]  /*7dbf0*/  LDL.LU R7, [R1+0x55c] ;  /* 0x00055c0001077983 */ /* 0x000ea40000300800 */
[----:B--2---:R-:W-:Y:S01]  /*7dc00*/  STL.64 [R1+0x3b40], R6 ;  /* 0x003b400601007387 */ /* 0x004fe20000100a00 */
[----:B-----5:R1:W-:Y:S03]  /*7dc10*/  STL.64 [R1+0x3b38], R4 ;  /* 0x003b380401007387 */ /* 0x0203e60000100a00 */
[----:B-1----:R-:W2:Y:S01]  /*7dc20*/  LDL.LU R4, [R1+0x9b0] ;  /* 0x0009b00001047983 */ /* 0x002ea20000300800 */
[----:B------:R-:W2:Y:S02]  /*7dc30*/  LDL.LU R5, [R1+0x9b4] ;  /* 0x0009b40001057983 */ /* 0x000ea40000300800 */
[----:B------:R-:W2:Y:S02]  /*7dc40*/  LDL.LU R6, [R1+0x9b8] ;  /* 0x0009b80001067983 */ /* 0x000ea40000300800 */
[----:B------:R-:W2:Y:S01]  /*7dc50*/  LDL.LU R7, [R1+0x9bc] ;  /* 0x0009bc0001077983 */ /* 0x000ea20000300800 */
[----:B------:R-:W-:Y:S01]  /*7dc60*/  STL.64 [R1+0x3b10], R14 ;  /* 0x003b100e01007387 */ /* 0x000fe20000100a00 */
[----:B------:R1:W-:Y:S02]  /*7dc70*/  STL.64 [R1+0x3b08], R12 ;  /* 0x003b080c01007387 */ /* 0x0003e40000100a00 */
[----:B-1----:R-:W-:-:S02]  /*7dc80*/  IMAD.MOV.U32 R12, RZ, RZ, R29 ;  /* 0x000000ffff0c7224 */ /* 0x002fc400078e001d */
[----:B------:R-:W-:Y:S01]  /*7dc90*/  IMAD.MOV.U32 R13, RZ, RZ, R28 ;  /* 0x000000ffff0d7224 */ /* 0x000fe200078e001c */
[----:B------:R-:W5:Y:S01]  /*7dca0*/  LDL.LU R29, [R1+0x3b6c] ;  /* 0x003b6c00011d7983 */ /* 0x000f620000300800 */
[----:B------:R-:W2:Y:S05]  /*7dcb0*/  LDL.LU R28, [R1+0x3b68] ;  /* 0x003b6800011c7983 */ /* 0x000eaa0000300800 */
        /* <DEDUP_REMOVED lines=24> */
[----:B------:R-:W3:Y:S02]  /*7de40*/  LDL.LU R22, [R1+0x3b8] ;  /* 0x0003b80001167983 */ /* 0x000ee40000300800 */
[----:B------:R-:W3:Y:S01]  /*7de50*/  LDL.LU R23, [R1+0x3bc] ;  /* 0x0003bc0001177983 */ /* 0x000ee20000300800 */
[----:B----4-:R-:W-:Y:S01]  /*7de60*/  HMMA.1688.F32.TF32 R12, R24, R12, R16 ;  /* 0x0000000c180c723c */ /* 0x010fe20000081010 */
[----:B------:R-:W-:Y:S01]  /*7de70*/  STL.64 [R1+0x3ae0], R26 ;  /* 0x003ae01a01007387 */ /* 0x000fe20000100a00 */
[----:B------:R-:W-:Y:S03]  /*7de80*/  STL.64 [R1+0x3ad8], R24 ;  /* 0x003ad81801007387 */ /* 0x000fe60000100a00 */
[----:B--2---:R-:W-:Y:S11]  /*7de90*/  LDSM.16.M88.4 R16, [R28+0x88180] ;  /* 0x088180001c10783b */ /* 0x004ff60000000200 */
[----:B------:R-:W-:Y:S07]  /*7dea0*/  @!UPT UIADD3 URZ, URZ, URZ, URZ ;  /* 0x0000003f3f3ff290 */ /* 0x000fee000fffe03f */
[----:B------:R-:W-:Y:S01]  /*7deb0*/  STL.64 [R1+0xd00], R12 ;  /* 0x000d000c01007387 */ /* 0x000fe20000100a00 */
        /* <DEDUP_REMOVED lines=9> */
[----:B------:R-:W-:Y:S01]  /*7df50*/  HMMA.1688.F32.TF32 R8, R8, R16, R4 ;  /* 0x000000100808723c */ /* 0x000fe20000081004 */
[----:B-1----:R1:W-:Y:S01]  /*7df60*/  STL.64 [R1+0xe0], R12 ;  /* 0x0000e00c01007387 */ /* 0x0023e20000100a00 */
[----:B------:R2:W-:Y:S03]  /*7df70*/  STL.64 [R1+0xe8], R14 ;  /* 0x0000e80e01007387 */ /* 0x0005e60000100a00 */
[----:B-1----:R-:W4:Y:S01]  /*7df80*/  LDL.LU R12, [R1+0x300] ;  /* 0x00030000010c7983 */ /* 0x002f220000300800 */
[----:B------:R-:W4:Y:S02]  /*7df90*/  LDL.LU R13, [R1+0x304] ;  /* 0x00030400010d7983 */ /* 0x000f240000300800 */
[----:B--2---:R-:W4:Y:S02]  /*7dfa0*/  LDL.LU R14, [R1+0x308] ;  /* 0x00030800010e7983 */ /* 0x004f240000300800 */
[----:B------:R-:W4:Y:S01]  /*7dfb0*/  LDL.LU R15, [R1+0x30c] ;  /* 0x00030c00010f7983 */ /* 0x000f220000300800 */
[----:B------:R-:W-:Y:S01]  /*7dfc0*/  STL [R1+0x3958], R28 ;  /* 0x0039581c01007387 */ /* 0x000fe20000100800 */
[----:B------:R-:W2:Y:S02]  /*7dfd0*/  LDL.LU.64 R6, [R1+0x3b40] ;  /* 0x003b400001067983 */ /* 0x000ea40000300a00 */
[----:B------:R-:W2:Y:S02]  /*7dfe0*/  LDL.LU.64 R4, [R1+0x3b38] ;  /* 0x003b380001047983 */ /* 0x000ea40000300a00 */
[----:B-----5:R-:W-:-:S02]  /*7dff0*/  IMAD.MOV.U32 R24, RZ, RZ, R29 ;  /* 0x000000ffff187224 */ /* 0x020fc400078e001d */
[----:B------:R-:W-:Y:S02]  /*7e000*/  IMAD.MOV.U32 R25, RZ, RZ, R3 ;  /* 0x000000ffff197224 */ /* 0x000fe400078e0003 */
[----:B------:R-:W-:Y:S02]  /*7e010*/  IMAD.MOV.U32 R26, RZ, RZ, R2 ;  /* 0x000000ffff1a7224 */ /* 0x000fe400078e0002 */
[----:B------:R-:W-:Y:S01]  /*7e020*/  IMAD.MOV.U32 R27, RZ, RZ, R0 ;  /* 0x000000ffff1b7224 */ /* 0x000fe200078e0000 */
[----:B------:R-:W-:Y:S01]  /*7e030*/  STL.64 [R1+0x5a0], R8 ;  /* 0x0005a00801007387 */ /* 0x000fe20000100a00 */
[----:B------:R1:W-:Y:S03]  /*7e040*/  STL.64 [R1+0x5a8], R10 ;  /* 0x0005a80a01007387 */ /* 0x0003e60000100a00 */
[----:B-1----:R-:W4:Y:S01]  /*7e050*/  LDL.LU.64 R10, [R1+0x3b30] ;  /* 0x003b3000010a7983 */ /* 0x002f220000300a00 */
[----:B------:R-:W4:Y:S01]  /*7e060*/  LDL.LU.64 R8, [R1+0x3b28] ;  /* 0x003b280001087983 */ /* 0x000f220000300a00 */
[----:B--2---:R-:W-:Y:S02]  /*7e070*/  HMMA.1688.F32.TF32 R24, R24, R16, R4 ;  /* 0x000000101818723c */ /* 0x004fe40000081004 */
[----:B------:R-:W3:Y:S01]  /*7e080*/  LDL.LU.64 R6, [R1+0x3b20] ;  /* 0x003b200001067983 */ /* 0x000ee20000300a00 */
[----:B------:R-:W3:Y:S02]  /*7e090*/  LDL.LU.64 R4, [R1+0x3b18] ;  /* 0x003b180001047983 */ /* 0x000ee40000300a00 */
[----:B------:R-:W-:-:S02]  /*7e0a0*/  IMAD.MOV.U32 R2, RZ, RZ, R16 ;  /* 0x000000ffff027224 */ /* 0x000fc400078e0010 */
[----:B------:R-:W-:Y:S11]  /*7e0b0*/  IMAD.MOV.U32 R0, RZ, RZ, R17 ;  /* 0x000000ffff007224 */ /* 0x000ff600078e0011 */
[----:B------:R-:W-:Y:S05]  /*7e0c0*/  @!UPT UIADD3 URZ, URZ, URZ, URZ ;  /* 0x0000003f3f3ff290 */ /* 0x000fea000fffe03f */
[----:B------:R-:W-:Y:S01]  /*7e0d0*/  STL.64 [R1+0x5c0], R24 ;  /* 0x0005c01801007387 */ /* 0x000fe20000100a00 */
[----:B------:R-:W-:Y:S01]  /*7e0e0*/  STL.64 [R1+0x5c8], R26 ;  /* 0x0005c81a01007387 */ /* 0x000fe20000100a00 */
[----:B---3--:R-:W-:Y:S11]  /*7e0f0*/  HMMA.1688.F32.TF32 R20, R4, R16, R20 ;  /* 0x000000100414723c */ /* 0x008ff60000081014 */
        /* <DEDUP_REMOVED lines=8> */
[----:B-1----:R-:W5:Y:S01]  /*7e180*/  LDL.LU R20, [R1+0x280] ;  /* 0x0002800001147983 */ /* 0x002f620000300800 */
[----:B------:R-:W5:Y:S02]  /*7e190*/  LDL.LU R21, [R1+0x284] ;  /* 0x0002840001157983 */ /* 0x000f640000300800 */
[----:B--2---:R-:W5:Y:S02]  /*7e1a0*/  LDL.LU R22, [R1+0x288] ;  /* 0x0002880001167983 */ /* 0x004f640000300800 */
[----:B------:R-:W5:Y:S01]  /*7e1b0*/  LDL.LU R23, [R1+0x28c] ;  /* 0x00028c0001177983 */ /* 0x000f620000300800 */
[----:B------:R-:W2:Y:S01]  /*7e1c0*/  LDL.LU R24, [R1+0x240] ;  /* 0x0002400001187983 */ /* 0x000ea20000300800 */
[----:B------:R-:W2:Y:S02]  /*7e1d0*/  LDL.LU R25, [R1+0x244] ;  /* 0x0002440001197983 */ /* 0x000ea40000300800 */
[----:B------:R-:W2:Y:S02]  /*7e1e0*/  LDL.LU R26, [R1+0x248] ;  /* 0x00024800011a7983 */ /* 0x000ea40000300800 */
[----:B------:R-:W2:Y:S01]  /*7e1f0*/  LDL.LU R27, [R1+0x24c] ;  /* 0x00024c00011b7983 */ /* 0x000ea20000300800 */
[----:B------:R1:W-:Y:S01]  /*7e200*/  STL.64 [R1+0x3a90], R6 ;  /* 0x003a900601007387 */ /* 0x0003e20000100a00 */
[----:B------:R4:W-:Y:S03]  /*7e210*/  STL.64 [R1+0x3a88], R4 ;  /* 0x003a880401007387 */ /* 0x0009e60000100a00 */
[----:B-1----:R-:W2:Y:S04]  /*7e220*/  LDL.64 R6, [R1+0x8] ;  /* 0x0000080001067983 */ /* 0x002ea80000100a00 */
[----:B----4-:R-:W4:Y:S04]  /*7e230*/  LDL.64 R4, [R1] ;  /* 0x0000000001047983 */ /* 0x010f280000100a00 */
[----:B--2---:R-:W-:Y:S01]  /*7e240*/  STL.64 [R1+0x3ab0], R6 ;  /* 0x003ab00601007387 */ /* 0x004fe20000100a00 */
[----:B----4-:R1:W-:Y:S03]  /*7e250*/  STL.64 [R1+0x3aa8], R4 ;  /* 0x003aa80401007387 */ /* 0x0103e60000100a00 */
[----:B-1----:R-:W2:Y:S01]  /*7e260*/  LDL.LU R4, [R1+0xa40] ;  /* 0x000a400001047983 */ /* 0x002ea20000300800 */
[----:B------:R-:W2:Y:S02]  /*7e270*/  LDL.LU R5, [R1+0xa44] ;  /* 0x000a440001057983 */ /* 0x000ea40000300800 */
[----:B------:R-:W4:Y:S02]  /*7e280*/  LDL.LU R6, [R1+0xa48] ;  /* 0x000a480001067983 */ /* 0x000f240000300800 */
[----:B------:R-:W4:Y:S02]  /*7e290*/  LDL.LU R7, [R1+0xa4c] ;  /* 0x000a4c0001077983 */ /* 0x000f240000300800 */
[----:B----4-:R-:W-:Y:S01]  /*7e2a0*/  STL.64 [R1+0x3ac0], R6 ;  /* 0x003ac00601007387 */ /* 0x010fe20000100a00 */
        /* <DEDUP_REMOVED lines=24> */
[----:B------:R1:W-:Y:S02]  /*7e430*/  STL.64 [R1+0x3a78], R14 ;  /* 0x003a780e01007387 */ /* 0x0003e40000100a00 */
[----:B------:R3:W-:Y:S01]  /*7e440*/  STL.64 [R1+0x3a70], R12 ;  /* 0x003a700c01007387 */ /* 0x0007e20000100a00 */
[----:B-1----:R-:W4:Y:S04]  /*7e450*/  LDL.64 R14, [R1+0x18] ;  /* 0x00001800010e7983 */ /* 0x002f280000100a00 */
[----:B---3--:R-:W4:Y:S01]  /*7e460*/  LDL.64 R12, [R1+0x10] ;  /* 0x00001000010c7983 */ /* 0x008f220000100a00 */
        /* <DEDUP_REMOVED lines=30> */
[----:B------:R-:W3:Y:S01]  /*7e650*/  LDL.LU R10, [R1+0x3ad0] ;  /* 0x003ad000010a7983 */ /* 0x000ee20000300800 */
[----:B------:R-:W3:Y:S11]  /*7e660*/  LDL.LU.64 R8, [R1+0x3ac8] ;  /* 0x003ac80001087983 */ /* 0x000ef60000300a00 */
[----:B------:R-:W-:Y:S02]  /*7e670*/  STL.64 [R1+0xcf0], R4 ;  /* 0x000cf00401007387 */ /* 0x000fe40000100a00 */
[----:B------:R1:W-:Y:S02]  /*7e680*/  STL.64 [R1+0xcf8], R6 ;  /* 0x000cf80601007387 */ /* 0x0003e40000100a00 */
[----:B-1----:R-:W4:Y:S01]  /*7e690*/  LDL.LU.64 R6, [R1+0x3ac0] ;  /* 0x003ac00001067983 */ /* 0x002f220000300a00 */
[----:B------:R-:W4:Y:S02]  /*7e6a0*/  LDL.LU.64 R4, [R1+0x3ab8] ;  /* 0x003ab80001047983 */ /* 0x000f240000300a00 */
[----:B------:R-:W-:Y:S01]  /*7e6b0*/  STL [R1+0x3a80], R27 ;  /* 0x003a801b01007387 */ /* 0x000fe20000100800 */
[-C--:B----4-:R-:W-:Y:S11]  /*7e6c0*/  HMMA.1688.F32.TF32 R4, R12, R16.reuse, R4 ;  /* 0x000000100c04723c */ /* 0x090ff60000081004 */
[----:B------:R-:W-:Y:S11]  /*7e6d0*/  @!UPT UIADD3 URZ, URZ, URZ, URZ ;  /* 0x0000003f3f3ff290 */ /* 0x000ff6000fffe03f */
[----:B------:R-:W-:Y:S01]  /*7e6e0*/  @!UPT UIADD3 URZ, URZ, URZ, URZ ;  /* 0x0000003f3f3ff290 */ /* 0x000fe2000fffe03f */
[----:B------:R-:W-:Y:S01]  /*7e6f0*/  STL.64 [R1+0x4e0], R4 ;  /* 0x0004e00401007387 */ /* 0x000fe20000100a00 */
[----:B------:R1:W-:Y:S03]  /*7e700*/  STL.64 [R1+0x4e8], R6 ;  /* 0x0004e80601007387 */ /* 0x0003e60000100a00 */
[----:B-1----:R-:W2:Y:S01]  /*7e710*/  LDL.LU.64 R6, [R1+0x3ab0] ;  /* 0x003ab00001067983 */ /* 0x002ea20000300a00 */
[----:B------:R-:W2:Y:S01]  /*7e720*/  LDL.LU.64 R4, [R1+0x3aa8] ;  /* 0x003aa80001047983 */ /* 0x000ea20000300a00 */
[----:B------:R-:W-:Y:S02]  /*7e730*/  MOV R11, R12 ;  /* 0x0000000c000b7202 */ /* 0x000fe40000000f00 */
        /* <DEDUP_REMOVED lines=46> */
[----:B-1----:R-:W-:Y:S02]  /*7ea20*/  IMAD.MOV.U32 R4, RZ, RZ, R27 ;  /* 0x000000ffff047224 */ /* 0x002fe400078e001b */
[----:B------:R-:W-:Y:S01]  /*7ea30*/  IMAD.MOV.U32 R5, RZ, RZ, R29 ;  /* 0x000000ffff057224 */ /* 0x000fe200078e001d */
        /* <DEDUP_REMOVED lines=79> */
[----:B------:R-:W3:Y:S02]  /*7ef30*/  LDL.LU.64 R4, [R1+0x3a00] ;  /* 0x003a000001047983 */ /* 0x000ee40000300a00 */
[----:B------:R-:W-:Y:S02]  /*7ef40*/  IMAD.MOV.U32 R2, RZ, RZ, R16 ;  /* 0x000000ffff027224 */ /* 0x000fe400078e0010 */
[----:B------:R-:W-:Y:S11]  /*7ef50*/  IMAD.MOV.U32 R0, RZ, RZ, R17 ;  /* 0x000000ffff007224 */ /* 0x000ff600078e0011 */
[----:B------:R-:W-:Y:S06]  /*7ef60*/  @!UPT UIADD3 URZ, URZ, URZ, URZ ;  /* 0x0000003f3f3ff290 */ /* 0x000fec000fffe03f */
[----:B------:R1:W-:Y:S01]  /*7ef70*/  STL.64 [R1+0x4a0], R24 ;  /* 0x0004a01801007387 */ /* 0x0003e20000100a00 */
[----:B------:R2:W-:Y:S01]  /*7ef80*/  STL.64 [R1+0x4a8], R26 ;  /* 0x0004a81a01007387 */ /* 0x0005e20000100a00 */
[----:B---3--:R-:W-:Y:S11]  /*7ef90*/  HMMA.1688.F32.TF32 R20, R4, R16, R20 ;  /* 0x000000100414723c */ /* 0x008ff60000081014 */
[----:B------:R-:W-:Y:S11]  /*7efa0*/  @!UPT UIADD3 URZ, URZ, URZ, URZ ;  /* 0x0000003f3f3ff290 */ /* 0x000ff6000fffe03f */
[----:B------:R-:W-:Y:S01]  /*7efb0*/  @!UPT UIADD3 URZ, URZ, URZ, URZ ;  /* 0x0000003f3f3ff290 */ /* 0x000fe2000fffe03f */
[----:B------:R3:W-:Y:S01]  /*7efc0*/  STL.64 [R1+0x4c0], R20 ;  /* 0x0004c01401007387 */ /* 0x0007e20000100a00 */
[----:B------:R5:W-:Y:S02]  /*7efd0*/  STL.64 [R1+0x4c8], R22 ;  /* 0x0004c81601007387 */ /* 0x000be40000100a00 */
[----:B-1----:R-:W4:Y:S02]  /*7efe0*/  LDL.LU R24, [R1+0x220] ;  /* 0x0002200001187983 */ /* 0x002f240000300800 */
[----:B------:R-:W4:Y:S01]  /*7eff0*/  LDL.LU R25, [R1+0x224] ;  /* 0x0002240001197983 */ /* 0x000f220000300800 */
[----:B--2---:R-:W2:Y:S01]  /*7f000*/  LDL.LU R26, [R1+0x228] ;  /* 0x00022800011a7983 */ /* 0x004ea20000300800 */
[----:B------:R-:W2:Y:S03]  /*7f010*/  LDL.LU R27, [R1+0x22c] ;  /* 0x00022c00011b7983 */ /* 0x000ea60000300800 */
[----:B---3--:R-:W3:Y:S01]  /*7f020*/  LDL.LU R20, [R1+0x260] ;  /* 0x0002600001147983 */ /* 0x008ee20000300800 */
[----:B------:R-:W3:Y:S02]  /*7f030*/  LDL.LU R21, [R1+0x264] ;  /* 0x0002640001157983 */ /* 0x000ee40000300800 */
[----:B-----5:R-:W3:Y:S02]  /*7f040*/  LDL.LU R22, [R1+0x268] ;  /* 0x0002680001167983 */ /* 0x020ee40000300800 */
[----:B------:R-:W3:Y:S01]  /*7f050*/  LDL.LU R23, [R1+0x26c] ;  /* 0x00026c0001177983 */ /* 0x000ee20000300800 */
[----:B------:R-:W5:Y:S01]  /*7f060*/  LDL.LU R16, [R1+0x2a0] ;  /* 0x0002a00001107983 */ /* 0x000f620000300800 */
[----:B------:R-:W5:Y:S02]  /*7f070*/  LDL.LU R17, [R1+0x2a4] ;  /* 0x0002a40001117983 */ /* 0x000f640000300800 */
[----:B------:R-:W5:Y:S02]  /*7f080*/  LDL.LU R18, [R1+0x2a8] ;  /* 0x0002a80001127983 */ /* 0x000f640000300800 */
[----:B------:R-:W5:Y:S01]  /*7f090*/  LDL.LU R19, [R1+0x2ac] ;  /* 0x0002ac0001137983 */ /* 0x000f620000300800 */
[----:B------:R1:W-:Y:S01]  /*7f0a0*/  STL.64 [R1+0x3978], R6 ;  /* 0x0039780601007387 */ /* 0x0003e20000100a00 */
[----:B------:R1:W-:Y:S03]  /*7f0b0*/  STL.64 [R1+0x3970], R4 ;  /* 0x0039700401007387 */ /* 0x0003e60000100a00 */
[----:B-1----:R-:W2:Y:S04]  /*7f0c0*/  LDL.64 R6, [R1+0x8] ;  /* 0x0000080001067983 */ /* 0x002ea80000100a00 */
[----:B------:R-:W3:Y:S04]  /*7f0d0*/  LDL.64 R4, [R1] ;  /* 0x0000000001047983 */ /* 0x000ee80000100a00 */
[----:B--2---:R1:W-:Y:S01]  /*7f0e0*/  STL.64 [R1+0x3988], R6 ;  /* 0x0039880601007387 */ /* 0x0043e20000100a00 */
[----:B---3--:R2:W-:Y:S03]  /*7f0f0*/  STL.64 [R1+0x3980], R4 ;  /* 0x0039800401007387 */ /* 0x0085e60000100a00 */
[----:B-1----:R-:W3:Y:S04]  /*7f100*/  LDL.64 R6, [R1+0x18] ;  /* 0x0000180001067983 */ /* 0x002ee80000100a00 */
[----:B--2---:R-:W2:Y:S04]  /*7f110*/  LDL.64 R4, [R1+0x10] ;  /* 0x0000100001047983 */ /* 0x004ea80000100a00 */
[----:B---3--:R-:W-:Y:S01]  /*7f120*/  STL.64 [R1+0x39a8], R6 ;  /* 0x0039a80601007387 */ /* 0x008fe20000100a00 */
[----:B--2---:R1:W-:Y:S02]  /*7f130*/  STL.64 [R1+0x39a0], R4 ;  /* 0x0039a00401007387 */ /* 0x0043e40000100a00 */
[----:B-1----:R-:W-:-:S02]  /*7f140*/  IMAD.MOV.U32 R4, RZ, RZ, R2 ;  /* 0x000000ffff047224 */ /* 0x002fc400078e0002 */
[----:B------:R-:W-:-:S07]  /*7f150*/  IMAD.MOV.U32 R5, RZ, RZ, R0 ;  /* 0x000000ffff057224 */ /* 0x000fce00078e0000 */
[-C--:B----4-:R-:W-:Y:S11]  /*7f160*/  HMMA.1688.F32.TF32 R12, R8, R4.reuse, R12 ;  /* 0x00000004080c723c */ /* 0x090ff6000008100c */
        /* <DEDUP_REMOVED lines=30> */
[----:B------:R-:W-:Y:S01]  /*7f350*/  STL [R1+0x395c], R15 ;  /* 0x00395c0f01007387 */ /* 0x000fe20000100800 */
        /* <DEDUP_REMOVED lines=22> */
[----:B-1----:R-:W3:Y:S01]  /*7f4c0*/  LDL.LU.64 R20, [R1+0xe0] ;  /* 0x0000e00001147983 */ /* 0x002ee20000300a00 */
[----:B--2---:R-:W-:Y:S03]  /*7f4d0*/  HMMA.1688.F32.TF32 R4, R24, R4, R8 ;  /* 0x000000041804723c */ /* 0x004fe60000081008 */
[----:B------:R-:W3:Y:S01]  /*7f4e0*/  LDL.LU.64 R10, [R1+0x39b8] ;  /* 0x0039b800010a7983 */ /* 0x000ee20000300a00 */
[----:B------:R-:W3:Y:S11]  /*7f4f0*/  LDL.LU.64 R8, [R1+0x39b0] ;  /* 0x0039b00001087983 */ /* 0x000ef60000300a00 */
[----:B------:R-:W-:Y:S08]  /*7f500*/  @!UPT UIADD3 URZ, URZ, URZ, URZ ;  /* 0x0000003f3f3ff290 */ /* 0x000ff0000fffe03f */
        /* <DEDUP_REMOVED lines=10> */
[----:B---3--:R-:W-:Y:S01]  /*7f5b0*/  HMMA.1688.F32.TF32 R8, R4, R20, R8 ;  /* 0x000000140408723c */ /* 0x008fe20000081008 */
[----:B------:R-:W-:-:S02]  /*7f5c0*/  IMAD.MOV.U32 R29, RZ, RZ, R6 ;  /* 0x000000ffff1d7224 */ /* 0x000fc400078e0006 */
[----:B------:R-:W-:Y:S02]  /*7f5d0*/  IMAD.MOV.U32 R3, RZ, RZ, R7 ;  /* 0x000000ffff037224 */ /* 0x000fe400078e0007 */
[----:B------:R-:W-:Y:S01]  /*7f5e0*/  IMAD.MOV.U32 R15, RZ, RZ, R4 ;  /* 0x000000ffff0f7224 */ /* 0x000fe200078e0004 */
[----:B------:R-:W-:Y:S11]  /*7f5f0*/  MOV R28, R5 ;  /* 0x00000005001c7202 */ /* 0x000ff60000000f00 */
[----:B------:R-:W-:Y:S06]  /*7f600*/  @!UPT UIADD3 URZ, URZ, URZ, URZ ;  /* 0x0000003f3f3ff290 */ /* 0x000fec000fffe03f */
[----:B------:R-:W-:Y:S01]  /*7f610*/  STL.64 [R1+0x3e0], R8 ;  /* 0x0003e00801007387 */ /* 0x000fe20000100a00 */
[----:B------:R1:W-:Y:S03]  /*7f620*/  STL.64 [R1+0x3e8], R10 ;  /* 0x0003e80a01007387 */ /* 0x0003e60000100a00 */
[----:B-1----:R-:W3:Y:S01]  /*7f630*/  LDL.LU.64 R10, [R1+0x3998] ;  /* 0x00399800010a7983 */ /* 0x002ee20000300a00 */
[----:B------:R-:W3:Y:S02]  /*7f640*/  LDL.LU.64 R8, [R1+0x3990] ;  /* 0x0039900001087983 */ /* 0x000ee40000300a00 */
[----:B------:R-:W4:Y:S02]  /*7f650*/  LDL.LU.64 R6, [R1+0x3988] ;  /* 0x0039880001067983 */ /* 0x000f240000300a00 */
[----:B------:R-:W4:Y:S02]  /*7f660*/  LDL.LU.64 R4, [R1+0x3980] ;  /* 0x0039800001047983 */ /* 0x000f240000300a00 */
[-C--:B----4-:R-:W-:Y:S11]  /*7f670*/  HMMA.1688.F32.TF32 R16, R4, R20.reuse, R16 ;  /* 0x000000140410723c */ /* 0x090ff60000081010 */
[----:B------:R-:W-:Y:S11]  /*7f680*/  @!UPT UIADD3 URZ, URZ, URZ, URZ ;  /* 0x0000003f3f3ff290 */ /* 0x000ff6000fffe03f */
[----:B------:R-:W-:Y:S01]  /*7f690*/  @!UPT UIADD3 URZ, URZ, URZ, URZ ;  /* 0x0000003f3f3ff290 */ /* 0x000fe2000fffe03f */
[----:B------:R1:W-:Y:S01]  /*7f6a0*/  STL.64 [R1+0x400], R16 ;  /* 0x0004001001007387 */ /* 0x0003e20000100a00 */
[----:B------:R4:W-:Y:S02]  /*7f6b0*/  STL.64 [R1+0x408], R18 ;  /* 0x0004081201007387 */ /* 0x0009e40000100a00 */
[----:B-1----:R-:W-:Y:S02]  /*7f6c0*/  IMAD.MOV.U32 R17, RZ, RZ, R6 ;  /* 0x000000ffff117224 */ /* 0x002fe400078e0006 */
[----:B------:R-:W-:Y:S02]  /*7f6d0*/  IMAD.MOV.U32 R16, RZ, RZ, R7 ;  /* 0x000000ffff107224 */ /* 0x000fe400078e0007 */
[----:B----4-:R-:W-:Y:S02]  /*7f6e0*/  IMAD.MOV.U32 R19, RZ, RZ, R4 ;  /* 0x000000ffff137224 */ /* 0x010fe400078e0004 */
[----:B------:R-:W-:Y:S01]  /*7f6f0*/  IMAD.MOV.U32 R18, RZ, RZ, R5 ;  /* 0x000000ffff127224 */ /* 0x000fe200078e0005 */
[----:B------:R-:W3:Y:S01]  /*7f700*/  LDL.LU.64 R6, [R1+0x3978] ;  /* 0x0039780001067983 */ /* 0x000ee20000300a00 */
[----:B------:R-:W3:Y:S02]  /*7f710*/  LDL.LU.64 R4, [R1+0x3970] ;  /* 0x0039700001047983 */ /* 0x000ee40000300a00 */
[----:B---3--:R-:W-:Y:S11]  /*7f720*/  HMMA.1688.F32.TF32 R8, R4, R20, R8 ;  /* 0x000000140408723c */ /* 0x008ff60000081008 */
        /* <DEDUP_REMOVED lines=8> */
[----:B------:R-:W-:-:S02]  /*7f7b0*/  IMAD.MOV.U32 R2, RZ, RZ, R20 ;  /* 0x000000ffff027224 */ /* 0x000fc400078e0014 */
[----:B------:R-:W-:Y:S01]  /*7f7c0*/  IMAD.MOV.U32 R0, RZ, RZ, R21 ;  /* 0x000000ffff007224 */ /* 0x000fe200078e0015 */
[----:B--2---:R-:W-:Y:S11]  /*7f7d0*/  HMMA.1688.F32.TF32 R4, R8, R20, R24 ;  /* 0x000000140804723c */ /* 0x004ff60000081018 */
        /* <DEDUP_REMOVED lines=8> */
[----:B-1----:R-:W-:Y:S02]  /*7f860*/  IMAD.MOV.U32 R7, RZ, RZ, R16 ;  /* 0x000000ffff077224 */ /* 0x002fe400078e0010 */
[----:B------:R-:W-:Y:S01]  /*7f870*/  IMAD.MOV.U32 R6, RZ, RZ, R17 ;  /* 0x000000ffff067224 */ /* 0x000fe200078e0011 */
[----:B------:R-:W3:Y:S01]  /*7f880*/  LDL.LU R16, [R1+0x290] ;  /* 0x0002900001107983 */ /* 0x000ee20000300800 */
[----:B------:R-:W-:-:S02]  /*7f890*/  IMAD.MOV.U32 R5, RZ, RZ, R18 ;  /* 0x000000ffff057224 */ /* 0x000fc400078e0012 */
[----:B------:R-:W3:Y:S02]  /*7f8a0*/  LDL.LU R17, [R1+0x294] ;  /* 0x0002940001117983 */ /* 0x000ee40000300800 */
[----:B------:R-:W-:Y:S01]  /*7f8b0*/  IMAD.MOV.U32 R4, RZ, RZ, R19 ;  /* 0x000000ffff047224 */ /* 0x000fe200078e0013 */
[----:B------:R-:W3:Y:S01]  /*7f8c0*/  LDL.LU R18, [R1+0x298] ;  /* 0x0002980001127983 */ /* 0x000ee20000300800 */
[----:B------:R-:W3:Y:S02]  /*7f8d0*/  LDL.LU R19, [R1+0x29c] ;  /* 0x00029c0001137983 */ /* 0x000ee40000300800 */
[----:B------:R-:W4:Y:S02]  /*7f8e0*/  LDL.LU R24, [R1+0x210] ;  /* 0x0002100001187983 */ /* 0x000f240000300800 */
[----:B------:R-:W4:Y:S01]  /*7f8f0*/  LDL.LU R25, [R1+0x214] ;  /* 0x0002140001197983 */ /* 0x000f220000300800 */
[----:B------:R-:W4:Y:S01]  /*7f900*/  LDL.LU R26, [R1+0x218] ;  /* 0x00021800011a7983 */ /* 0x000f220000300800 */
[----:B------:R-:W4:Y:S02]  /*7f910*/  LDL.LU R27, [R1+0x21c] ;  /* 0x00021c00011b7983 */ /* 0x000f240000300800 */
[----:B------:R1:W-:Y:S02]  /*7f920*/  STL.64 [R1+0x38f0], R6 ;  /* 0x0038f00601007387 */ /* 0x0003e40000100a00 */
[----:B------:R5:W-:Y:S02]  /*7f930*/  STL.64 [R1+0x38e8], R4 ;  /* 0x0038e80401007387 */ /* 0x000be40000100a00 */
[----:B-1----:R-:W-:-:S02]  /*7f940*/  IMAD.MOV.U32 R6, RZ, RZ, R29 ;  /* 0x000000ffff067224 */ /* 0x002fc400078e001d */
[----:B-----5:R-:W-:Y:S02]  /*7f950*/  IMAD.MOV.U32 R4, RZ, RZ, R15 ;  /* 0x000000ffff047224 */ /* 0x020fe400078e000f */
[----:B------:R-:W-:Y:S01]  /*7f960*/  IMAD.MOV.U32 R7, RZ, RZ, R3 ;  /* 0x000000ffff077224 */ /* 0x000fe200078e0003 */
[----:B------:R-:W3:Y:S01]  /*7f970*/  LDL.LU R15, [R1+0x395c] ;  /* 0x00395c00010f7983 */ /* 0x000ee20000300800 */
[----:B------:R-:W-:Y:S02]  /*7f980*/  IMAD.MOV.U32 R5, RZ, RZ, R28 ;  /* 0x000000ffff057224 */ /* 0x000fe400078e001c */
[----:B------:R-:W5:Y:S02]  /*7f990*/  LDL.LU R28, [R1+0x3958] ;  /* 0x00395800011c7983 */ /* 0x000f640000300800 */
[----:B------:R-:W2:Y:S01]  /*7f9a0*/  LDL.LU R29, [R1+0x3954] ;  /* 0x00395400011d7983 */ /* 0x000ea20000300800 */
[----:B------:R-:W2:Y:S01]  /*7f9b0*/  LDL.LU R3, [R1+0x3950] ;  /* 0x0039500001037983 */ /* 0x000ea20000300800 */
[----:B------:R-:W-:Y:S02]  /*7f9c0*/  STL.64 [R1+0x3910], R6 ;  /* 0x0039100601007387 */ /* 0x000fe40000100a00 */
[----:B------:R-:W-:Y:S02]  /*7f9d0*/  STL.64 [R1+0x3908], R4 ;  /* 0x0039080401007387 */ /* 0x000fe40000100a00 */
[----:B------:R-:W-:Y:S01]  /*7f9e0*/  STL.64 [R1+0x38c0], R10 ;  /* 0x0038c00a01007387 */ /* 0x000fe20000100a00 */
        /* <DEDUP_REMOVED lines=8> */
[----:B------:R1:W-:Y:S03]  /*7fa70*/  STL.64 [R1+0x38d8], R8 ;  /* 0x0038d80801007387 */ /* 0x0003e60000100a00 */
[----:B-1----:R-:W2:Y:S01]  /*7fa80*/  LDL.LU R8, [R1+0xa60] ;  /* 0x000a600001087983 */ /* 0x002ea20000300800 */
[----:B------:R-:W2:Y:S02]  /*7fa90*/  LDL.LU R9, [R1+0xa64] ;  /* 0x000a640001097983 */ /* 0x000ea40000300800 */
[----:B------:R-:W2:Y:S02]  /*7faa0*/  LDL.LU R10, [R1+0xa68] ;  /* 0x000a6800010a7983 */ /* 0x000ea40000300800 */
[----:B------:R-:W2:Y:S01]  /*7fab0*/  LDL.LU R11, [R1+0xa6c] ;  /* 0x000a6c00010b7983 */ /* 0x000ea20000300800 */
[-C--:B---3--:R-:W-:Y:S01]  /*7fac0*/  HMMA.1688.F32.TF32 R16, R12, R4.reuse, R16 ;  /* 0x000000040c10723c */ /* 0x088fe20000081010 */
        /* <DEDUP_REMOVED lines=27> */
[----:B-1----:R-:W3:Y:S01]  /*7fc80*/  LDL.LU R20, [R1+0xd0] ;  /* 0x0000d00001147983 */ /* 0x002ee20000300800 */
[----:B------:R-:W3:Y:S01]  /*7fc90*/  LDL.LU R21, [R1+0xd4] ;  /* 0x0000d40001157983 */ /* 0x000ee20000300800 */
[----:B------:R-:W-:Y:S01]  /*7fca0*/  MOV R22, R3 ;  /* 0x0000000300167202 */ /* 0x000fe20000000f00 */
[----:B------:R-:W-:Y:S01]  /*7fcb0*/  IMAD.MOV.U32 R23, RZ, RZ, R29 ;  /* 0x000000ffff177224 */ /* 0x000fe200078e001d */
[----:B------:R-:W4:Y:S06]  /*7fcc0*/  LDL.LU R3, [R1+0x3918] ;  /* 0x0039180001037983 */ /* 0x000f2c0000300800 */
[----:B---3--:R-:W-:Y:S01]  /*7fcd0*/  HMMA.1688.F32.TF32 R4, R24, R4, R20 ;  /* 0x000000041804723c */ /* 0x008fe20000081014 */
[----:B-----5:R-:W-:Y:S11]  /*7fce0*/  LDSM.16.M88.4 R20, [R28+0x98180] ;  /* 0x098180001c14783b */ /* 0x020ff60000000200 */
[----:B------:R-:W-:Y:S11]  /*7fcf0*/  @!UPT UIADD3 URZ, URZ, URZ, URZ ;  /* 0x0000003f3f3ff290 */ /* 0x000ff6000fffe03f */
[----:B------:R-:W-:Y:S01]  /*7fd00*/  STL.64 [R1+0x8c0], R4 ;  /* 0x0008c00401007387 */ /* 0x000fe20000100a00 */
[----:B------:R-:W-:Y:S02]  /*7fd10*/  STL [R1+0x8c8], R6 ;  /* 0x0008c80601007387 */ /* 0x000fe40000100800 */
[----:B------:R-:W-:Y:S02]  /*7fd20*/  IMAD.MOV.U32 R29, RZ, RZ, R7 ;  /* 0x000000ffff1d7224 */ /* 0x000fe400078e0007 */
[----:B------:R-:W1:Y:S01]  /*7fd30*/  LDSM.16.M88.4 R4, [R28+0x9c180] ;  /* 0x09c180001c04783b */ /* 0x000e620000000200 */
[----:B------:R-:W-:Y:S02]  /*7fd40*/  STL.64 [R1+0x3890], R26 ;  /* 0x0038901a01007387 */ /* 0x000fe40000100a00 */
[----:B------:R3:W-:Y:S02]  /*7fd50*/  STL.64 [R1+0x3888], R24 ;  /* 0x0038881801007387 */ /* 0x0007e40000100a00 */
[----:B---3--:R-:W3:Y:S01]  /*7fd60*/  LDL.LU R24, [R1+0x340] ;  /* 0x0003400001187983 */ /* 0x008ee20000300800 */
[----:B------:R-:W3:Y:S02]  /*7fd70*/  LDL.LU R25, [R1+0x344] ;  /* 0x0003440001197983 */ /* 0x000ee40000300800 */
[----:B------:R-:W3:Y:S02]  /*7fd80*/  LDL.LU R26, [R1+0x348] ;  /* 0x00034800011a7983 */ /* 0x000ee40000300800 */
[----:B------:R-:W-:Y:S01]  /*7fd90*/  STL [R1+0x2c00], R29 ;  /* 0x002c001d01007387 */ /* 0x000fe20000100800 */
        /* <DEDUP_REMOVED lines=11> */
[----:B------:R-:W-:Y:S01]  /*7fe50*/  STL.64 [R1+0xd8], R22 ;  /* 0x0000d81601007387 */ /* 0x000fe20000100a00 */
[----:B------:R-:W-:Y:S01]  /*7fe60*/  STL [R1+0x36c0], R28 ;  /* 0x0036c01c01007387 */ /* 0x000fe20000100800 */
[----:B----4-:R-:W-:Y:S01]  /*7fe70*/  IMAD.MOV.U32 R27, RZ, RZ, R3 ;  /* 0x000000ffff1b7224 */ /* 0x010fe200078e0003 */
[-C--:B--2---:R-:W-:Y:S02]  /*7fe80*/  HMMA.1688.F32.TF32 R4, R4, R20.reuse, R8 ;  /* 0x000000140404723c */ /* 0x084fe40000081008 */
[----:B------:R-:W2:Y:S01]  /*7fe90*/  LDL.LU.64 R10, [R1+0x3900] ;  /* 0x00390000010a7983 */ /* 0x000ea20000300a00 */
[----:B------:R-:W2:Y:S11]  /*7fea0*/  LDL.LU.64 R8, [R1+0x38f8] ;  /* 0x0038f80001087983 */ /* 0x000eb60000300a00 */
[----:B------:R-:W-:Y:S09]  /*7feb0*/  @!UPT UIADD3 URZ, URZ, URZ, URZ ;  /* 0x0000003f3f3ff290 */ /* 0x000ff2000fffe03f */
[----:B------:R-:W-:Y:S01]  /*7fec0*/  STL.64 [R1+0x390], R4 ;  /* 0x0003900401007387 */ /* 0x000fe20000100a00 */
[----:B------:R1:W-:Y:S02]  /*7fed0*/  STL [R1+0x398], R6 ;  /* 0x0003980601007387 */ /* 0x0003e40000100800 */
[----:B------:R-:W-:Y:S02]  /*7fee0*/  IMAD.MOV.U32 R3, RZ, RZ, R7 ;  /* 0x000000ffff037224 */ /* 0x000fe400078e0007 */
[----:B-1----:R-:W2:Y:S01]  /*7fef0*/  LDL.LU.64 R6, [R1+0x38f0] ;  /* 0x0038f00001067983 */ /* 0x002ea20000300a00 */
[----:B------:R-:W2:Y:S02]  /*7ff00*/  LDL.LU.64 R4, [R1+0x38e8] ;  /* 0x0038e80001047983 */ /* 0x000ea40000300a00 */
[----:B------:R-:W-:Y:S01]  /*7ff10*/  STL [R1+0x3368], R3 ;  /* 0x0033680301007387 */ /* 0x000fe20000100800 */
        /* <DEDUP_REMOVED lines=17> */
[----:B---3--:R-:W-:Y:S01]  /*80030*/  HMMA.1688.F32.TF32 R4, R8, R20, R24 ;  /* 0x000000140804723c */ /* 0x008fe20000081018 */
[----:B------:R-:W2:Y:S11]  /*80040*/  LDL.LU R20, [R1+0x320] ;  /* 0x0003200001147983 */ /* 0x000eb60000300800 */
[----:B------:R-:W-:Y:S11]  /*80050*/  @!UPT UIADD3 URZ, URZ, URZ, URZ ;  /* 0x0000003f3f3ff290 */ /* 0x000ff6000fffe03f */
[----:B------:R-:W-:Y:S01]  /*80060*/  STL.64 [R1+0x480], R4 ;  /* 0x0004800401007387 */ /* 0x000fe20000100a00 */
[----:B------:R-:W-:Y:S02]  /*80070*/  STL.64 [R1+0x488], R6 ;  /* 0x0004880601007387 */ /* 0x000fe40000100a00 */
[----:B------:R-:W2:Y:S02]  /*80080*/  LDL.LU R21, [R1+0x324] ;  /* 0x0003240001157983 */ /* 0x000ea40000300800 */
[----:B------:R-:W2:Y:S01]  /*80090*/  LDL.LU R22, [R1+0x328] ;  /* 0x0003280001167983 */ /* 0x000ea20000300800 */
[----:B------:R-:W2:Y:S01]  /*800a0*/  LDL.LU R23, [R1+0x32c] ;  /* 0x00032c0001177983 */ /* 0x000ea20000300800 */
[----:B------:R-:W3:Y:S02]  /*800b0*/  LDL.LU R24, [R1+0x310] ;  /* 0x0003100001187983 */ /* 0x000ee40000300800 */
[----:B------:R-:W3:Y:S02]  /*800c0*/  LDL.LU R25, [R1+0x314] ;  /* 0x0003140001197983 */ /* 0x000ee40000300800 */
[----:B------:R-:W4:Y:S01]  /*800d0*/  LDL.LU R26, [R1+0x318] ;  /* 0x00031800011a7983 */ /* 0x000f220000300800 */
[----:B------:R-:W4:Y:S04]  /*800e0*/  LDL.LU R27, [R1+0x31c] ;  /* 0x00031c00011b7983 */ /* 0x000f280000300800 */
[----:B----4-:R-:W-:Y:S01]  /*800f0*/  STL.64 [R1+0x38b0], R26 ;  /* 0x0038b01a01007387 */ /* 0x010fe20000100a00 */
[----:B---3--:R1:W-:Y:S03]  /*80100*/  STL.64 [R1+0x38a8], R24 ;  /* 0x0038a81801007387 */ /* 0x0083e60000100a00 */
[----:B-1----:R-:W2:Y:S01]  /*80110*/  LDL.LU.64 R24, [R1+0xd0] ;  /* 0x0000d00001187983 */ /* 0x002ea20000300a00 */
[----:B------:R-:W3:Y:S02]  /*80120*/  LDL.64 R6, [R1+0x8] ;  /* 0x0000080001067983 */ /* 0x000ee40000100a00 */
[----:B------:R-:W4:Y:S01]  /*80130*/  LDL.64 R4, [R1] ;  /* 0x0000000001047983 */ /* 0x000f220000100a00 */
[----:B---3--:R1:W-:Y:S01]  /*80140*/  STL.64 [R1+0x3870], R6 ;  /* 0x0038700601007387 */ /* 0x0083e20000100a00 */
[----:B----4-:R3:W-:Y:S03]  /*80150*/  STL.64 [R1+0x3868], R4 ;  /* 0x0038680401007387 */ /* 0x0107e60000100a00 */
[----:B-1----:R-:W4:Y:S04]  /*80160*/  LDL.64 R6, [R1+0x18] ;  /* 0x0000180001067983 */ /* 0x002f280000100a00 */
[----:B---3--:R-:W3:Y:S04]  /*80170*/  LDL.64 R4, [R1+0x10] ;  /* 0x0000100001047983 */ /* 0x008ee80000100a00 */
[----:B----4-:R-:W-:Y:S01]  /*80180*/  STL.64 [R1+0x3880], R6 ;  /* 0x0038800601007387 */ /* 0x010fe20000100a00 */
[----:B---3--:R1:W-:Y:S03]  /*80190*/  STL.64 [R1+0x3878], R4 ;  /* 0x0038780401007387 */ /* 0x0083e60000100a00 */
[----:B-1----:R-:W3:Y:S01]  /*801a0*/  LDL.LU R4, [R1+0x170] ;  /* 0x0001700001047983 */ /* 0x002ee20000300800 */
[----:B------:R-:W3:Y:S02]  /*801b0*/  LDL.LU R5, [R1+0x174] ;  /* 0x0001740001057983 */ /* 0x000ee40000300800 */
[----:B------:R-:W3:Y:S02]  /*801c0*/  LDL.LU R6, [R1+0x178] ;  /* 0x0001780001067983 */ /* 0x000ee40000300800 */
[----:B------:R-:W3:Y:S01]  /*801d0*/  LDL.LU R7, [R1+0x17c] ;  /* 0x00017c0001077983 */ /* 0x000ee20000300800 */
[----:B------:R-:W-:Y:S01]  /*801e0*/  STL.64 [R1+0x3850], R10 ;  /* 0x0038500a01007387 */ /* 0x000fe20000100a00 */
        /* <DEDUP_REMOVED lines=8> */
[----:B------:R-:W-:Y:S10]  /*80270*/  @!UPT UIADD3 URZ, URZ, URZ, URZ ;  /* 0x0000003f3f3ff290 */ /* 0x000ff4000fffe03f */
[----:B------:R-:W-:Y:S01]  /*80280*/  IMAD.MOV.U32 R29, RZ, RZ, R23 ;  /* 0x000000ffff1d7224 */ /* 0x000fe200078e0017 */
[----:B----4-:R-:W-:Y:S11]  /*80290*/  HMMA.1688.F32.TF32 R8, R12, R24, R8 ;  /* 0x000000180c08723c */ /* 0x010ff60000081008 */
        /* <DEDUP_REMOVED lines=13> */
[----:B------:R-:W2:Y:S01]  /*80370*/  LDL.LU R15, [R1+0xbac] ;  /* 0x000bac00010f7983 */ /* 0x000ea20000300800 */
[----:B------:R-:W5:Y:S01]  /*80380*/  LDL.LU.64 R26, [R1+0x38b0] ;  /* 0x0038b000011a7983 */ /* 0x000f620000300a00 */
[----:B------:R-:W5:Y:S02]  /*80390*/  LDL.LU.64 R24, [R1+0x38a8] ;  /* 0x0038a80001187983 */ /* 0x000f640000300a00 */
[----:B------:R-:W-:Y:S02]  /*803a0*/  STL.64 [R1+0x640], R20 ;  /* 0x0006401401007387 */ /* 0x000fe40000100a00 */
[----:B------:R1:W-:Y:S02]  /*803b0*/  STL [R1+0x648], R22 ;  /* 0x0006481601007387 */ /* 0x0003e40000100800 */
[----:B-1----:R-:W5:Y:S01]  /*803c0*/  LDL.LU.64 R22, [R1+0x38a0] ;  /* 0x0038a00001167983 */ /* 0x002f620000300a00 */
[----:B------:R-:W5:Y:S02]  /*803d0*/  LDL.LU.64 R20, [R1+0x3898] ;  /* 0x0038980001147983 */ /* 0x000f640000300a00 */
[----:B------:R-:W-:Y:S02]  /*803e0*/  STL.64 [R1+0x3830], R18 ;  /* 0x0038301201007387 */ /* 0x000fe40000100a00 */
[----:B------:R1:W-:Y:S02]  /*803f0*/  STL.64 [R1+0x3828], R16 ;  /* 0x0038281001007387 */ /* 0x0003e40000100a00 */
[----:B-1----:R-:W-:-:S02]  /*80400*/  IMAD.MOV.U32 R16, RZ, RZ, R2 ;  /* 0x000000ffff107224 */ /* 0x002fc400078e0002 */
[----:B------:R-:W-:Y:S01]  /*80410*/  IMAD.MOV.U32 R17, RZ, RZ, R0 ;  /* 0x000000ffff117224 */ /* 0x000fe200078e0000 */
[----:B------:R-:W-:Y:S06]  /*80420*/  STL [R1+0x2d68], R29 ;  /* 0x002d681d01007387 */ /* 0x000fec0000100800 */
        /* <DEDUP_REMOVED lines=14> */
[----:B------:R-:W3:Y:S01]  /*80510*/  LDL.LU.64 R6, [R1+0x3880] ;  /* 0x0038800001067983 */ /* 0x000ee20000300a00 */
[----:B------:R-:W2:Y:S02]  /*80520*/  LDL.LU.64 R4, [R1+0x3878] ;  /* 0x0038780001047983 */ /* 0x000ea40000300a00 */
[----:B------:R-:W-:Y:S02]  /*80530*/  STL.64 [R1+0x3810], R26 ;  /* 0x0038101a01007387 */ /* 0x000fe40000100a00 */
[----:B------:R1:W-:Y:S11]  /*80540*/  STL.64 [R1+0x3808], R24 ;  /* 0x0038081801007387 */ /* 0x0003f60000100a00 */
[----:B------:R-:W-:Y:S06]  /*80550*/  @!UPT UIADD3 URZ, URZ, URZ, URZ ;  /* 0x0000003f3f3ff290 */ /* 0x000fec000fffe03f */
[----:B------:R3:W-:Y:S01]  /*80560*/  STL.64 [R1+0x880], R16 ;  /* 0x0008801001007387 */ /* 0x0007e20000100a00 */
[----:B------:R2:W-:Y:S02]  /*80570*/  STL.64 [R1+0x888], R18 ;  /* 0x0008881201007387 */ /* 0x0005e40000100a00 */
[----:B-1----:R-:W4:Y:S02]  /*80580*/  LDL.LU.64 R24, [R1+0xc0] ;  /* 0x0000c00001187983 */ /* 0x002f240000300a00 */
[----:B---3--:R-:W-:Y:S02]  /*80590*/  IMAD.MOV.U32 R17, RZ, RZ, R6 ;  /* 0x000000ffff117224 */ /* 0x008fe400078e0006 */
[----:B------:R-:W-:Y:S02]  /*805a0*/  IMAD.MOV.U32 R16, RZ, RZ, R7 ;  /* 0x000000ffff107224 */ /* 0x000fe400078e0007 */
[----:B--2---:R-:W-:Y:S02]  /*805b0*/  IMAD.MOV.U32 R19, RZ, RZ, R4 ;  /* 0x000000ffff137224 */ /* 0x004fe400078e0004 */
[----:B------:R-:W-:Y:S01]  /*805c0*/  IMAD.MOV.U32 R18, RZ, RZ, R5 ;  /* 0x000000ffff127224 */ /* 0x000fe200078e0005 */
[-C--:B----4-:R-:W-:Y:S01]  /*805d0*/  HMMA.1688.F32.TF32 R12, R4, R24.reuse, R12 ;  /* 0x00000018040c723c */ /* 0x090fe2000008100c */
[----:B------:R-:W5:Y:S01]  /*805e0*/  LDL.LU.64 R6, [R1+0x3870] ;  /* 0x0038700001067983 */ /* 0x000f620000300a00 */
[----:B------:R-:W5:Y:S11]  /*805f0*/  LDL.LU.64 R4, [R1+0x3868] ;  /* 0x0038680001047983 */ /* 0x000f760000300a00 */
[----:B------:R-:W-:Y:S10]  /*80600*/  @!UPT UIADD3 URZ, URZ, URZ, URZ ;  /* 0x0000003f3f3ff290 */ /* 0x000ff4000fffe03f */
[----:B------:R1:W-:Y:S01]  /*80610*/  STL.64 [R1+0x320], R12 ;  /* 0x0003200c01007387 */ /* 0x0003e20000100a00 */
[----:B------:R2:W-:Y:S02]  /*80620*/  STL [R1+0x32c], R15 ;  /* 0x00032c0f01007387 */ /* 0x0005e40000100800 */
[----:B------:R-:W-:Y:S01]  /*80630*/  IMAD.MOV.U32 R3, RZ, RZ, R14 ;  /* 0x000000ffff037224 */ /* 0x000fe200078e000e */
[----:B-1----:R-:W3:Y:S01]  /*80640*/  LDL.LU R12, [R1+0x380] ;  /* 0x00038000010c7983 */ /* 0x002ee20000300800 */
[----:B------:R-:W3:Y:S02]  /*80650*/  LDL.LU R13, [R1+0x384] ;  /* 0x00038400010d7983 */ /* 0x000ee40000300800 */
[----:B------:R-:W3:Y:S02]  /*80660*/  LDL.LU R14, [R1+0x388] ;  /* 0x00038800010e7983 */ /* 0x000ee40000300800 */
[----:B--2---:R-:W3:Y:S01]  /*80670*/  LDL.LU R15, [R1+0x38c] ;  /* 0x00038c00010f7983 */ /* 0x004ee20000300800 */
[----:B------:R1:W-:Y:S01]  /*80680*/  STL [R1+0x336c], R3 ;  /* 0x00336c0301007387 */ /* 0x0003e20000100800 */
[-C--:B-----5:R-:W-:Y:S01]  /*80690*/  HMMA.1688.F32.TF32 R20, R4, R24.reuse, R20 ;  /* 0x000000180414723c */ /* 0x0a0fe20000081014 */
[----:B-1----:R-:W-:Y:S11]  /*806a0*/  IMAD.MOV.U32 R3, RZ, RZ, R7 ;  /* 0x000000ffff037224 */ /* 0x002ff600078e0007 */
[----:B------:R-:W-:Y:S11]  /*806b0*/  @!UPT UIADD3 URZ, URZ, URZ, URZ ;  /* 0x0000003f3f3ff290 */ /* 0x000ff6000fffe03f */
[----:B------:R1:W-:Y:S01]  /*806c0*/  STL.64 [R1+0x350], R20 ;  /* 0x0003501401007387 */ /* 0x0003e20000100a00 */
[----:B------:R2:W-:Y:S02]  /*806d0*/  STL.64 [R1+0x358], R22 ;  /* 0x0003581601007387 */ /* 0x0005e40000100a00 */
[----:B-1----:R-:W-:Y:S02]  /*806e0*/  IMAD.MOV.U32 R20, RZ, RZ, R6 ;  /* 0x000000ffff147224 */ /* 0x002fe400078e0006 */
[----:B--2---:R-:W-:Y:S02]  /*806f0*/  IMAD.MOV.U32 R22, RZ, RZ, R4 ;  /* 0x000000ffff167224 */ /* 0x004fe400078e0004 */
[----:B------:R-:W-:Y:S01]  /*80700*/  IMAD.MOV.U32 R21, RZ, RZ, R5 ;  /* 0x000000ffff157224 */ /* 0x000fe200078e0005 */
        /* <DEDUP_REMOVED lines=10> */
[----:B------:R2:W-:Y:S01]  /*807b0*/  STL.64 [R1+0x37a8], R4 ;  /* 0x0037a80401007387 */ /* 0x0005e20000100a00 */
[----:B------:R-:W-:Y:S01]  /*807c0*/  MOV R2, R24 ;  /* 0x0000001800027202 */ /* 0x000fe20000000f00 */
[----:B------:R-:W-:-:S02]  /*807d0*/  IMAD.MOV.U32 R0, RZ, RZ, R25 ;  /* 0x000000ffff007224 */ /* 0x000fc400078e0019 */
        /* <DEDUP_REMOVED lines=12> */
[----:B------:R-:W5:Y:S01]  /*808a0*/  LDL.LU R16, [R1+0x3d0] ;  /* 0x0003d00001107983 */ /* 0x000f620000300800 */
[----:B--2---:R-:W-:Y:S02]  /*808b0*/  IMAD.MOV.U32 R5, RZ, RZ, R18 ;  /* 0x000000ffff057224 */ /* 0x004fe400078e0012 */
[----:B------:R-:W5:Y:S02]  /*808c0*/  LDL.LU R17, [R1+0x3d4] ;  /* 0x0003d40001117983 */ /* 0x000f640000300800 */
[----:B------:R-:W-:Y:S01]  /*808d0*/  IMAD.MOV.U32 R4, RZ, RZ, R19 ;  /* 0x000000ffff047224 */ /* 0x000fe200078e0013 */
[----:B------:R-:W5:Y:S01]  /*808e0*/  LDL.LU R18, [R1+0x3d8] ;  /* 0x0003d80001127983 */ /* 0x000f620000300800 */
[----:B------:R-:W5:Y:S02]  /*808f0*/  LDL.LU R19, [R1+0x3dc] ;  /* 0x0003dc0001137983 */ /* 0x000f640000300800 */
        /* <DEDUP_REMOVED lines=48> */
[----:B------:R1:W-:Y:S02]  /*80c00*/  STL [R1+0x5e8], R22 ;  /* 0x0005e81601007387 */ /* 0x0003e40000100800 */
[----:B------:R-:W-:Y:S02]  /*80c10*/  IMAD.MOV.U32 R29, RZ, RZ, R23 ;  /* 0x000000ffff1d7224 */ /* 0x000fe400078e0017 */
        /* <DEDUP_REMOVED lines=66> */
[----:B--2---:R1:W-:Y:S01]  /*81040*/  STL.64 [R1+0x3760], R8 ;  /* 0x0037600801007387 */ /* 0x0043e20000100a00 */
[----:B------:R-:W2:Y:S02]  /*81050*/  LDL.64 R4, [R1] ;  /* 0x0000000001047983 */ /* 0x000ea40000100a00 */
[----:B------:R-:W4:Y:S02]  /*81060*/  LDL.LU.64 R6, [R1+0x8] ;  /* 0x0000080001067983 */ /* 0x000f240000300a00 */
[----:B-1----:R-:W-:-:S02]  /*81070*/  IMAD.MOV.U32 R8, RZ, RZ, R2 ;  /* 0x000000ffff087224 */ /* 0x002fc400078e0002 */
[----:B------:R-:W-:-:S07]  /*81080*/  IMAD.MOV.U32 R9, RZ, RZ, R0 ;  /* 0x000000ffff097224 */ /* 0x000fce00078e0000 */
[-C--:B---3--:R-:W-:Y:S11]  /*81090*/  HMMA.1688.F32.TF32 R20, R12, R8.reuse, R20 ;  /* 0x000000080c14723c */ /* 0x088ff60000081014 */
[----:B------:R-:W-:Y:S11]  /*810a0*/  @!UPT UIADD3 URZ, URZ, URZ, URZ ;  /* 0x0000003f3f3ff290 */ /* 0x000ff6000fffe03f */
[----:B------:R-:W-:Y:S01]  /*810b0*/  @!UPT UIADD3 URZ, URZ, URZ, URZ ;  /* 0x0000003f3f3ff290 */ /* 0x000fe2000fffe03f */
[----:B------:R-:W-:Y:S01]  /*810c0*/  STL.64 [R1+0x470], R20 ;  /* 0x0004701401007387 */ /* 0x000fe20000100a00 */
[----:B------:R-:W-:Y:S03]  /*810d0*/  STL.64 [R1+0x478], R22 ;  /* 0x0004781601007387 */ /* 0x000fe60000100a00 */
[----:B----4-:R-:W-:Y:S01]  /*810e0*/  STL.64 [R1+0x3748], R6 ;  /* 0x0037480601007387 */ /* 0x010fe20000100a00 */
[----:B--2---:R-:W-:Y:S02]  /*810f0*/  STL.64 [R1+0x3740], R4 ;  /* 0x0037400401007387 */ /* 0x004fe40000100a00 */
        /* <DEDUP_REMOVED lines=13> */
[----:B------:R-:W2:Y:S01]  /*811d0*/  LDL.LU R7, [R1+0xc2c] ;  /* 0x000c2c0001077983 */ /* 0x000ea20000300800 */
[----:B------:R-:W3:Y:S01]  /*811e0*/  LDL.LU R24, [R1+0x3f0] ;  /* 0x0003f00001187983 */ /* 0x000ee20000300800 */
[----:B------:R-:W3:Y:S02]  /*811f0*/  LDL.LU R25, [R1+0x3f4] ;  /* 0x0003f40001197983 */ /* 0x000ee40000300800 */
[----:B------:R-:W3:Y:S02]  /*81200*/  LDL.LU R26, [R1+0x3f8] ;  /* 0x0003f800011a7983 */ /* 0x000ee40000300800 */
[----:B------:R-:W3:Y:S01]  /*81210*/  LDL.LU R27, [R1+0x3fc] ;  /* 0x0003fc00011b7983 */ /* 0x000ee20000300800 */
[----:B--2---:R-:W-:Y:S01]  /*81220*/  STL.64 [R1+0x3770], R6 ;  /* 0x0037700601007387 */ /* 0x004fe20000100a00 */
[----:B-----5:R1:W-:Y:S03]  /*81230*/  STL.64 [R1+0x3768], R4 ;  /* 0x0037680401007387 */ /* 0x0203e60000100a00 */
        /* <DEDUP_REMOVED lines=10> */
[-C--:B----4-:R-:W-:Y:S01]  /*812e0*/  HMMA.1688.F32.TF32 R20, R16, R8.reuse, R20 ;  /* 0x000000081014723c */ /* 0x090fe20000081014 */
        /* <DEDUP_REMOVED lines=8> */
[----:B-1----:R-:W3:Y:S01]  /*81370*/  LDL.64 R12, [R1+0x10] ;  /* 0x00001000010c7983 */ /* 0x002ee20000100a00 */
[----:B------:R-:W4:Y:S06]  /*81380*/  LDL.LU.64 R14, [R1+0x18] ;  /* 0x00001800010e7983 */ /* 0x000f2c0000300a00 */
[----:B------:R-:W-:Y:S02]  /*81390*/  STL.64 [R1+0x580], R20 ;  /* 0x0005801401007387 */ /* 0x000fe40000100a00 */
[----:B------:R1:W-:Y:S02]  /*813a0*/  STL.64 [R1+0x588], R22 ;  /* 0x0005881601007387 */ /* 0x0003e40000100a00 */
[----:B-1----:R-:W5:Y:S01]  /*813b0*/  LDL.LU.64 R22, [R1+0x3790] ;  /* 0x0037900001167983 */ /* 0x002f620000300a00 */
[----:B------:R-:W5:Y:S02]  /*813c0*/  LDL.LU.64 R20, [R1+0x3788] ;  /* 0x0037880001147983 */ /* 0x000f640000300a00 */
[----:B------:R-:W-:Y:S02]  /*813d0*/  STL.64 [R1+0x36e0], R18 ;  /* 0x0036e01201007387 */ /* 0x000fe40000100a00 */
[----:B------:R1:W-:Y:S02]  /*813e0*/  STL.64 [R1+0x36d8], R16 ;  /* 0x0036d81001007387 */ /* 0x0003e40000100a00 */
[----:B-1----:R-:W2:Y:S01]  /*813f0*/  LDL.LU R16, [R1+0x450] ;  /* 0x0004500001107983 */ /* 0x002ea20000300800 */
[-C--:B-----5:R-:W-:Y:S03]  /*81400*/  HMMA.1688.F32.TF32 R24, R20, R8.reuse, R24 ;  /* 0x000000081418723c */ /* 0x0a0fe60000081018 */
[----:B--2---:R-:W-:Y:S01]  /*81410*/  STL [R1+0x36f8], R16 ;  /* 0x0036f81001007387 */ /* 0x004fe20000100800 */
[----:B------:R-:W2:Y:S02]  /*81420*/  LDL.LU R17, [R1+0x454] ;  /* 0x0004540001117983 */ /* 0x000ea40000300800 */
[----:B------:R-:W2:Y:S02]  /*81430*/  LDL.LU R18, [R1+0x458] ;  /* 0x0004580001127983 */ /* 0x000ea40000300800 */
[----:B------:R-:W2:Y:S11]  /*81440*/  LDL.LU R19, [R1+0x45c] ;  /* 0x00045c0001137983 */ /* 0x000eb60000300800 */
[----:B------:R-:W-:Y:S04]  /*81450*/  @!UPT UIADD3 URZ, URZ, URZ, URZ ;  /* 0x0000003f3f3ff290 */ /* 0x000fe8000fffe03f */
        /* <DEDUP_REMOVED lines=11> */
[----:B------:R-:W3:Y:S01]  /*81510*/  LDL.LU.64 R6, [R1+0x3770] ;  /* 0x0037700001067983 */ /* 0x000ee20000300a00 */
[----:B------:R-:W3:Y:S11]  /*81520*/  LDL.LU.64 R4, [R1+0x3768] ;  /* 0x0037680001047983 */ /* 0x000ef60000300a00 */
[----:B------:R-:W-:Y:S10]  /*81530*/  @!UPT UIADD3 URZ, URZ, URZ, URZ ;  /* 0x0000003f3f3ff290 */ /* 0x000ff4000fffe03f */
[----:B------:R1:W-:Y:S01]  /*81540*/  STL.64 [R1+0x810], R8 ;  /* 0x0008100801007387 */ /* 0x0003e20000100a00 */
[----:B------:R-:W-:Y:S03]  /*81550*/  STL.64 [R1+0x818], R10 ;  /* 0x0008180a01007387 */ /* 0x000fe60000100a00 */
[----:B-1----:R-:W3:Y:S01]  /*81560*/  LDL.LU.64 R8, [R1+0x3760] ;  /* 0x0037600001087983 */ /* 0x002ee20000300a00 */
[----:B----4-:R-:W-:Y:S02]  /*81570*/  IMAD.MOV.U32 R2, RZ, RZ, R14 ;  /* 0x000000ffff027224 */ /* 0x010fe400078e000e */
[----:B------:R-:W-:Y:S01]  /*81580*/  IMAD.MOV.U32 R0, RZ, RZ, R15 ;  /* 0x000000ffff007224 */ /* 0x000fe200078e000f */
[-C--:B---3--:R-:W-:Y:S01]  /*81590*/  HMMA.1688.F32.TF32 R4, R12, R8.reuse, R4 ;  /* 0x000000080c04723c */ /* 0x088fe20000081004 */
[----:B------:R-:W3:Y:S01]  /*815a0*/  LDL.LU.64 R14, [R1+0x3758] ;  /* 0x00375800010e7983 */ /* 0x000ee20000300a00 */
[----:B------:R-:W3:Y:S11]  /*815b0*/  LDL.LU.64 R12, [R1+0x3750] ;  /* 0x00375000010c7983 */ /* 0x000ef60000300a00 */
[----:B------:R-:W-:Y:S10]  /*815c0*/  @!UPT UIADD3 URZ, URZ, URZ, URZ ;  /* 0x0000003f3f3ff290 */ /* 0x000ff4000fffe03f */
[----:B------:R-:W-:Y:S01]  /*815d0*/  STL [R1+0x2d0], R4 ;  /* 0x0002d00401007387 */ /* 0x000fe20000100800 */
[----:B------:R1:W-:Y:S01]  /*815e0*/  STL.64 [R1+0x2d8], R6 ;  /* 0x0002d80601007387 */ /* 0x0003e20000100a00 */
[----:B------:R-:W-:Y:S02]  /*815f0*/  MOV R3, R5 ;  /* 0x0000000500037202 */ /* 0x000fe40000000f00 */
[----:B-1----:R-:W3:Y:S01]  /*81600*/  LDL.LU.64 R6, [R1+0x3748] ;  /* 0x0037480001067983 */ /* 0x002ee20000300a00 */
[----:B------:R-:W3:Y:S02]  /*81610*/  LDL.LU.64 R4, [R1+0x3740] ;  /* 0x0037400001047983 */ /* 0x000ee40000300a00 */
[----:B------:R1:W-:Y:S01]  /*81620*/  STL [R1+0x3370], R3 ;  /* 0x0033700301007387 */ /* 0x0003e20000100800 */
[----:B---3--:R-:W-:Y:S01]  /*81630*/  HMMA.1688.F32.TF32 R12, R4, R8, R12 ;  /* 0x00000008040c723c */ /* 0x008fe2000008100c */
[----:B------:R-:W-:Y:S02]  /*81640*/  IMAD.MOV.U32 R28, RZ, RZ, R6 ;  /* 0x000000ffff1c7224 */ /* 0x000fe400078e0006 */
[----:B-1----:R-:W-:Y:S11]  /*81650*/  IMAD.MOV.U32 R3, RZ, RZ, R7 ;  /* 0x000000ffff037224 */ /* 0x002ff600078e0007 */
[----:B------:R-:W-:Y:S09]  /*81660*/  @!UPT UIADD3 URZ, URZ, URZ, URZ ;  /* 0x0000003f3f3ff290 */ /* 0x000ff2000fffe03f */
[----:B------:R-:W-:Y:S01]  /*81670*/  STL.64 [R1+0x2e0], R12 ;  /* 0x0002e00c01007387 */ /* 0x000fe20000100a00 */
[----:B------:R1:W-:Y:S03]  /*81680*/  STL.64 [R1+0x2e8], R14 ;  /* 0x0002e80e01007387 */ /* 0x0003e60000100a00 */
[----:B-1----:R-:W3:Y:S01]  /*81690*/  LDL.LU.64 R14, [R1+0x3738] ;  /* 0x00373800010e7983 */ /* 0x002ee20000300a00 */
[----:B------:R-:W3:Y:S02]  /*816a0*/  LDL.LU.64 R12, [R1+0x3730] ;  /* 0x00373000010c7983 */ /* 0x000ee40000300a00 */
[----:B------:R-:W3:Y:S02]  /*816b0*/  LDL.LU.64 R6, [R1+0x3728] ;  /* 0x0037280001067983 */ /* 0x000ee40000300a00 */
[----:B------:R-:W3:Y:S02]  /*816c0*/  LDL.LU.64 R4, [R1+0x3720] ;  /* 0x0037200001047983 */ /* 0x000ee40000300a00 */
[----:B------:R-:W-:-:S02]  /*816d0*/  IMAD.MOV.U32 R16, RZ, RZ, R8 ;  /* 0x000000ffff107224 */ /* 0x000fc400078e0008 */
        /* <DEDUP_REMOVED lines=8> */
[----:B------:R-:W3:Y:S02]  /*81760*/  LDL.LU.64 R10, [R1+0x3708] ;  /* 0x00370800010a7983 */ /* 0x000ee40000300a00 */
[----:B------:R-:W3:Y:S01]  /*81770*/  LDL.LU.64 R8, [R1+0x3700] ;  /* 0x0037000001087983 */ /* 0x000ee20000300a00 */
[----:B------:R-:W-:Y:S01]  /*81780*/  STL.64 [R1+0x3630], R6 ;  /* 0x0036300601007387 */ /* 0x000fe20000100a00 */
[----:B------:R1:W-:Y:S02]  /*81790*/  STL.64 [R1+0x3628], R4 ;  /* 0x0036280401007387 */ /* 0x0003e40000100a00 */
[----:B-1----:R-:W-:-:S02]  /*817a0*/  IMAD.MOV.U32 R4, RZ, RZ, R16 ;  /* 0x000000ffff047224 */ /* 0x002fc400078e0010 */
[----:B------:R-:W-:Y:S01]  /*817b0*/  IMAD.MOV.U32 R5, RZ, RZ, R29 ;  /* 0x000000ffff057224 */ /* 0x000fe200078e001d */
[----:B------:R-:W2:Y:S06]  /*817c0*/  LDL.LU R16, [R1+0x36f8] ;  /* 0x0036f80001107983 */ /* 0x000eac0000300800 */
        /* <DEDUP_REMOVED lines=22> */
[----:B------:R1:W-:Y:S02]  /*81930*/  STL.64 [R1+0x3558], R12 ;  /* 0x0035580c01007387 */ /* 0x0003e40000100a00 */
[----:B-1----:R-:W4:Y:S01]  /*81940*/  LDL.LU R12, [R1+0x430] ;  /* 0x00043000010c7983 */ /* 0x002f220000300800 */
[----:B------:R-:W4:Y:S02]  /*81950*/  LDL.LU R13, [R1+0x434] ;  /* 0x00043400010d7983 */ /* 0x000f240000300800 */
[----:B------:R-:W4:Y:S02]  /*81960*/  LDL.LU R14, [R1+0x438] ;  /* 0x00043800010e7983 */ /* 0x000f240000300800 */
[----:B------:R-:W4:Y:S01]  /*81970*/  LDL.LU R15, [R1+0x43c] ;  /* 0x00043c00010f7983 */ /* 0x000f220000300800 */
[----:B------:R-:W-:Y:S01]  /*81980*/  STL [R1+0x2eac], R29 ;  /* 0x002eac1d01007387 */ /* 0x000fe20000100800 */
[-C--:B--2---:R-:W-:Y:S11]  /*81990*/  HMMA.1688.F32.TF32 R20, R16, R4.reuse, R20 ;  /* 0x000000041014723c */ /* 0x084ff60000081014 */
[----:B------:R-:W-:Y:S11]  /*819a0*/  @!UPT UIADD3 URZ, URZ, URZ, URZ ;  /* 0x0000003f3f3ff290 */ /* 0x000ff6000fffe03f */
[----:B------:R-:W-:Y:S01]  /*819b0*/  @!UPT UIADD3 URZ, URZ, URZ, URZ ;  /* 0x0000003f3f3ff290 */ /* 0x000fe2000fffe03f */
[----:B------:R-:W-:Y:S01]  /*819c0*/  STL.64 [R1+0x500], R20 ;  /* 0x0005001401007387 */ /* 0x000fe20000100a00 */
[----:B------:R1:W-:Y:S03]  /*819d0*/  STL.64 [R1+0x508], R22 ;  /* 0x0005081601007387 */ /* 0x0003e60000100a00 */
[----:B-1----:R-:W4:Y:S01]  /*819e0*/  LDL.LU.64 R22, [R1+0x36d0] ;  /* 0x0036d00001167983 */ /* 0x002f220000300a00 */
[----:B------:R-:W4:Y:S02]  /*819f0*/  LDL.LU.64 R20, [R1+0x36c8] ;  /* 0x0036c80001147983 */ /* 0x000f240000300a00 */
[----:B------:R-:W-:Y:S02]  /*81a00*/  STL.64 [R1+0x34f8], R18 ;  /* 0x0034f81201007387 */ /* 0x000fe40000100a00 */
[----:B------:R-:W-:Y:S01]  /*81a10*/  STL.64 [R1+0x34f0], R16 ;  /* 0x0034f01001007387 */ /* 0x000fe20000100a00 */
[-C--:B----4-:R-:W-:Y:S08]  /*81a20*/  HMMA.1688.F32.TF32 R12, R20, R4.reuse, R12 ;  /* 0x00000004140c723c */ /* 0x090ff0000008100c */
[----:B---3--:R-:W-:Y:S01]  /*81a30*/  HMMA.1688.F32.TF32 R4, R24, R4, R8 ;  /* 0x000000041804723c */ /* 0x008fe20000081008 */
[----:B------:R-:W-:Y:S01]  /*81a40*/  STL.64 [R1+0x3480], R22 ;  /* 0x0034801601007387 */ /* 0x000fe20000100a00 */
[----:B------:R-:W-:Y:S11]  /*81a50*/  STL.64 [R1+0x3478], R20 ;  /* 0x0034781401007387 */ /* 0x000ff60000100a00 */
[----:B------:R-:W-:Y:S02]  /*81a60*/  @!UPT UIADD3 URZ, URZ, URZ, URZ ;  /* 0x0000003f3f3ff290 */ /* 0x000fe4000fffe03f */
[----:B------:R-:W-:Y:S01]  /*81a70*/  STL.64 [R1+0x620], R12 ;  /* 0x0006200c01007387 */ /* 0x000fe20000100a00 */
[----:B------:R-:W-:Y:S02]  /*81a80*/  STL.64 [R1+0x628], R14 ;  /* 0x0006280e01007387 */ /* 0x000fe40000100a00 */
[----:B------:R-:W2:Y:S05]  /*81a90*/  LDL.LU R8, [R1+0xce0] ;  /* 0x000ce00001087983 */ /* 0x000eaa0000300800 */
[----:B------:R1:W-:Y:S01]  /*81aa0*/  STL.64 [R1+0x7e0], R4 ;  /* 0x0007e00401007387 */ /* 0x0003e20000100a00 */
[----:B------:R3:W-:Y:S01]  /*81ab0*/  STL.64 [R1+0x7e8], R6 ;  /* 0x0007e80601007387 */ /* 0x0007e20000100a00 */
[----:B------:R-:W2:Y:S02]  /*81ac0*/  LDL.LU R9, [R1+0xce4] ;  /* 0x000ce40001097983 */ /* 0x000ea40000300800 */
[----:B------:R-:W2:Y:S02]  /*81ad0*/  LDL.LU R10, [R1+0xce8] ;  /* 0x000ce800010a7983 */ /* 0x000ea40000300800 */
[----:B------:R-:W2:Y:S01]  /*81ae0*/  LDL.LU R11, [R1+0xcec] ;  /* 0x000cec00010b7983 */ /* 0x000ea20000300800 */
[----:B-1----:R-:W4:Y:S01]  /*81af0*/  LDL.LU R4, [R1] ;  /* 0x0000000001047983 */ /* 0x002f220000300800 */
[----:B------:R-:W4:Y:S02]  /*81b00*/  LDL.LU R5, [R1+0x4] ;  /* 0x0000040001057983 */ /* 0x000f240000300800 */
[----:B---3--:R-:W-:-:S02]  /*81b10*/  IMAD.MOV.U32 R6, RZ, RZ, R28 ;  /* 0x000000ffff067224 */ /* 0x008fc400078e001c */
[----:B------:R-:W3:Y:S01]  /*81b20*/  LDL.LU R28, [R1+0x36c0] ;  /* 0x0036c000011c7983 */ /* 0x000ee20000300800 */
[----:B------:R-:W-:-:S05]  /*81b30*/  IMAD.MOV.U32 R7, RZ, RZ, R3 ;  /* 0x000000ffff077224 */ /* 0x000fca00078e0003 */
[----:B------:R1:W-:Y:S02]  /*81b40*/  STL.64 [R1+0x3688], R6 ;  /* 0x0036880601007387 */ /* 0x0003e40000100a00 */
[----:B-1----:R-:W-:Y:S02]  /*81b50*/  IMAD.MOV.U32 R6, RZ, RZ, R2 ;  /* 0x000000ffff067224 */ /* 0x002fe400078e0002 */
[----:B------:R-:W-:Y:S01]  /*81b60*/  IMAD.MOV.U32 R7, RZ, RZ, R0 ;  /* 0x000000ffff077224 */ /* 0x000fe200078e0000 */
[----:B---3--:R-:W1:Y:S04]  /*81b70*/  LDSM.16.M88.4 R16, [R28+0xa8180] ;  /* 0x0a8180001c10783b */ /* 0x008e680000000200 */
[----:B------:R-:W3:Y:S04]  /*81b80*/  LDSM.16.M88.4 R12, [R28+0xac180] ;  /* 0x0ac180001c0c783b */ /* 0x000ee80000000200 */
[----:B----4-:R4:W-:Y:S04]  /*81b90*/  STL.64 [R1+0x3680], R4 ;  /* 0x0036800401007387 */ /* 0x0109e80000100a00 */
[----:B----4-:R-:W2:Y:S01]  /*81ba0*/  LDL.LU R4, [R1+0x10] ;  /* 0x0000100001047983 */ /* 0x010ea20000300800 */
[----:B------:R-:W2:Y:S02]  /*81bb0*/  LDL.LU R5, [R1+0x14] ;  /* 0x0000140001057983 */ /* 0x000ea40000300800 */
[----:B------:R-:W-:Y:S02]  /*81bc0*/  STL.64 [R1+0x3400], R26 ;  /* 0x0034001a01007387 */ /* 0x000fe40000100a00 */
[----:B------:R-:W-:Y:S02]  /*81bd0*/  STL.64 [R1+0x33f8], R24 ;  /* 0x0033f81801007387 */ /* 0x000fe40000100a00 */
[----:B------:R-:W-:Y:S04]  /*81be0*/  LDSM.16.M88.4 R24, [R28+0xb8180] ;  /* 0x0b8180001c18783b */ /* 0x000fe80000000200 */
[----:B-1----:R-:W-:Y:S01]  /*81bf0*/  STL.64 [R1+0x90], R16 ;  /* 0x0000901001007387 */ /* 0x002fe20000100a00 */
[----:B------:R-:W-:Y:S02]  /*81c00*/  STL.64 [R1+0x98], R18 ;  /* 0x0000981201007387 */ /* 0x000fe40000100a00 */
[----:B---3--:R-:W-:Y:S02]  /*81c10*/  STL.64 [R1+0x80], R12 ;  /* 0x0000800c01007387 */ /* 0x008fe40000100a00 */
[----:B------:R-:W-:Y:S01]  /*81c20*/  IMAD.MOV.U32 R22, RZ, RZ, R12 ;  /* 0x000000ffff167224 */ /* 0x000fe200078e000c */
[----:B------:R-:W-:Y:S01]  /*81c30*/  STL.64 [R1+0x88], R14 ;  /* 0x0000880e01007387 */ /* 0x000fe20000100a00 */
[----:B------:R-:W-:-:S02]  /*81c40*/  IMAD.MOV.U32 R3, RZ, RZ, R13 ;  /* 0x000000ffff037224 */ /* 0x000fc400078e000d */
[----:B------:R-:W1:Y:S01]  /*81c50*/  LDSM.16.M88.4 R12, [R28+0xb0180] ;  /* 0x0b0180001c0c783b */ /* 0x000e620000000200 */
[----:B------:R-:W-:Y:S04]  /*81c60*/  LDSM.16.M88.4 R16, [R28+0xbc180] ;  /* 0x0bc180001c10783b */ /* 0x000fe80000000200 */
[----:B-1----:R-:W-:Y:S01]  /*81c70*/  STL.64 [R1+0x70], R12 ;  /* 0x0000700c01007387 */ /* 0x002fe20000100a00 */
[----:B------:R-:W-:Y:S02]  /*81c80*/  STL.64 [R1+0x78], R14 ;  /* 0x0000780e01007387 */ /* 0x000fe40000100a00 */
[----:B------:R-:W-:Y:S02]  /*81c90*/  IMAD.MOV.U32 R29, RZ, RZ, R13 ;  /* 0x000000ffff1d7224 */ /* 0x000fe400078e000d */
[----:B------:R-:W1:Y:S04]  /*81ca0*/  LDSM.16.M88.4 R12, [R28+0xb4180] ;  /* 0x0b4180001c0c783b */ /* 0x000e680000000200 */
[----:B-1----:R-:W-:Y:S01]  /*81cb0*/  STL.64 [R1+0x60], R12 ;  /* 0x0000600c01007387 */ /* 0x002fe20000100a00 */
[----:B------:R-:W-:Y:S02]  /*81cc0*/  STL.64 [R1+0x68], R14 ;  /* 0x0000680e01007387 */ /* 0x000fe40000100a00 */
[----:B------:R1:W-:Y:S02]  /*81cd0*/  STL.64 [R1+0x36a8], R12 ;  /* 0x0036a80c01007387 */ /* 0x0003e40000100a00 */
[----:B------:R-:W-:-:S02]  /*81ce0*/  IMAD.MOV.U32 R2, RZ, RZ, R14 ;  /* 0x000000ffff027224 */ /* 0x000fc400078e000e */
[----:B------:R-:W-:Y:S01]  /*81cf0*/  IMAD.MOV.U32 R0, RZ, RZ, R15 ;  /* 0x000000ffff007224 */ /* 0x000fe200078e000f */
[----:B-1----:R-:W3:Y:S01]  /*81d00*/  LDL.LU R12, [R1+0xcd0] ;  /* 0x000cd000010c7983 */ /* 0x002ee20000300800 */
[----:B------:R-:W3:Y:S02]  /*81d10*/  LDL.LU R13, [R1+0xcd4] ;  /* 0x000cd400010d7983 */ /* 0x000ee40000300800 */
[----:B------:R-:W4:Y:S02]  /*81d20*/  LDL.LU R14, [R1+0xcd8] ;  /* 0x000cd800010e7983 */ /* 0x000f240000300800 */
[----:B------:R-:W4:Y:S02]  /*81d30*/  LDL.LU R15, [R1+0xcdc] ;  /* 0x000cdc00010f7983 */ /* 0x000f240000300800 */
[----:B----4-:R-:W-:Y:S01]  /*81d40*/  STL.64 [R1+0x36b8], R14 ;  /* 0x0036b80e01007387 */ /* 0x010fe20000100a00 */
[----:B---3--:R1:W-:Y:S03]  /*81d50*/  STL.64 [R1+0x36b0], R12 ;  /* 0x0036b00c01007387 */ /* 0x0083e60000100a00 */
[----:B-1----:R-:W2:Y:S01]  /*81d60*/  LDL.64 R12, [R1+0x90] ;  /* 0x00009000010c7983 */ /* 0x002ea20000100a00 */
[----:B------:R-:W3:Y:S01]  /*81d70*/  LDL.LU.64 R14, [R1+0x36b8] ;  /* 0x0036b800010e7983 */ /* 0x000ee20000300a00 */
[----:B--2---:R-:W-:Y:S01]  /*81d80*/  HMMA.1688.F32.TF32 R8, R4, R12, R8 ;  /* 0x0000000c0408723c */ /* 0x004fe20000081008 */
[----:B------:R-:W-:-:S02]  /*81d90*/  IMAD.MOV.U32 R21, RZ, RZ, R12 ;  /* 0x000000ffff157224 */ /* 0x000fc400078e000c */
[----:B------:R-:W-:Y:S02]  /*81da0*/  IMAD.MOV.U32 R20, RZ, RZ, R13 ;  /* 0x000000ffff147224 */ /* 0x000fe400078e000d */
[----:B------:R-:W3:Y:S11]  /*81db0*/  LDL.LU.64 R12, [R1+0x36b0] ;  /* 0x0036b000010c7983 */ /* 0x000ef60000300a00 */
[----:B------:R-:W-:Y:S07]  /*81dc0*/  @!UPT UIADD3 URZ, URZ, URZ, URZ ;  /* 0x0000003f3f3ff290 */ /* 0x000fee000fffe03f */
[----:B------:R1:W-:Y:S01]  /*81dd0*/  STL.64 [R1+0x2c0], R8 ;  /* 0x0002c00801007387 */ /* 0x0003e20000100a00 */
[----:B------:R2:W-:Y:S01]  /*81de0*/  STL [R1+0x2c8], R10 ;  /* 0x0002c80a01007387 */ /* 0x0005e20000100800 */
[----:B------:R-:W-:Y:S02]  /*81df0*/  MOV R28, R11 ;  /* 0x0000000b001c7202 */ /* 0x000fe40000000f00 */
[----:B-1----:R-:W4:Y:S01]  /*81e00*/  LDL.LU R8, [R1+0xc50] ;  /* 0x000c500001087983 */ /* 0x002f220000300800 */
[----:B------:R-:W4:Y:S02]  /*81e10*/  LDL.LU R9, [R1+0xc54] ;  /* 0x000c540001097983 */ /* 0x000f240000300800 */
[----:B--2---:R-:W2:Y:S02]  /*81e20*/  LDL.LU R10, [R1+0xc58] ;  /* 0x000c5800010a7983 */ /* 0x004ea40000300800 */
[----:B------:R-:W2:Y:S02]  /*81e30*/  LDL.LU R11, [R1+0xc5c] ;  /* 0x000c5c00010b7983 */ /* 0x000ea40000300800 */
[----:B--2---:R-:W-:Y:S01]  /*81e40*/  STL.64 [R1+0x3658], R10 ;  /* 0x0036580a01007387 */ /* 0x004fe20000100a00 */
[----:B----4-:R1:W-:Y:S02]  /*81e50*/  STL.64 [R1+0x3650], R8 ;  /* 0x0036500801007387 */ /* 0x0103e40000100a00 */
[----:B-1----:R-:W-:-:S02]  /*81e60*/  IMAD.MOV.U32 R8, RZ, RZ, R22 ;  /* 0x000000ffff087224 */ /* 0x002fc400078e0016 */
[----:B------:R-:W-:-:S07]  /*81e70*/  IMAD.MOV.U32 R9, RZ, RZ, R3 ;  /* 0x000000ffff097224 */ /* 0x000fce00078e0003 */
[----:B---3--:R-:W-:Y:S01]  /*81e80*/  HMMA.1688.F32.TF32 R12, R4, R8, R12 ;  /* 0x00000008040c723c */ /* 0x008fe2000008100c */
[----:B------:R-:W-:Y:S01]  /*81e90*/  STL.64 [R1+0x50], R24 ;  /* 0x0000501801007387 */ /* 0x000fe20000100a00 */
[----:B------:R-:W-:Y:S02]  /*81ea0*/  STL.64 [R1+0x58], R26 ;  /* 0x0000581a01007387 */ /* 0x000fe40000100a00 */
[----:B------:R-:W-:Y:S02]  /*81eb0*/  STL.64 [R1+0x36a0], R24 ;  /* 0x0036a01801007387 */ /* 0x000fe40000100a00 */
[----:B------:R-:W-:Y:S01]  /*81ec0*/  STL [R1+0x3374], R28 ;  /* 0x0033741c01007387 */ /* 0x000fe20000100800 */
[----:B------:R-:W-:Y:S01]  /*81ed0*/  STL.64 [R1+0x48], R18 ;  /* 0x0000481201007387 */ /* 0x000fe20000100a00 */
[----:B------:R-:W-:Y:S11]  /*81ee0*/  STL.64 [R1+0x3698], R16 ;  /* 0x0036981001007387 */ /* 0x000ff60000100a00 */
[----:B------:R-:W-:Y:S04]  /*81ef0*/  @!UPT UIADD3 URZ, URZ, URZ, URZ ;  /* 0x0000003f3f3ff290 */ /* 0x000fe8000fffe03f */
[----:B------:R1:W-:Y:S01]  /*81f00*/  STL.64 [R1+0x2b0], R12 ;  /* 0x0002b00c01007387 */ /* 0x0003e20000100a00 */
[----:B------:R2:W-:Y:S02]  /*81f10*/  STL [R1+0x2b8], R14 ;  /* 0x0002b80e01007387 */ /* 0x0005e40000100800 */
[----:B------:R-:W-:Y:S01]  /*81f20*/  IMAD.MOV.U32 R3, RZ, RZ, R15 ;  /* 0x000000ffff037224 */ /* 0x000fe200078e000f */
[----:B-1----:R-:W3:Y:S01]  /*81f30*/  LDL.LU R12, [R1+0xcc0] ;  /* 0x000cc000010c7983 */ /* 0x002ee20000300800 */
[----:B------:R-:W3:Y:S02]  /*81f40*/  LDL.LU R13, [R1+0xcc4] ;  /* 0x000cc400010d7983 */ /* 0x000ee40000300800 */
[----:B--2---:R-:W3:Y:S02]  /*81f50*/  LDL.LU R14, [R1+0xcc8] ;  /* 0x000cc800010e7983 */ /* 0x004ee40000300800 */
[----:B------:R-:W3:Y:S01]  /*81f60*/  LDL.LU R15, [R1+0xccc] ;  /* 0x000ccc00010f7983 */ /* 0x000ee20000300800 */
[----:B------:R1:W-:Y:S02]  /*81f70*/  STL.64 [R1+0x3668], R8 ;  /* 0x0036680801007387 */ /* 0x0003e40000100a00 */
[----:B-1----:R-:W-:-:S02]  /*81f80*/  IMAD.MOV.U32 R8, RZ, RZ, R21 ;  /* 0x000000ffff087224 */ /* 0x002fc400078e0015 */
[----:B------:R-:W-:-:S05]  /*81f90*/  IMAD.MOV.U32 R9, RZ, RZ, R20 ;  /* 0x000000ffff097224 */ /* 0x000fca00078e0014 */
[----:B------:R1:W-:Y:S04]  /*81fa0*/  STL.64 [R1+0x3690], R8 ;  /* 0x0036900801007387 */ /* 0x0003e80000100a00 */
        /* <DEDUP_REMOVED lines=24> */
[----:B-1----:R-:W3:Y:S01]  /*82130*/  LDL R20, [R1+0x70] ;  /* 0x0000700001147983 */ /* 0x002ee20000100800 */
[----:B------:R-:W-:-:S02]  /*82140*/  IMAD.MOV.U32 R21, RZ, RZ, R29 ;  /* 0x000000ffff157224 */ /* 0x000fc400078e001d */
[----:B------:R-:W-:Y:S05]  /*82150*/  STL [R1+0x3378], R3 ;  /* 0x0033780301007387 */ /* 0x000fea0000100800 */
[C---:B---3--:R-:W-:Y:S11]  /*82160*/  HMMA.1688.F32.TF32 R12, R4.reuse, R20, R12 ;  /* 0x00000014040c723c */ /* 0x048ff6000008100c */
[----:B------:R-:W-:Y:S11]  /*82170*/  @!UPT UIADD3 URZ, URZ, URZ, URZ ;  /* 0x0000003f3f3ff290 */ /* 0x000ff6000fffe03f */
[----:B------:R-:W-:Y:S01]  /*82180*/  @!UPT UIADD3 URZ, URZ, URZ, URZ ;  /* 0x0000003f3f3ff290 */ /* 0x000fe2000fffe03f */
[----:B------:R1:W-:Y:S01]  /*82190*/  STL.64 [R1+0x2a0], R12 ;  /* 0x0002a00c01007387 */ /* 0x0003e20000100a00 */
[----:B------:R-:W-:Y:S03]  /*821a0*/  STL [R1+0x2a8], R14 ;  /* 0x0002a80e01007387 */ /* 0x000fe60000100800 */
[----:B-1----:R-:W4:Y:S01]  /*821b0*/  LDL.LU.64 R12, [R1+0x36a8] ;  /* 0x0036a800010c7983 */ /* 0x002f220000300a00 */
[----:B------:R1:W-:Y:S03]  /*821c0*/  STL.64 [R1+0x3660], R20 ;  /* 0x0036601401007387 */ /* 0x0003e60000100a00 */
        /* <DEDUP_REMOVED lines=10> */
[----:B------:R-:W2:Y:S11]  /*82270*/  LDL.LU R23, [R1+0xc8c] ;  /* 0x000c8c0001177983 */ /* 0x000eb60000300800 */
[----:B------:R-:W-:Y:S02]  /*82280*/  @!UPT UIADD3 URZ, URZ, URZ, URZ ;  /* 0x0000003f3f3ff290 */ /* 0x000fe4000fffe03f */
[----:B------:R1:W-:Y:S01]  /*82290*/  STL.64 [R1+0x290], R24 ;  /* 0x0002901801007387 */ /* 0x0003e20000100a00 */
[----:B------:R-:W-:Y:S03]  /*822a0*/  STL [R1+0x298], R26 ;  /* 0x0002981a01007387 */ /* 0x000fe60000100800 */
[----:B-1----:R-:W5:Y:S02]  /*822b0*/  LDL.LU.64 R24, [R1+0x36a0] ;  /* 0x0036a00001187983 */ /* 0x002f640000300a00 */
[C---:B-----5:R-:W-:Y:S11]  /*822c0*/  HMMA.1688.F32.TF32 R16, R4.reuse, R24, R16 ;  /* 0x000000180410723c */ /* 0x060ff60000081010 */
        /* <DEDUP_REMOVED lines=10> */
[----:B-1----:R-:W2:Y:S01]  /*82370*/  LDL.LU.64 R6, [R1+0x3688] ;  /* 0x0036880001067983 */ /* 0x002ea20000300a00 */
[----:B------:R-:W2:Y:S02]  /*82380*/  LDL.LU.64 R4, [R1+0x3680] ;  /* 0x0036800001047983 */ /* 0x000ea40000300a00 */
        /* <DEDUP_REMOVED lines=19> */
[C---:B---3--:R-:W-:Y:S02]  /*824c0*/  HMMA.1688.F32.TF32 R16, R4.reuse, R20, R16 ;  /* 0x000000140410723c */ /* 0x048fe40000081010 */
[----:B------:R1:W-:Y:S04]  /*824d0*/  STL.64 [R1+0x3600], R20 ;  /* 0x0036001401007387 */ /* 0x0003e80000100a00 */
[----:B-1----:R-:W3:Y:S02]  /*824e0*/  LDL.64 R20, [R1+0x80] ;  /* 0x0000800001147983 */ /* 0x002ee40000100a00 */
[C---:B--2---:R-:W-:Y:S11]  /*824f0*/  HMMA.1688.F32.TF32 R8, R4.reuse, R12, R8 ;  /* 0x0000000c0408723c */ /* 0x044ff60000081008 */
[----:B------:R-:W-:Y:S04]  /*82500*/  @!UPT UIADD3 URZ, URZ, URZ, URZ ;  /* 0x0000003f3f3ff290 */ /* 0x000fe8000fffe03f */
[----:B------:R-:W-:Y:S01]  /*82510*/  STL.64 [R1+0x250], R16 ;  /* 0x0002501001007387 */ /* 0x000fe20000100a00 */
[----:B------:R-:W-:Y:S02]  /*82520*/  STL.64 [R1+0x258], R18 ;  /* 0x0002581201007387 */ /* 0x000fe40000100a00 */
[----:B------:R-:W-:Y:S01]  /*82530*/  IMAD.MOV.U32 R28, RZ, RZ, R15 ;  /* 0x000000ffff1c7224 */ /* 0x000fe200078e000f */
[----:B---3--:R-:W-:Y:S01]  /*82540*/  STL.64 [R1+0x3618], R20 ;  /* 0x0036181401007387 */ /* 0x008fe20000100a00 */
[----:B------:R1:W-:Y:S03]  /*82550*/  STL.64 [R1+0x3620], R12 ;  /* 0x0036200c01007387 */ /* 0x0003e60000100a00 */
[----:B-1----:R-:W2:Y:S01]  /*82560*/  LDL.LU R12, [R1+0xc00] ;  /* 0x000c0000010c7983 */ /* 0x002ea20000300800 */
[----:B------:R-:W-:Y:S02]  /*82570*/  STL.64 [R1+0x240], R8 ;  /* 0x0002400801007387 */ /* 0x000fe40000100a00 */
[----:B------:R-:W-:Y:S02]  /*82580*/  STL.64 [R1+0x248], R10 ;  /* 0x0002480a01007387 */ /* 0x000fe40000100a00 */
[----:B------:R-:W2:Y:S01]  /*82590*/  LDL.LU R13, [R1+0xc04] ;  /* 0x000c0400010d7983 */ /* 0x000ea20000300800 */
[----:B------:R-:W3:Y:S01]  /*825a0*/  LDL.LU R14, [R1+0xc08] ;  /* 0x000c0800010e7983 */ /* 0x000ee20000300800 */
[----:B------:R-:W3:Y:S02]  /*825b0*/  LDL.LU R15, [R1+0xc0c] ;  /* 0x000c0c00010f7983 */ /* 0x000ee40000300800 */
[----:B------:R-:W4:Y:S02]  /*825c0*/  LDL.LU R16, [R1+0xc40] ;  /* 0x000c400001107983 */ /* 0x000f240000300800 */
[----:B------:R-:W4:Y:S01]  /*825d0*/  LDL.LU R17, [R1+0xc44] ;  /* 0x000c440001117983 */ /* 0x000f220000300800 */
[----:B------:R-:W4:Y:S01]  /*825e0*/  LDL.LU R18, [R1+0xc48] ;  /* 0x000c480001127983 */ /* 0x000f220000300800 */
[----:B------:R-:W4:Y:S03]  /*825f0*/  LDL.LU R19, [R1+0xc4c] ;  /* 0x000c4c0001137983 */ /* 0x000f260000300800 */
[----:B---3--:R-:W-:Y:S01]  /*82600*/  STL.64 [R1+0x3640], R14 ;  /* 0x0036400e01007387 */ /* 0x008fe20000100a00 */
[----:B--2---:R1:W-:Y:S03]  /*82610*/  STL.64 [R1+0x3638], R12 ;  /* 0x0036380c01007387 */ /* 0x0043e60000100a00 */
[----:B-1----:R-:W2:Y:S01]  /*82620*/  LDL.LU R12, [R1+0xc30] ;  /* 0x000c3000010c7983 */ /* 0x002ea20000300800 */
[----:B------:R-:W2:Y:S02]  /*82630*/  LDL.LU R13, [R1+0xc34] ;  /* 0x000c3400010d7983 */ /* 0x000ea40000300800 */
[----:B------:R-:W2:Y:S02]  /*82640*/  LDL.LU R14, [R1+0xc38] ;  /* 0x000c3800010e7983 */ /* 0x000ea40000300800 */
[----:B------:R-:W2:Y:S01]  /*82650*/  LDL.LU R15, [R1+0xc3c] ;  /* 0x000c3c00010f7983 */ /* 0x000ea20000300800 */
[----:B------:R-:W3:Y:S01]  /*82660*/  LDL.64 R20, [R1+0x90] ;  /* 0x0000900001147983 */ /* 0x000ee20000100a00 */
        /* <DEDUP_REMOVED lines=30> */
[----:B------:R-:W-:Y:S03]  /*82850*/  STL.64 [R1+0x238], R18 ;  /* 0x0002381201007387 */ /* 0x000fe60000100a00 */
[----:B-1----:R-:W4:Y:S02]  /*82860*/  LDL.LU.64 R16, [R1+0x3648] ;  /* 0x0036480001107983 */ /* 0x002f240000300a00 */
[----:B----4-:R-:W-:Y:S02]  /*82870*/  HMMA.1688.F32.TF32 R4, R4, R16, R12 ;  /* 0x000000100404723c */ /* 0x010fe4000008100c */
[----:B------:R-:W3:Y:S01]  /*82880*/  LDL.LU.64 R14, [R1+0x3640] ;  /* 0x00364000010e7983 */ /* 0x000ee20000300a00 */
[----:B------:R-:W3:Y:S11]  /*82890*/  LDL.LU.64 R12, [R1+0x3638] ;  /* 0x00363800010c7983 */ /* 0x000ef60000300a00 */
[----:B------:R-:W-:Y:S09]  /*828a0*/  @!UPT UIADD3 URZ, URZ, URZ, URZ ;  /* 0x0000003f3f3ff290 */ /* 0x000ff2000fffe03f */
        /* <DEDUP_REMOVED lines=31> */
[----:B------:R-:W-:-:S05]  /*82aa0*/  IMAD.MOV.U32 R21, RZ, RZ, R18 ;  /* 0x000000ffff157224 */ /* 0x000fca00078e0012 */
[----:B------:R1:W-:Y:S02]  /*82ab0*/  STL.64 [R1+0x35a8], R20 ;  /* 0x0035a81401007387 */ /* 0x0003e40000100a00 */
[----:B-1----:R-:W-:Y:S02]  /*82ac0*/  IMAD.MOV.U32 R21, RZ, RZ, R14 ;  /* 0x000000ffff157224 */ /* 0x002fe400078e000e */
        /* <DEDUP_REMOVED lines=31> */
[----:B---3--:R-:W-:Y:S01]  /*82cc0*/  HMMA.1688.F32.TF32 R4, R4, R16, R8 ;  /* 0x000000100404723c */ /* 0x008fe20000081008 */
[----:B------:R-:W2:Y:S01]  /*82cd0*/  LDL.LU.64 R10, [R1+0x35c8] ;  /* 0x0035c800010a7983 */ /* 0x000ea20000300a00 */
[----:B------:R-:W2:Y:S11]  /*82ce0*/  LDL.LU.64 R8, [R1+0x35c0] ;  /* 0x0035c00001087983 */ /* 0x000eb60000300a00 */
[----:B------:R-:W-:Y:S10]  /*82cf0*/  @!UPT UIADD3 URZ, URZ, URZ, URZ ;  /* 0x0000003f3f3ff290 */ /* 0x000ff4000fffe03f */
        /* <DEDUP_REMOVED lines=26> */
[----:B------:R-:W2:Y:S01]  /*82ea0*/  LDL.LU.64 R20, [R1+0x3578] ;  /* 0x0035780001147983 */ /* 0x000ea20000300a00 */
[----:B----4-:R-:W-:Y:S01]  /*82eb0*/  HMMA.1688.F32.TF32 R4, R8, R24, R4 ;  /* 0x000000180804723c */ /* 0x010fe20000081004 */
[----:B------:R-:W-:-:S07]  /*82ec0*/  IMAD.MOV.U32 R3, RZ, RZ, R27 ;  /* 0x000000ffff037224 */ /* 0x000fce00078e001b */
        /* <DEDUP_REMOVED lines=8> */
[----:B------:R-:W4:Y:S02]  /*82f50*/  LDL.LU R24, [R1+0x9e0] ;  /* 0x0009e00001187983 */ /* 0x000f240000300800 */
[----:B------:R-:W-:Y:S01]  /*82f60*/  STL.64 [R1+0x190], R4 ;  /* 0x0001900401007387 */ /* 0x000fe20000100a00 */
[----:B------:R-:W-:Y:S01]  /*82f70*/  STL.64 [R1+0x198], R6 ;  /* 0x0001980601007387 */ /* 0x000fe20000100a00 */
[----:B------:R-:W4:Y:S02]  /*82f80*/  LDL.LU R25, [R1+0x9e4] ;  /* 0x0009e40001197983 */ /* 0x000f240000300800 */
[----:B------:R-:W5:Y:S02]  /*82f90*/  LDL.LU R26, [R1+0x9e8] ;  /* 0x0009e800011a7983 */ /* 0x000f640000300800 */
[----:B------:R-:W5:Y:S01]  /*82fa0*/  LDL.LU R27, [R1+0x9ec] ;  /* 0x0009ec00011b7983 */ /* 0x000f620000300800 */
[----:B--2---:R-:W-:Y:S01]  /*82fb0*/  HMMA.1688.F32.TF32 R8, R8, R16, R20 ;  /* 0x000000100808723c */ /* 0x004fe20000081014 */
[----:B-----5:R-:W-:Y:S01]  /*82fc0*/  STL.64 [R1+0x3490], R26 ;  /* 0x0034901a01007387 */ /* 0x020fe20000100a00 */
[----:B----4-:R1:W-:Y:S11]  /*82fd0*/  STL.64 [R1+0x3488], R24 ;  /* 0x0034881801007387 */ /* 0x0103f60000100a00 */
[----:B------:R-:W-:Y:S10]  /*82fe0*/  @!UPT UIADD3 URZ, URZ, URZ, URZ ;  /* 0x0000003f3f3ff290 */ /* 0x000ff4000fffe03f */
[----:B------:R-:W-:Y:S02]  /*82ff0*/  STL.64 [R1], R8 ;  /* 0x0000000801007387 */ /* 0x000fe40000100a00 */
[----:B------:R-:W-:Y:S01]  /*83000*/  STL.64 [R1+0x8], R10 ;  /* 0x0000080a01007387 */ /* 0x000fe20000100a00 */
[----:B-1----:R-:W2:Y:S01]  /*83010*/  LDL.LU R24, [R1+0xa00] ;  /* 0x000a000001187983 */ /* 0x002ea20000300800 */
[----:B------:R-:W2:Y:S02]  /*83020*/  LDL.LU R25, [R1+0xa04] ;  /* 0x000a040001197983 */ /* 0x000ea40000300800 */
[----:B------:R-:W4:Y:S02]  /*83030*/  LDL.LU R26, [R1+0xa08] ;  /* 0x000a0800011a7983 */ /* 0x000f240000300800 */
[----:B------:R-:W4:Y:S02]  /*83040*/  LDL.LU R27, [R1+0xa0c] ;  /* 0x000a0c00011b7983 */ /* 0x000f240000300800 */
[----:B----4-:R-:W-:Y:S01]  /*83050*/  STL.64 [R1+0x34a0], R26 ;  /* 0x0034a01a01007387 */ /* 0x010fe20000100a00 */
[----:B--2---:R1:W-:Y:S03]  /*83060*/  STL.64 [R1+0x3498], R24 ;  /* 0x0034981801007387 */ /* 0x0043e60000100a00 */
[----:B-1----:R-:W2:Y:S04]  /*83070*/  LDL.LU.64 R24, [R1+0x70] ;  /* 0x0000700001187983 */ /* 0x002ea80000300a00 */
[----:B--2---:R-:W-:Y:S01]  /*83080*/  STL.64 [R1+0x3530], R24 ;  /* 0x0035301801007387 */ /* 0x004fe20000100a00 */
[----:B------:R-:W2:Y:S02]  /*83090*/  LDL.LU R20, [R1+0x9f0] ;  /* 0x0009f00001147983 */ /* 0x000ea40000300800 */
[----:B------:R-:W2:Y:S02]  /*830a0*/  LDL.LU R21, [R1+0x9f4] ;  /* 0x0009f40001157983 */ /* 0x000ea40000300800 */
[----:B------:R-:W4:Y:S01]  /*830b0*/  LDL.LU R22, [R1+0x9f8] ;  /* 0x0009f80001167983 */ /* 0x000f220000300800 */
[----:B------:R-:W4:Y:S01]  /*830c0*/  LDL.LU R23, [R1+0x9fc] ;  /* 0x0009fc0001177983 */ /* 0x000f220000300800 */
[----:B------:R-:W-:-:S02]  /*830d0*/  IMAD.MOV.U32 R4, RZ, RZ, R16 ;  /* 0x000000ffff047224 */ /* 0x000fc400078e0010 */
[----:B------:R-:W-:Y:S01]  /*830e0*/  IMAD.MOV.U32 R29, RZ, RZ, R17 ;  /* 0x000000ffff1d7224 */ /* 0x000fe200078e0011 */
[----:B----4-:R-:W-:Y:S01]  /*830f0*/  STL.64 [R1+0x34b0], R22 ;  /* 0x0034b01601007387 */ /* 0x010fe20000100a00 */
[----:B--2---:R1:W-:Y:S03]  /*83100*/  STL.64 [R1+0x34a8], R20 ;  /* 0x0034a81401007387 */ /* 0x0043e60000100a00 */
[----:B-1----:R-:W2:Y:S01]  /*83110*/  LDL.LU R20, [R1+0xa10] ;  /* 0x000a100001147983 */ /* 0x002ea20000300800 */
[----:B------:R-:W2:Y:S02]  /*83120*/  LDL.LU R21, [R1+0xa14] ;  /* 0x000a140001157983 */ /* 0x000ea40000300800 */
[----:B------:R-:W4:Y:S02]  /*83130*/  LDL.LU R22, [R1+0xa18] ;  /* 0x000a180001167983 */ /* 0x000f240000300800 */
[----:B------:R-:W4:Y:S01]  /*83140*/  LDL.LU R23, [R1+0xa1c] ;  /* 0x000a1c0001177983 */ /* 0x000f220000300800 */
[----:B------:R-:W5:Y:S01]  /*83150*/  LDL.LU R16, [R1+0xa80] ;  /* 0x000a800001107983 */ /* 0x000f620000300800 */
[----:B------:R-:W5:Y:S02]  /*83160*/  LDL.LU R17, [R1+0xa84] ;  /* 0x000a840001117983 */ /* 0x000f640000300800 */
[----:B------:R-:W2:Y:S02]  /*83170*/  LDL.LU R18, [R1+0xa88] ;  /* 0x000a880001127983 */ /* 0x000ea40000300800 */
[----:B------:R-:W2:Y:S01]  /*83180*/  LDL.LU R19, [R1+0xa8c] ;  /* 0x000a8c0001137983 */ /* 0x000ea20000300800 */
[----:B------:R-:W2:Y:S01]  /*83190*/  LDL.LU R24, [R1+0xad0] ;  /* 0x000ad00001187983 */ /* 0x000ea20000300800 */
[----:B------:R-:W2:Y:S02]  /*831a0*/  LDL.LU R25, [R1+0xad4] ;  /* 0x000ad40001197983 */ /* 0x000ea40000300800 */
[----:B------:R-:W2:Y:S02]  /*831b0*/  LDL.LU R26, [R1+0xad8] ;  /* 0x000ad800011a7983 */ /* 0x000ea40000300800 */
[----:B------:R-:W2:Y:S01]  /*831c0*/  LDL.LU R27, [R1+0xadc] ;  /* 0x000adc00011b7983 */ /* 0x000ea20000300800 */
[----:B------:R-:W-:Y:S01]  /*831d0*/  MOV R11, R4 ;  /* 0x00000004000b7202 */ /* 0x000fe20000000f00 */
[----:B--2---:R-:W-:Y:S01]  /*831e0*/  STL.64 [R1+0x3540], R26 ;  /* 0x0035401a01007387 */ /* 0x004fe20000100a00 */
[----:B------:R1:W-:Y:S03]  /*831f0*/  STL.64 [R1+0x3538], R24 ;  /* 0x0035381801007387 */ /* 0x0003e60000100a00 */
[----:B-1----:R-:W3:Y:S01]  /*83200*/  LDL.LU R24, [R1+0xae0] ;  /* 0x000ae00001187983 */ /* 0x002ee20000300800 */
[----:B------:R-:W3:Y:S02]  /*83210*/  LDL.LU R25, [R1+0xae4] ;  /* 0x000ae40001197983 */ /* 0x000ee40000300800 */
[----:B------:R-:W3:Y:S02]  /*83220*/  LDL.LU R26, [R1+0xae8] ;  /* 0x000ae800011a7983 */ /* 0x000ee40000300800 */
[----:B------:R-:W3:Y:S01]  /*83230*/  LDL.LU R27, [R1+0xaec] ;  /* 0x000aec00011b7983 */ /* 0x000ee20000300800 */
        /* <DEDUP_REMOVED lines=12> */
[----:B-1----:R-:W3:Y:S01]  /*83300*/  LDL.64 R4, [R1+0x90] ;  /* 0x0000900001047983 */ /* 0x002ee20000100a00 */
[----:B------:R-:W-:Y:S02]  /*83310*/  STL.64 [R1+0x3508], R18 ;  /* 0x0035081201007387 */ /* 0x000fe40000100a00 */
[----:B-----5:R1:W-:Y:S02]  /*83320*/  STL.64 [R1+0x3500], R16 ;  /* 0x0035001001007387 */ /* 0x0203e40000100a00 */
[----:B-1----:R-:W2:Y:S01]  /*83330*/  LDL.64 R16, [R1+0x50] ;  /* 0x0000500001107983 */ /* 0x002ea20000100a00 */
[----:B------:R-:W-:-:S02]  /*83340*/  IMAD.MOV.U32 R8, RZ, RZ, R11 ;  /* 0x000000ffff087224 */ /* 0x000fc400078e000b */
[----:B------:R-:W-:Y:S01]  /*83350*/  IMAD.MOV.U32 R9, RZ, RZ, R29 ;  /* 0x000000ffff097224 */ /* 0x000fe200078e001d */
[C---:B---3--:R-:W-:Y:S01]  /*83360*/  HMMA.1688.F32.TF32 R24, R12.reuse, R4, R24 ;  /* 0x000000040c18723c */ /* 0x048fe20000081018 */
[----:B------:R-:W-:Y:S02]  /*83370*/  IMAD.MOV.U32 R19, RZ, RZ, R4 ;  /* 0x000000ffff137224 */ /* 0x000fe400078e0004 */
[----:B------:R-:W-:Y:S01]  /*83380*/  IMAD.MOV.U32 R18, RZ, RZ, R5 ;  /* 0x000000ffff127224 */ /* 0x000fe200078e0005 */
[----:B--2---:R1:W-:Y:S04]  /*83390*/  STL.64 [R1+0x3518], R16 ;  /* 0x0035181001007387 */ /* 0x0043e80000100a00 */
[----:B-1----:R-:W2:Y:S01]  /*833a0*/  LDL.LU.64 R16, [R1+0x60] ;  /* 0x0000600001107983 */ /* 0x002ea20000300a00 */
[----:B----4-:R-:W-:Y:S02]  /*833b0*/  STL.64 [R1+0x34c0], R22 ;  /* 0x0034c01601007387 */ /* 0x010fe40000100a00 */
[----:B------:R1:W-:Y:S11]  /*833c0*/  STL.64 [R1+0x34b8], R20 ;  /* 0x0034b81401007387 */ /* 0x0003f60000100a00 */
[----:B------:R-:W-:Y:S02]  /*833d0*/  @!UPT UIADD3 URZ, URZ, URZ, URZ ;  /* 0x0000003f3f3ff290 */ /* 0x000fe4000fffe03f */
[----:B------:R-:W-:Y:S01]  /*833e0*/  IMAD.MOV.U32 R29, RZ, RZ, R27 ;  /* 0x000000ffff1d7224 */ /* 0x000fe200078e001b */
[----:B-1----:R-:W3:Y:S01]  /*833f0*/  LDL.LU.64 R20, [R1+0x80] ;  /* 0x0000800001147983 */ /* 0x002ee20000300a00 */
[----:B------:R1:W-:Y:S03]  /*83400*/  STL.64 [R1+0x3510], R8 ;  /* 0x0035100801007387 */ /* 0x0003e60000100a00 */
[----:B-1----:R-:W4:Y:S01]  /*83410*/  LDL.LU R8, [R1+0xaa0] ;  /* 0x000aa00001087983 */ /* 0x002f220000300800 */
[----:B------:R-:W4:Y:S02]  /*83420*/  LDL.LU R9, [R1+0xaa4] ;  /* 0x000aa40001097983 */ /* 0x000f240000300800 */
[----:B------:R-:W4:Y:S02]  /*83430*/  LDL.LU R10, [R1+0xaa8] ;  /* 0x000aa800010a7983 */ /* 0x000f240000300800 */
[----:B------:R-:W4:Y:S01]  /*83440*/  LDL.LU R11, [R1+0xaac] ;  /* 0x000aac00010b7983 */ /* 0x000f220000300800 */
[----:B------:R-:W5:Y:S01]  /*83450*/  LDL.LU.64 R6, [R1+0x3550] ;  /* 0x0035500001067983 */ /* 0x000f620000300a00 */
[----:B------:R-:W5:Y:S02]  /*83460*/  LDL.LU.64 R4, [R1+0x3548] ;  /* 0x0035480001047983 */ /* 0x000f640000300a00 */
[----:B------:R-:W-:Y:S02]  /*83470*/  STL.64 [R1+0x180], R24 ;  /* 0x0001801801007387 */ /* 0x000fe40000100a00 */
[----:B------:R1:W-:Y:S02]  /*83480*/  STL [R1+0x188], R26 ;  /* 0x0001881a01007387 */ /* 0x0003e40000100800 */
[----:B-1----:R-:W3:Y:S01]  /*83490*/  LDL.LU.64 R26, [R1+0x3540] ;  /* 0x00354000011a7983 */ /* 0x002ee20000300a00 */
[----:B------:R-:W3:Y:S02]  /*834a0*/  LDL.LU.64 R24, [R1+0x3538] ;  /* 0x0035380001187983 */ /* 0x000ee40000300a00 */
[----:B------:R-:W-:Y:S01]  /*834b0*/  STL [R1+0x2eb0], R29 ;  /* 0x002eb01d01007387 */ /* 0x000fe20000100800 */
[C---:B---3--:R-:W-:Y:S11]  /*834c0*/  HMMA.1688.F32.TF32 R24, R12.reuse, R20, R24 ;  /* 0x000000140c18723c */ /* 0x048ff60000081018 */
[----:B------:R-:W-:Y:S11]  /*834d0*/  @!UPT UIADD3 URZ, URZ, URZ, URZ ;  /* 0x0000003f3f3ff290 */ /* 0x000ff6000fffe03f */
[----:B------:R-:W-:Y:S01]  /*834e0*/  @!UPT UIADD3 URZ, URZ, URZ, URZ ;  /* 0x0000003f3f3ff290 */ /* 0x000fe2000fffe03f */
[----:B------:R1:W-:Y:S01]  /*834f0*/  STL.64 [R1+0x170], R24 ;  /* 0x0001701801007387 */ /* 0x0003e20000100a00 */
[----:B------:R-:W-:Y:S03]  /*83500*/  STL.64 [R1+0x178], R26 ;  /* 0x0001781a01007387 */ /* 0x000fe60000100a00 */
[----:B-1----:R-:W5:Y:S01]  /*83510*/  LDL.LU.64 R24, [R1+0x3530] ;  /* 0x0035300001187983 */ /* 0x002f620000300a00 */
[----:B------:R-:W-:Y:S01]  /*83520*/  STL.64 [R1+0x34d0], R20 ;  /* 0x0034d01401007387 */ /* 0x000fe20000100a00 */
        /* <DEDUP_REMOVED lines=8> */
[----:B------:R1:W-:Y:S02]  /*835b0*/  STL.64 [R1+0x34c8], R24 ;  /* 0x0034c81801007387 */ /* 0x0003e40000100a00 */
[----:B-1----:R-:W3:Y:S01]  /*835c0*/  LDL.LU R24, [R1+0xa20] ;  /* 0x000a200001187983 */ /* 0x002ee20000300800 */
[----:B------:R-:W3:Y:S02]  /*835d0*/  LDL.LU R25, [R1+0xa24] ;  /* 0x000a240001197983 */ /* 0x000ee40000300800 */
[----:B------:R-:W5:Y:S02]  /*835e0*/  LDL.LU R26, [R1+0xa28] ;  /* 0x000a2800011a7983 */ /* 0x000f640000300800 */
[----:B------:R-:W5:Y:S01]  /*835f0*/  LDL.LU R27, [R1+0xa2c] ;  /* 0x000a2c00011b7983 */ /* 0x000f620000300800 */
[C---:B--2---:R-:W-:Y:S01]  /*83600*/  HMMA.1688.F32.TF32 R4, R12.reuse, R16, R4 ;  /* 0x000000100c04723c */ /* 0x044fe20000081004 */
[----:B-----5:R-:W-:Y:S01]  /*83610*/  STL.64 [R1+0x34e0], R26 ;  /* 0x0034e01a01007387 */ /* 0x020fe20000100a00 */
[----:B---3--:R1:W-:Y:S03]  /*83620*/  STL.64 [R1+0x34d8], R24 ;  /* 0x0034d81801007387 */ /* 0x0083e60000100a00 */
[----:B-1----:R-:W2:Y:S01]  /*83630*/  LDL.LU R24, [R1+0xa30] ;  /* 0x000a300001187983 */ /* 0x002ea20000300800 */
[----:B------:R-:W2:Y:S02]  /*83640*/  LDL.LU R25, [R1+0xa34] ;  /* 0x000a340001197983 */ /* 0x000ea40000300800 */
[----:B------:R-:W2:Y:S02]  /*83650*/  LDL.LU R26, [R1+0xa38] ;  /* 0x000a3800011a7983 */ /* 0x000ea40000300800 */
[----:B------:R-:W2:Y:S01]  /*83660*/  LDL.LU R27, [R1+0xa3c] ;  /* 0x000a3c00011b7983 */ /* 0x000ea20000300800 */
[----:B------:R-:W-:Y:S11]  /*83670*/  STL [R1+0x2eb8], R29 ;  /* 0x002eb81d01007387 */ /* 0x000ff60000100800 */
[----:B------:R-:W-:Y:S01]  /*83680*/  @!UPT UIADD3 URZ, URZ, URZ, URZ ;  /* 0x0000003f3f3ff290 */ /* 0x000fe2000fffe03f */
[----:B------:R1:W-:Y:S02]  /*83690*/  STL.64 [R1+0x150], R4 ;  /* 0x0001500401007387 */ /* 0x0003e40000100a00 */
[----:B------:R3:W-:Y:S02]  /*836a0*/  STL.64 [R1+0x158], R6 ;  /* 0x0001580601007387 */ /* 0x0007e40000100a00 */
[----:B-1----:R-:W-:Y:S02]  /*836b0*/  IMAD.MOV.U32 R5, RZ, RZ, R16 ;  /* 0x000000ffff057224 */ /* 0x002fe400078e0010 */
[----:B------:R-:W-:Y:S02]  /*836c0*/  IMAD.MOV.U32 R4, RZ, RZ, R17 ;  /* 0x000000ffff047224 */ /* 0x000fe400078e0011 */
[----:B------:R-:W4:Y:S01]  /*836d0*/  LDL.LU.64 R16, [R1+0x3518] ;  /* 0x0035180001107983 */ /* 0x000f220000300a00 */
[----:B------:R-:W-:Y:S02]  /*836e0*/  IMAD.MOV.U32 R20, RZ, RZ, R19 ;  /* 0x000000ffff147224 */ /* 0x000fe400078e0013 */
[----:B------:R-:W-:Y:S01]  /*836f0*/  IMAD.MOV.U32 R21, RZ, RZ, R18 ;  /* 0x000000ffff157224 */ /* 0x000fe200078e0012 */
[----:B----4-:R-:W-:Y:S01]  /*83700*/  HMMA.1688.F32.TF32 R8, R12, R16, R8 ;  /* 0x000000100c08723c */ /* 0x010fe20000081008 */
[----:B---3--:R-:W-:-:S02]  /*83710*/  IMAD.MOV.U32 R7, RZ, RZ, R16 ;  /* 0x000000ffff077224 */ /* 0x008fc400078e0010 */
[----:B------:R-:W-:Y:S11]  /*83720*/  IMAD.MOV.U32 R6, RZ, RZ, R17 ;  /* 0x000000ffff067224 */ /* 0x000ff600078e0011 */
[----:B------:R-:W-:Y:S09]  /*83730*/  @!UPT UIADD3 URZ, URZ, URZ, URZ ;  /* 0x0000003f3f3ff290 */ /* 0x000ff2000fffe03f */
[----:B------:R1:W-:Y:S01]  /*83740*/  STL.64 [R1+0x140], R8 ;  /* 0x0001400801007387 */ /* 0x0003e20000100a00 */
[----:B------:R-:W-:Y:S03]  /*83750*/  STL.64 [R1+0x148], R10 ;  /* 0x0001480a01007387 */ /* 0x000fe60000100a00 */
[----:B-1----:R-:W3:Y:S01]  /*83760*/  LDL.LU.64 R8, [R1+0x3510] ;  /* 0x0035100001087983 */ /* 0x002ee20000300a00 */
[----:B------:R-:W3:Y:S02]  /*83770*/  LDL.LU.64 R18, [R1+0x3508] ;  /* 0x0035080001127983 */ /* 0x000ee40000300a00 */
[----:B------:R-:W3:Y:S02]  /*83780*/  LDL.LU.64 R16, [R1+0x3500] ;  /* 0x0035000001107983 */ /* 0x000ee40000300a00 */
[----:B---3--:R-:W-:Y:S01]  /*83790*/  HMMA.1688.F32.TF32 R12, R12, R8, R16 ;  /* 0x000000080c0c723c */ /* 0x008fe20000081010 */
[----:B------:R-:W2:Y:S01]  /*837a0*/  LDL.LU.64 R18, [R1+0x34f8] ;  /* 0x0034f80001127983 */ /* 0x000ea20000300a00 */
[----:B------:R-:W2:Y:S11]  /*837b0*/  LDL.LU.64 R16, [R1+0x34f0] ;  /* 0x0034f00001107983 */ /* 0x000eb60000300a00 */
[----:B------:R-:W-:Y:S10]  /*837c0*/  @!UPT UIADD3 URZ, URZ, URZ, URZ ;  /* 0x0000003f3f3ff290 */ /* 0x000ff4000fffe03f */
[----:B------:R1:W-:Y:S01]  /*837d0*/  STL.64 [R1+0x2d78], R14 ;  /* 0x002d780e01007387 */ /* 0x0003e20000100a00 */
[----:B------:R-:W-:Y:S02]  /*837e0*/  STL.64 [R1+0x2d70], R12 ;  /* 0x002d700c01007387 */ /* 0x000fe40000100a00 */
[----:B-1----:R-:W-:Y:S02]  /*837f0*/  IMAD.MOV.U32 R14, RZ, RZ, R2 ;  /* 0x000000ffff0e7224 */ /* 0x002fe400078e0002 */
[----:B------:R-:W-:Y:S01]  /*83800*/  IMAD.MOV.U32 R15, RZ, RZ, R0 ;  /* 0x000000ffff0f7224 */ /* 0x000fe200078e0000 */
[----:B------:R-:W3:Y:S01]  /*83810*/  LDL.LU R2, [R1+0x34ec] ;  /* 0x0034ec0001027983 */ /* 0x000ee20000300800 */
[----:B------:R-:W4:Y:S01]  /*83820*/  LDL.LU R0, [R1+0x34e8] ;  /* 0x0034e80001007983 */ /* 0x000f220000300800 */
[C---:B--2---:R-:W-:Y:S02]  /*83830*/  HMMA.1688.F32.TF32 R20, R16.reuse, R20, R24 ;  /* 0x000000141014723c */ /* 0x044fe40000081018 */
[----:B------:R-:W2:Y:S01]  /*83840*/  LDL.LU.64 R26, [R1+0x34e0] ;  /* 0x0034e000011a7983 */ /* 0x000ea20000300a00 */
[----:B------:R-:W2:Y:S11]  /*83850*/  LDL.LU.64 R24, [R1+0x34d8] ;  /* 0x0034d80001187983 */ /* 0x000eb60000300a00 */
[----:B------:R-:W-:Y:S09]  /*83860*/  @!UPT UIADD3 URZ, URZ, URZ, URZ ;  /* 0x0000003f3f3ff290 */ /* 0x000ff2000fffe03f */
        /* <DEDUP_REMOVED lines=12> */
[----:B------:R-:W-:Y:S02]  /*83930*/  IMAD.MOV.U32 R12, RZ, RZ, R5 ;  /* 0x000000ffff0c7224 */ /* 0x000fe400078e0005 */
[----:B------:R-:W-:Y:S01]  /*83940*/  IMAD.MOV.U32 R13, RZ, RZ, R4 ;  /* 0x000000ffff0d7224 */ /* 0x000fe200078e0004 */
        /* <DEDUP_REMOVED lines=8> */
[----:B------:R-:W5:Y:S02]  /*839d0*/  LDL.LU.64 R26, [R1+0x34a0] ;  /* 0x0034a000011a7983 */ /* 0x000f640000300a00 */
[----:B------:R-:W5:Y:S02]  /*839e0*/  LDL.LU.64 R24, [R1+0x3498] ;  /* 0x0034980001187983 */ /* 0x000f640000300a00 */
[----:B-----5:R-:W-:Y:S11]  /*839f0*/  HMMA.1688.F32.TF32 R24, R16, R12, R24 ;  /* 0x0000000c1018723c */ /* 0x020ff60000081018 */
        /* <DEDUP_REMOVED lines=8> */
[----:B-1----:R-:W-:-:S02]  /*83a80*/  IMAD.MOV.U32 R12, RZ, RZ, R7 ;  /* 0x000000ffff0c7224 */ /* 0x002fc400078e0007 */
[----:B------:R-:W-:-:S07]  /*83a90*/  IMAD.MOV.U32 R13, RZ, RZ, R6 ;  /* 0x000000ffff0d7224 */ /* 0x000fce00078e0006 */
[C---:B--2---:R-:W-:Y:S01]  /*83aa0*/  HMMA.1688.F32.TF32 R12, R16.reuse, R12, R20 ;  /* 0x0000000c100c723c */ /* 0x044fe20000081014 */
[----:B------:R-:W2:Y:S01]  /*83ab0*/  LDL.LU.64 R22, [R1+0x3480] ;  /* 0x0034800001167983 */ /* 0x000ea20000300a00 */
[----:B------:R-:W2:Y:S02]  /*83ac0*/  LDL.LU.64 R20, [R1+0x3478] ;  /* 0x0034780001147983 */ /* 0x000ea40000300a00 */
[----:B------:R-:W-:Y:S11]  /*83ad0*/  STL.64 [R1+0x3408], R8 ;  /* 0x0034080801007387 */ /* 0x000ff60000100a00 */
[----:B------:R-:W-:Y:S08]  /*83ae0*/  @!UPT UIADD3 URZ, URZ, URZ, URZ ;  /* 0x0000003f3f3ff290 */ /* 0x000ff0000fffe03f */
[----:B------:R-:W-:Y:S01]  /*83af0*/  STL.64 [R1+0x410], R12 ;  /* 0x0004100c01007387 */ /* 0x000fe20000100a00 */
[----:B------:R-:W-:Y:S01]  /*83b00*/  STL.64 [R1+0x418], R14 ;  /* 0x0004180e01007387 */ /* 0x000fe20000100a00 */
[----:B-----5:R-:W-:Y:S11]  /*83b10*/  HMMA.1688.F32.TF32 R16, R16, R8, R24 ;  /* 0x000000081010723c */ /* 0x020ff60000081018 */
[----:B------:R-:W-:Y:S11]  /*83b20*/  @!UPT UIADD3 URZ, URZ, URZ, URZ ;  /* 0x0000003f3f3ff290 */ /* 0x000ff6000fffe03f */
[----:B------:R-:W-:Y:S01]  /*83b30*/  @!UPT UIADD3 URZ, URZ, URZ, URZ ;  /* 0x0000003f3f3ff290 */ /* 0x000fe2000fffe03f */
[----:B------:R1:W-:Y:S01]  /*83b40*/  STL.64 [R1+0x2c70], R18 ;  /* 0x002c701201007387 */ /* 0x0003e20000100a00 */
[----:B------:R-:W-:Y:S03]  /*83b50*/  STL.64 [R1+0x2c68], R16 ;  /* 0x002c681001007387 */ /* 0x000fe60000100a00 */
[----:B-1----:R-:W5:Y:S04]  /*83b60*/  LDL.64 R18, [R1+0xb8] ;  /* 0x0000b80001127983 */ /* 0x002f680000100a00 */
[----:B-----5:R1:W-:Y:S04]  /*83b70*/  STL.64 [R1+0x3328], R18 ;  /* 0x0033281201007387 */ /* 0x0203e80000100a00 */
[----:B-1----:R-:W5:Y:S04]  /*83b80*/  LDL.64 R18, [R1+0x118] ;  /* 0x0001180001127983 */ /* 0x002f680000100a00 */
[----:B-----5:R4:W-:Y:S01]  /*83b90*/  STL.64 [R1+0x3380], R18 ;  /* 0x0033801201007387 */ /* 0x0209e20000100a00 */
[----:B------:R-:W5:Y:S02]  /*83ba0*/  LDL.LU R16, [R1+0x670] ;  /* 0x0006700001107983 */ /* 0x000f640000300800 */
[----:B------:R-:W5:Y:S02]  /*83bb0*/  LDL.LU R17, [R1+0x674] ;  /* 0x0006740001117983 */ /* 0x000f640000300800 */
[----:B----4-:R-:W-:-:S02]  /*83bc0*/  IMAD.MOV.U32 R18, RZ, RZ, R0 ;  /* 0x000000ffff127224 */ /* 0x010fc400078e0000 */
[----:B---3--:R-:W-:Y:S01]  /*83bd0*/  IMAD.MOV.U32 R19, RZ, RZ, R2 ;  /* 0x000000ffff137224 */ /* 0x008fe200078e0002 */
[----:B------:R-:W3:Y:S01]  /*83be0*/  LDL.LU R0, [R1+0x3474] ;  /* 0x0034740001007983 */ /* 0x000ee20000300800 */
[----:B------:R-:W4:Y:S03]  /*83bf0*/  LDL.LU R2, [R1+0x3470] ;  /* 0x0034700001027983 */ /* 0x000f260000300800 */
[----:B------:R-:W-:Y:S04]  /*83c00*/  STL.64 [R1+0x3390], R18 ;  /* 0x0033901201007387 */ /* 0x000fe80000100a00 */
[----:B-----5:R1:W-:Y:S04]  /*83c10*/  STL.64 [R1+0x3388], R16 ;  /* 0x0033881001007387 */ /* 0x0203e80000100a00 */
        /* <DEDUP_REMOVED lines=8> */
[----:B----4-:R-:W-:-:S02]  /*83ca0*/  IMAD.MOV.U32 R18, RZ, RZ, R2 ;  /* 0x000000ffff127224 */ /* 0x010fc400078e0002 */
[----:B---3--:R-:W-:Y:S01]  /*83cb0*/  IMAD.MOV.U32 R19, RZ, RZ, R0 ;  /* 0x000000ffff137224 */ /* 0x008fe200078e0000 */
[----:B------:R-:W3:Y:S01]  /*83cc0*/  LDL.LU R2, [R1+0x346c] ;  /* 0x00346c0001027983 */ /* 0x000ee20000300800 */
[----:B------:R-:W4:Y:S03]  /*83cd0*/  LDL.LU R0, [R1+0x3468] ;  /* 0x0034680001007983 */ /* 0x000f260000300800 */
[----:B------:R-:W-:Y:S04]  /*83ce0*/  STL.64 [R1+0x33b0], R18 ;  /* 0x0033b01201007387 */ /* 0x000fe80000100a00 */
[----:B--2---:R1:W-:Y:S04]  /*83cf0*/  STL.64 [R1+0x33a8], R16 ;  /* 0x0033a81001007387 */ /* 0x0043e80000100a00 */
[----:B---3--:R-:W-:Y:S04]  /*83d00*/  LDS R7, [R2+0x36000] ;  /* 0x0360000002077984 */ /* 0x008fe80000000800 */
[----:B----4-:R-:W2:Y:S01]  /*83d10*/  LDS R6, [R0+0x36000] ;  /* 0x0360000000067984 */ /* 0x010ea20000000800 */
[----:B-1----:R-:W-:-:S02]  /*83d20*/  IMAD.MOV.U32 R16, RZ, RZ, R5 ;  /* 0x000000ffff107224 */ /* 0x002fc400078e0005 */
[----:B------:R-:W-:Y:S01]  /*83d30*/  IMAD.MOV.U32 R17, RZ, RZ, R4 ;  /* 0x000000ffff117224 */ /* 0x000fe200078e0004 */
[----:B------:R-:W-:Y:S04]  /*83d40*/  LDS R5, [R2+0x34000] ;  /* 0x0340000002057984 */ /* 0x000fe80000000800 */
[----:B------:R-:W1:Y:S04]  /*83d50*/  LDS R4, [R0+0x34000] ;  /* 0x0340000000047984 */ /* 0x000e680000000800 */
[----:B------:R-:W-:Y:S01]  /*83d60*/  STL.64 [R1+0x3440], R16 ;  /* 0x0034401001007387 */ /* 0x000fe20000100a00 */
[----:B------:R-:W3:Y:S02]  /*83d70*/  LDL.LU R24, [R1+0x780] ;  /* 0x0007800001187983 */ /* 0x000ee40000300800 */
[----:B------:R-:W3:Y:S02]  /*83d80*/  LDL.LU R25, [R1+0x784] ;  /* 0x0007840001197983 */ /* 0x000ee40000300800 */
[----:B------:R-:W4:Y:S01]  /*83d90*/  LDL.LU R26, [R1+0x788] ;  /* 0x00078800011a7983 */ /* 0x000f220000300800 */
[----:B------:R-:W4:Y:S01]  /*83da0*/  LDL.LU R27, [R1+0x78c] ;  /* 0x00078c00011b7983 */ /* 0x000f220000300800 */
[----:B------:R-:W5:Y:S02]  /*83db0*/  LDL.LU R12, [R1+0x850] ;  /* 0x00085000010c7983 */ /* 0x000f640000300800 */
[----:B------:R-:W5:Y:S02]  /*83dc0*/  LDL.LU R13, [R1+0x854] ;  /* 0x00085400010d7983 */ /* 0x000f640000300800 */
[----:B------:R-:W2:Y:S01]  /*83dd0*/  LDL.LU R14, [R1+0x858] ;  /* 0x00085800010e7983 */ /* 0x000ea20000300800 */
[----:B------:R-:W2:Y:S04]  /*83de0*/  LDL.LU R15, [R1+0x85c] ;  /* 0x00085c00010f7983 */ /* 0x000ea80000300800 */
[----:B--2---:R-:W-:Y:S01]  /*83df0*/  STL.64 [R1+0x3450], R14 ;  /* 0x0034500e01007387 */ /* 0x004fe20000100a00 */
[----:B-----5:R2:W-:Y:S03]  /*83e00*/  STL.64 [R1+0x3448], R12 ;  /* 0x0034480c01007387 */ /* 0x0205e60000100a00 */
[----:B--2---:R-:W2:Y:S01]  /*83e10*/  LDL.LU.64 R12, [R1+0x90] ;  /* 0x00009000010c7983 */ /* 0x004ea20000300a00 */
[----:B------:R-:W5:Y:S02]  /*83e20*/  LDL.LU R16, [R1+0x860] ;  /* 0x0008600001107983 */ /* 0x000f640000300800 */
[----:B------:R-:W5:Y:S02]  /*83e30*/  LDL.LU R17, [R1+0x864] ;  /* 0x0008640001117983 */ /* 0x000f640000300800 */
[----:B------:R-:W2:Y:S01]  /*83e40*/  LDL.LU R18, [R1+0x868] ;  /* 0x0008680001127983 */ /* 0x000ea20000300800 */
[----:B------:R-:W2:Y:S04]  /*83e50*/  LDL.LU R19, [R1+0x86c] ;  /* 0x00086c0001137983 */ /* 0x000ea80000300800 */
[----:B--2---:R-:W-:Y:S01]  /*83e60*/  STL.64 [R1+0x3460], R18 ;  /* 0x0034601201007387 */ /* 0x004fe20000100a00 */
[----:B-----5:R2:W-:Y:S03]  /*83e70*/  STL.64 [R1+0x3458], R16 ;  /* 0x0034581001007387 */ /* 0x0205e60000100a00 */
[----:B--2---:R-:W2:Y:S01]  /*83e80*/  LDL.LU R16, [R1+0x8b0] ;  /* 0x0008b00001107983 */ /* 0x004ea20000300800 */
[----:B------:R-:W2:Y:S02]  /*83e90*/  LDL.LU R17, [R1+0x8b4] ;  /* 0x0008b40001117983 */ /* 0x000ea40000300800 */
[----:B------:R-:W2:Y:S02]  /*83ea0*/  LDL.LU R18, [R1+0x8b8] ;  /* 0x0008b80001127983 */ /* 0x000ea40000300800 */
[----:B------:R-:W2:Y:S01]  /*83eb0*/  LDL.LU R19, [R1+0x8bc] ;  /* 0x0008bc0001137983 */ /* 0x000ea20000300800 */
[----:B----4-:R-:W-:Y:S01]  /*83ec0*/  STL.64 [R1+0x3418], R26 ;  /* 0x0034181a01007387 */ /* 0x010fe20000100a00 */
[----:B---3--:R3:W-:Y:S03]  /*83ed0*/  STL.64 [R1+0x3410], R24 ;  /* 0x0034101801007387 */ /* 0x0087e60000100a00 */
[----:B---3--:R-:W3:Y:S01]  /*83ee0*/  LDL.LU R24, [R1+0x530] ;  /* 0x0005300001187983 */ /* 0x008ee20000300800 */
[----:B------:R-:W3:Y:S02]  /*83ef0*/  LDL.LU R25, [R1+0x534] ;  /* 0x0005340001197983 */ /* 0x000ee40000300800 */
[----:B------:R-:W4:Y:S02]  /*83f00*/  LDL.LU R26, [R1+0x538] ;  /* 0x00053800011a7983 */ /* 0x000f240000300800 */
[----:B------:R-:W4:Y:S02]  /*83f10*/  LDL.LU R27, [R1+0x53c] ;  /* 0x00053c00011b7983 */ /* 0x000f240000300800 */
[----:B----4-:R-:W-:Y:S01]  /*83f20*/  STL.64 [R1+0x3428], R26 ;  /* 0x0034281a01007387 */ /* 0x010fe20000100a00 */
[----:B---3--:R3:W-:Y:S03]  /*83f30*/  STL.64 [R1+0x3420], R24 ;  /* 0x0034201801007387 */ /* 0x0087e60000100a00 */
[----:B---3--:R-:W3:Y:S01]  /*83f40*/  LDL.LU R24, [R1+0x790] ;  /* 0x0007900001187983 */ /* 0x008ee20000300800 */
[----:B------:R-:W3:Y:S02]  /*83f50*/  LDL.LU R25, [R1+0x794] ;  /* 0x0007940001197983 */ /* 0x000ee40000300800 */
[----:B------:R-:W3:Y:S02]  /*83f60*/  LDL.LU R26, [R1+0x798] ;  /* 0x00079800011a7983 */ /* 0x000ee40000300800 */
[----:B------:R-:W3:Y:S01]  /*83f70*/  LDL.LU R27, [R1+0x79c] ;  /* 0x00079c00011b7983 */ /* 0x000ee20000300800 */
[----:B------:R-:W4:Y:S01]  /*83f80*/  LDL.LU.64 R8, [R1+0x50] ;  /* 0x0000500001087983 */ /* 0x000f220000300a00 */
[----:B------:R-:W-:Y:S02]  /*83f90*/  STL.64 [R1+0x33c0], R6 ;  /* 0x0033c00601007387 */ /* 0x000fe40000100a00 */
[----:B-1----:R1:W-:Y:S02]  /*83fa0*/  STL.64 [R1+0x33b8], R4 ;  /* 0x0033b80401007387 */ /* 0x0023e40000100a00 */
[----:B-1----:R-:W5:Y:S01]  /*83fb0*/  LDL.LU R4, [R1+0x6f0] ;  /* 0x0006f00001047983 */ /* 0x002f620000300800 */
[----:B------:R-:W5:Y:S02]  /*83fc0*/  LDL.LU R5, [R1+0x6f4] ;  /* 0x0006f40001057983 */ /* 0x000f640000300800 */
[----:B------:R-:W3:Y:S02]  /*83fd0*/  LDL.LU R6, [R1+0x6f8] ;  /* 0x0006f80001067983 */ /* 0x000ee40000300800 */
[----:B------:R-:W3:Y:S01]  /*83fe0*/  LDL.LU R7, [R1+0x6fc] ;  /* 0x0006fc0001077983 */ /* 0x000ee20000300800 */
[----:B--2---:R-:W-:Y:S01]  /*83ff0*/  HMMA.1688.F32.TF32 R16, R20, R12, R16 ;  /* 0x0000000c1410723c */ /* 0x004fe20000081010 */
[----:B---3--:R-:W-:Y:S01]  /*84000*/  STL.64 [R1+0x33d0], R6 ;  /* 0x0033d00601007387 */ /* 0x008fe20000100a00 */
[----:B-----5:R-:W-:Y:S11]  /*84010*/  STL.64 [R1+0x33c8], R4 ;  /* 0x0033c80401007387 */ /* 0x020ff60000100a00 */
[----:B------:R-:W-:Y:S10]  /*84020*/  @!UPT UIADD3 URZ, URZ, URZ, URZ ;  /* 0x0000003f3f3ff290 */ /* 0x000ff4000fffe03f */
[----:B------:R-:W-:Y:S02]  /*84030*/  STL.64 [R1+0x570], R16 ;  /* 0x0005701001007387 */ /* 0x000fe40000100a00 */
[----:B------:R1:W-:Y:S02]  /*84040*/  STL.64 [R1+0x578], R18 ;  /* 0x0005781201007387 */ /* 0x0003e40000100a00 */
[----:B-1----:R-:W2:Y:S01]  /*84050*/  LDL.LU.64 R18, [R1+0x3460] ;  /* 0x0034600001127983 */ /* 0x002ea20000300a00 */
[----:B------:R-:W2:Y:S02]  /*84060*/  LDL.LU.64 R16, [R1+0x3458] ;  /* 0x0034580001107983 */ /* 0x000ea40000300a00 */
[----:B------:R-:W-:Y:S02]  /*84070*/  IMAD.MOV.U32 R4, RZ, RZ, R11 ;  /* 0x000000ffff047224 */ /* 0x000fe400078e000b */
[----:B------:R-:W-:Y:S02]  /*84080*/  IMAD.MOV.U32 R5, RZ, RZ, R10 ;  /* 0x000000ffff057224 */ /* 0x000fe400078e000a */
[----:B------:R-:W-:-:S02]  /*84090*/  IMAD.MOV.U32 R7, RZ, RZ, R12 ;  /* 0x000000ffff077224 */ /* 0x000fc400078e000c */
[----:B------:R-:W-:Y:S01]  /*840a0*/  IMAD.MOV.U32 R6, RZ, RZ, R13 ;  /* 0x000000ffff067224 */ /* 0x000fe200078e000d */
[----:B------:R-:W3:Y:S01]  /*840b0*/  LDL.LU.64 R14, [R1+0x3450] ;  /* 0x00345000010e7983 */ /* 0x000ee20000300a00 */
[----:B------:R-:W3:Y:S01]  /*840c0*/  LDL.LU.64 R12, [R1+0x3448] ;  /* 0x00344800010c7983 */ /* 0x000ee20000300a00 */
[C---:B--2---:R-:W-:Y:S11]  /*840d0*/  HMMA.1688.F32.TF32 R16, R20.reuse, R4, R16 ;  /* 0x000000041410723c */ /* 0x044ff60000081010 */
[----:B------:R-:W-:Y:S11]  /*840e0*/  @!UPT UIADD3 URZ, URZ, URZ, URZ ;  /* 0x0000003f3f3ff290 */ /* 0x000ff6000fffe03f */
[----:B------:R-:W-:Y:S01]  /*840f0*/  @!UPT UIADD3 URZ, URZ, URZ, URZ ;  /* 0x0000003f3f3ff290 */ /* 0x000fe2000fffe03f */
[----:B------:R1:W-:Y:S01]  /*84100*/  STL.64 [R1+0x560], R16 ;  /* 0x0005601001007387 */ /* 0x0003e20000100a00 */
[----:B------:R-:W-:Y:S03]  /*84110*/  STL.64 [R1+0x568], R18 ;  /* 0x0005681201007387 */ /* 0x000fe60000100a00 */
[----:B-1----:R-:W3:Y:S01]  /*84120*/  LDL.LU.64 R16, [R1+0x3440] ;  /* 0x0034400001107983 */ /* 0x002ee20000300a00 */
        /* <DEDUP_REMOVED lines=9> */
[----:B-1----:R-:W5:Y:S01]  /*841c0*/  LDL.LU R16, [R1+0x700] ;  /* 0x0007000001107983 */ /* 0x002f620000300800 */
[----:B------:R-:W5:Y:S02]  /*841d0*/  LDL.LU R17, [R1+0x704] ;  /* 0x0007040001117983 */ /* 0x000f640000300800 */
[----:B------:R-:W2:Y:S02]  /*841e0*/  LDL.LU R18, [R1+0x708] ;  /* 0x0007080001127983 */ /* 0x000ea40000300800 */
[----:B------:R-:W2:Y:S01]  /*841f0*/  LDL.LU R19, [R1+0x70c] ;  /* 0x00070c0001137983 */ /* 0x000ea20000300800 */
[----:B---3--:R-:W-:Y:S01]  /*84200*/  HMMA.1688.F32.TF32 R24, R20, R12, R24 ;  /* 0x0000000c1418723c */ /* 0x008fe20000081018 */
[----:B--2---:R-:W-:Y:S01]  /*84210*/  STL.64 [R1+0x33f0], R18 ;  /* 0x0033f01201007387 */ /* 0x004fe20000100a00 */
[----:B-----5:R1:W-:Y:S03]  /*84220*/  STL.64 [R1+0x33e8], R16 ;  /* 0x0033e81001007387 */ /* 0x0203e60000100a00 */
        /* <DEDUP_REMOVED lines=11> */
[----:B----4-:R-:W-:-:S02]  /*842e0*/  IMAD.MOV.U32 R7, RZ, RZ, R8 ;  /* 0x000000ffff077224 */ /* 0x010fc400078e0008 */
[----:B------:R-:W-:Y:S01]  /*842f0*/  IMAD.MOV.U32 R6, RZ, RZ, R9 ;  /* 0x000000ffff067224 */ /* 0x000fe200078e0009 */
[C---:B---3--:R-:W-:Y:S11]  /*84300*/  HMMA.1688.F32.TF32 R24, R20.reuse, R8, R24 ;  /* 0x000000081418723c */ /* 0x048ff60000081018 */
[----:B------:R-:W-:Y:S11]  /*84310*/  @!UPT UIADD3 URZ, URZ, URZ, URZ ;  /* 0x0000003f3f3ff290 */ /* 0x000ff6000fffe03f */
[----:B------:R-:W-:Y:S01]  /*84320*/  @!UPT UIADD3 URZ, URZ, URZ, URZ ;  /* 0x0000003f3f3ff290 */ /* 0x000fe2000fffe03f */
[----:B------:R-:W-:Y:S01]  /*84330*/  STL.64 [R1+0x530], R24 ;  /* 0x0005301801007387 */ /* 0x000fe20000100a00 */
[----:B------:R1:W-:Y:S03]  /*84340*/  STL.64 [R1+0x538], R26 ;  /* 0x0005381a01007387 */ /* 0x0003e60000100a00 */
        /* <DEDUP_REMOVED lines=8> */
[----:B------:R3:W-:Y:S03]  /*843d0*/  STL.64 [R1+0x2b08], R20 ;  /* 0x002b081401007387 */ /* 0x0007e60000100a00 */
[----:B-1----:R-:W4:Y:S01]  /*843e0*/  LDL R22, [R1+0x58] ;  /* 0x0000580001167983 */ /* 0x002f220000100800 */
[----:B---3--:R-:W-:Y:S01]  /*843f0*/  IMAD.MOV.U32 R20, RZ, RZ, R7 ;  /* 0x000000ffff147224 */ /* 0x008fe200078e0007 */
[----:B------:R-:W-:Y:S02]  /*84400*/  MOV R21, R6 ;  /* 0x0000000600157202 */ /* 0x000fe40000000f00 */
[----:B------:R-:W4:Y:S01]  /*84410*/  LDL R23, [R1+0x5c] ;  /* 0x00005c0001177983 */ /* 0x000f220000100800 */
        /* <DEDUP_REMOVED lines=29> */
[----:B------:R1:W-:Y:S02]  /*845f0*/  STL.64 [R1+0x3270], R14 ;  /* 0x0032700e01007387 */ /* 0x0003e40000100a00 */
[----:B------:R-:W2:Y:S01]  /*84600*/  LDL.LU R12, [R1+0x6a0] ;  /* 0x0006a000010c7983 */ /* 0x000ea20000300800 */
[----:B------:R-:W2:Y:S04]  /*84610*/  LDL.LU R13, [R1+0x6a4] ;  /* 0x0006a400010d7983 */ /* 0x000ea80000300800 */
[----:B-1----:R-:W2:Y:S01]  /*84620*/  LDL.LU R14, [R1+0x6a8] ;  /* 0x0006a800010e7983 */ /* 0x002ea20000300800 */
[----:B------:R-:W2:Y:S01]  /*84630*/  LDL.LU R15, [R1+0x6ac] ;  /* 0x0006ac00010f7983 */ /* 0x000ea20000300800 */
[C---:B---3--:R-:W-:Y:S11]  /*84640*/  HMMA.1688.F32.TF32 R16, R24.reuse, R20, R16 ;  /* 0x000000141810723c */ /* 0x048ff60000081010 */
[----:B------:R-:W-:Y:S11]  /*84650*/  @!UPT UIADD3 URZ, URZ, URZ, URZ ;  /* 0x0000003f3f3ff290 */ /* 0x000ff6000fffe03f */
[----:B------:R-:W-:Y:S01]  /*84660*/  @!UPT UIADD3 URZ, URZ, URZ, URZ ;  /* 0x0000003f3f3ff290 */ /* 0x000fe2000fffe03f */
[----:B------:R-:W-:Y:S01]  /*84670*/  STL.64 [R1+0x6d0], R16 ;  /* 0x0006d01001007387 */ /* 0x000fe20000100a00 */
[----:B------:R1:W-:Y:S03]  /*84680*/  STL.64 [R1+0x6d8], R18 ;  /* 0x0006d81201007387 */ /* 0x0003e60000100a00 */
[----:B-1----:R-:W3:Y:S01]  /*84690*/  LDL.LU.64 R18, [R1+0x3390] ;  /* 0x0033900001127983 */ /* 0x002ee20000300a00 */
[----:B------:R-:W3:Y:S02]  /*846a0*/  LDL.LU.64 R16, [R1+0x3388] ;  /* 0x0033880001107983 */ /* 0x000ee40000300a00 */
[----:B---3--:R-:W-:Y:S01]  /*846b0*/  HMMA.1688.F32.TF32 R8, R24, R8, R16 ;  /* 0x000000081808723c */ /* 0x008fe20000081010 */
[----:B------:R-:W2:Y:S01]  /*846c0*/  LDL.LU.64 R18, [R1+0x3380] ;  /* 0x0033800001127983 */ /* 0x000ea20000300a00 */
[----:B------:R-:W3:Y:S11]  /*846d0*/  LDL R26, [R1+0x48] ;  /* 0x00004800011a7983 */ /* 0x000ef60000100800 */
[----:B------:R-:W-:Y:S10]  /*846e0*/  @!UPT UIADD3 URZ, URZ, URZ, URZ ;  /* 0x0000003f3f3ff290 */ /* 0x000ff4000fffe03f */
[----:B------:R-:W-:Y:S01]  /*846f0*/  STL.64 [R1+0x6b0], R8 ;  /* 0x0006b00801007387 */ /* 0x000fe20000100a00 */
[----:B------:R-:W-:Y:S02]  /*84700*/  STL.64 [R1+0x6b8], R10 ;  /* 0x0006b80a01007387 */ /* 0x000fe40000100a00 */
[----:B------:R-:W3:Y:S02]  /*84710*/  LDL R27, [R1+0x4c] ;  /* 0x00004c00011b7983 */ /* 0x000ee40000100800 */
[----:B------:R-:W-:Y:S01]  /*84720*/  LDS R10, [R0+0x36100] ;  /* 0x03610000000a7984 */ /* 0x000fe20000000800 */
[----:B------:R-:W1:Y:S04]  /*84730*/  LDS R11, [R2+0x36100] ;  /* 0x03610000020b7984 */ /* 0x000e680000000800 */
[----:B------:R-:W-:Y:S04]  /*84740*/  LDS R8, [R0+0x34100] ;  /* 0x0341000000087984 */ /* 0x000fe80000000800 */
[----:B------:R-:W5:Y:S04]  /*84750*/  LDS R9, [R2+0x34100] ;  /* 0x0341000002097984 */ /* 0x000f680000000800 */
[----:B---3--:R-:W-:Y:S01]  /*84760*/  STL.64 [R1+0x3258], R26 ;  /* 0x0032581a01007387 */ /* 0x008fe20000100a00 */
[----:B-1----:R-:W-:Y:S02]  /*84770*/  STL.64 [R1+0x3250], R10 ;  /* 0x0032500a01007387 */ /* 0x002fe40000100a00 */
[----:B-----5:R2:W-:Y:S02]  /*84780*/  STL.64 [R1+0x3248], R8 ;  /* 0x0032480801007387 */ /* 0x0205e40000100a00 */
[----:B--2---:R-:W-:Y:S11]  /*84790*/  HMMA.1688.F32.TF32 R8, R4, R18, R12 ;  /* 0x000000120408723c */ /* 0x004ff6000008100c */
[----:B------:R-:W-:Y:S11]  /*847a0*/  @!UPT UIADD3 URZ, URZ, URZ, URZ ;  /* 0x0000003f3f3ff290 */ /* 0x000ff6000fffe03f */
[----:B------:R-:W-:Y:S01]  /*847b0*/  @!UPT UIADD3 URZ, URZ, URZ, URZ ;  /* 0x0000003f3f3ff290 */ /* 0x000fe2000fffe03f */
[----:B------:R-:W-:Y:S01]  /*847c0*/  STL.64 [R1+0x6a0], R8 ;  /* 0x0006a00801007387 */ /* 0x000fe20000100a00 */
[----:B------:R-:W-:Y:S02]  /*847d0*/  STL.64 [R1+0x6a8], R10 ;  /* 0x0006a80a01007387 */ /* 0x000fe40000100a00 */
[----:B------:R-:W2:Y:S02]  /*847e0*/  LDL R14, [R1+0x78] ;  /* 0x00007800010e7983 */ /* 0x000ea40000100800 */
[----:B------:R-:W2:Y:S02]  /*847f0*/  LDL R15, [R1+0x7c] ;  /* 0x00007c00010f7983 */ /* 0x000ea40000100800 */
[----:B------:R-:W-:Y:S02]  /*84800*/  IMAD.MOV.U32 R21, RZ, RZ, R18 ;  /* 0x000000ffff157224 */ /* 0x000fe400078e0012 */
[----:B------:R-:W-:Y:S01]  /*84810*/  IMAD.MOV.U32 R20, RZ, RZ, R19 ;  /* 0x000000ffff147224 */ /* 0x000fe200078e0013 */
[----:B--2---:R1:W-:Y:S04]  /*84820*/  STL.64 [R1+0x3288], R14 ;  /* 0x0032880e01007387 */ /* 0x0043e80000100a00 */
[----:B-1----:R-:W2:Y:S04]  /*84830*/  LDL R14, [R1+0x88] ;  /* 0x00008800010e7983 */ /* 0x002ea80000100800 */
[----:B------:R-:W2:Y:S04]  /*84840*/  LDL R15, [R1+0x8c] ;  /* 0x00008c00010f7983 */ /* 0x000ea80000100800 */
[----:B--2---:R-:W-:Y:S01]  /*84850*/  STL.64 [R1+0x32a0], R14 ;  /* 0x0032a00e01007387 */ /* 0x004fe20000100a00 */
[----:B----4-:R-:W-:Y:S02]  /*84860*/  STL.64 [R1+0x3268], R22 ;  /* 0x0032681601007387 */ /* 0x010fe40000100a00 */
[----:B------:R1:W-:Y:S02]  /*84870*/  STL.64 [R1+0x3260], R20 ;  /* 0x0032601401007387 */ /* 0x0003e40000100a00 */
[----:B-1----:R-:W2:Y:S01]  /*84880*/  LDL.LU R20, [R1+0x290] ;  /* 0x0002900001147983 */ /* 0x002ea20000300800 */
[----:B------:R-:W2:Y:S02]  /*84890*/  LDL.LU R21, [R1+0x294] ;  /* 0x0002940001157983 */ /* 0x000ea40000300800 */
[----:B------:R-:W3:Y:S02]  /*848a0*/  LDL.LU R22, [R1+0x298] ;  /* 0x0002980001167983 */ /* 0x000ee40000300800 */
[----:B------:R-:W-:-:S02]  /*848b0*/  IMAD.MOV.U32 R23, RZ, RZ, R3 ;  /* 0x000000ffff177224 */ /* 0x000fc400078e0003 */
[----:B------:R-:W4:Y:S01]  /*848c0*/  LDL.LU R3, [R1+0x3378] ;  /* 0x0033780001037983 */ /* 0x000f220000300800 */
[----:B------:R-:W5:Y:S02]  /*848d0*/  LDL R14, [R1+0x98] ;  /* 0x00009800010e7983 */ /* 0x000f640000100800 */
[----:B------:R-:W5:Y:S02]  /*848e0*/  LDL R15, [R1+0x9c] ;  /* 0x00009c00010f7983 */ /* 0x000f640000100800 */
[----:B-----5:R1:W-:Y:S04]  /*848f0*/  STL.64 [R1+0x32b8], R14 ;  /* 0x0032b80e01007387 */ /* 0x0203e80000100a00 */
[----:B-1----:R-:W5:Y:S04]  /*84900*/  LDL R14, [R1+0xa8] ;  /* 0x0000a800010e7983 */ /* 0x002f680000100800 */
[----:B------:R-:W5:Y:S04]  /*84910*/  LDL R15, [R1+0xac] ;  /* 0x0000ac00010f7983 */ /* 0x000f680000100800 */
[----:B-----5:R-:W-:Y:S01]  /*84920*/  STL.64 [R1+0x32d0], R14 ;  /* 0x0032d00e01007387 */ /* 0x020fe20000100a00 */
[----:B---3--:R-:W-:Y:S02]  /*84930*/  STL.64 [R1+0x3280], R22 ;  /* 0x0032801601007387 */ /* 0x008fe40000100a00 */
[----:B--2---:R1:W-:Y:S02]  /*84940*/  STL.64 [R1+0x3278], R20 ;  /* 0x0032781401007387 */ /* 0x0043e40000100a00 */
[----:B-1----:R-:W2:Y:S01]  /*84950*/  LDL.LU R20, [R1+0x2a0] ;  /* 0x0002a00001147983 */ /* 0x002ea20000300800 */
[----:B------:R-:W2:Y:S02]  /*84960*/  LDL.LU R21, [R1+0x2a4] ;  /* 0x0002a40001157983 */ /* 0x000ea40000300800 */
[----:B------:R-:W3:Y:S02]  /*84970*/  LDL.LU R22, [R1+0x2a8] ;  /* 0x0002a80001167983 */ /* 0x000ee40000300800 */
[----:B------:R-:W-:-:S02]  /*84980*/  IMAD.MOV.U32 R23, RZ, RZ, R28 ;  /* 0x000000ffff177224 */ /* 0x000fc400078e001c */
[----:B------:R-:W5:Y:S01]  /*84990*/  LDL.LU R28, [R1+0x3374] ;  /* 0x00337400011c7983 */ /* 0x000f620000300800 */
[----:B------:R-:W2:Y:S02]  /*849a0*/  LDL.LU R12, [R1+0x2f0] ;  /* 0x0002f000010c7983 */ /* 0x000ea40000300800 */
[----:B------:R-:W2:Y:S02]  /*849b0*/  LDL.LU R13, [R1+0x2f4] ;  /* 0x0002f400010d7983 */ /* 0x000ea40000300800 */
[----:B------:R-:W2:Y:S01]  /*849c0*/  LDL.LU R14, [R1+0x2f8] ;  /* 0x0002f800010e7983 */ /* 0x000ea20000300800 */
[----:B------:R-:W2:Y:S04]  /*849d0*/  LDL.LU R15, [R1+0x2fc] ;  /* 0x0002fc00010f7983 */ /* 0x000ea80000300800 */
[----:B--2---:R1:W-:Y:S01]  /*849e0*/  STL.64 [R1+0x32e0], R14 ;  /* 0x0032e00e01007387 */ /* 0x0043e20000100a00 */
[----:B------:R-:W-:Y:S03]  /*849f0*/  STL.64 [R1+0x32d8], R12 ;  /* 0x0032d80c01007387 */ /* 0x000fe60000100a00 */
[----:B-1----:R-:W2:Y:S04]  /*84a00*/  LDL R14, [R1+0xc8] ;  /* 0x0000c800010e7983 */ /* 0x002ea80000100800 */
[----:B------:R-:W2:Y:S04]  /*84a10*/  LDL R15, [R1+0xcc] ;  /* 0x0000cc00010f7983 */ /* 0x000ea80000100800 */
[----:B--2---:R-:W-:Y:S01]  /*84a20*/  STL.64 [R1+0x32f8], R14 ;  /* 0x0032f80e01007387 */ /* 0x004fe20000100a00 */
[----:B---3--:R-:W-:Y:S02]  /*84a30*/  STL.64 [R1+0x3298], R22 ;  /* 0x0032981601007387 */ /* 0x008fe40000100a00 */
[----:B------:R1:W-:Y:S02]  /*84a40*/  STL.64 [R1+0x3290], R20 ;  /* 0x0032901401007387 */ /* 0x0003e40000100a00 */
[----:B-1----:R-:W2:Y:S01]  /*84a50*/  LDL.LU R20, [R1+0x2b0] ;  /* 0x0002b00001147983 */ /* 0x002ea20000300800 */
[----:B------:R-:W2:Y:S02]  /*84a60*/  LDL.LU R21, [R1+0x2b4] ;  /* 0x0002b40001157983 */ /* 0x000ea40000300800 */
[----:B------:R-:W3:Y:S02]  /*84a70*/  LDL.LU R22, [R1+0x2b8] ;  /* 0x0002b80001167983 */ /* 0x000ee40000300800 */
[----:B----4-:R-:W-:-:S02]  /*84a80*/  IMAD.MOV.U32 R23, RZ, RZ, R3 ;  /* 0x000000ffff177224 */ /* 0x010fc400078e0003 */
[----:B------:R-:W4:Y:S01]  /*84a90*/  LDL.LU R3, [R1+0x3370] ;  /* 0x0033700001037983 */ /* 0x000f220000300800 */
[----:B------:R-:W2:Y:S02]  /*84aa0*/  LDL R14, [R1+0xd8] ;  /* 0x0000d800010e7983 */ /* 0x000ea40000100800 */
[----:B------:R-:W2:Y:S02]  /*84ab0*/  LDL R15, [R1+0xdc] ;  /* 0x0000dc00010f7983 */ /* 0x000ea40000100800 */
[----:B------:R-:W2:Y:S01]  /*84ac0*/  LDL.LU R24, [R1+0x3e0] ;  /* 0x0003e00001187983 */ /* 0x000ea20000300800 */
[----:B------:R-:W2:Y:S01]  /*84ad0*/  LDL.LU R25, [R1+0x3e4] ;  /* 0x0003e40001197983 */ /* 0x000ea20000300800 */
[----:B------:R-:W2:Y:S02]  /*84ae0*/  LDL.LU R26, [R1+0x3e8] ;  /* 0x0003e800011a7983 */ /* 0x000ea40000300800 */
[----:B------:R-:W2:Y:S02]  /*84af0*/  LDL.LU R27, [R1+0x3ec] ;  /* 0x0003ec00011b7983 */ /* 0x000ea40000300800 */
[----:B------:R-:W2:Y:S01]  /*84b00*/  LDL.LU R16, [R1+0x490] ;  /* 0x0004900001107983 */ /* 0x000ea20000300800 */
[----:B------:R-:W2:Y:S01]  /*84b10*/  LDL.LU R17, [R1+0x494] ;  /* 0x0004940001117983 */ /* 0x000ea20000300800 */
[----:B------:R-:W2:Y:S02]  /*84b20*/  LDL.LU R18, [R1+0x498] ;  /* 0x0004980001127983 */ /* 0x000ea40000300800 */
[----:B------:R-:W2:Y:S02]  /*84b30*/  LDL.LU R19, [R1+0x49c] ;  /* 0x00049c0001137983 */ /* 0x000ea40000300800 */
[----:B--2---:R1:W-:Y:S01]  /*84b40*/  STL.64 [R1+0x3338], R18 ;  /* 0x0033381201007387 */ /* 0x0043e20000100a00 */
[----:B------:R-:W-:Y:S03]  /*84b50*/  STL.64 [R1+0x3330], R16 ;  /* 0x0033301001007387 */ /* 0x000fe60000100a00 */
[----:B-1----:R-:W2:Y:S04]  /*84b60*/  LDL R18, [R1+0x28] ;  /* 0x0000280001127983 */ /* 0x002ea80000100800 */
[----:B------:R-:W2:Y:S04]  /*84b70*/  LDL R19, [R1+0x2c] ;  /* 0x00002c0001137983 */ /* 0x000ea80000100800 */
[----:B--2---:R1:W-:Y:S04]  /*84b80*/  STL.64 [R1+0x3348], R18 ;  /* 0x0033481201007387 */ /* 0x0043e80000100a00 */
[----:B-1----:R-:W2:Y:S04]  /*84b90*/  LDL.64 R18, [R1+0x38] ;  /* 0x0000380001127983 */ /* 0x002ea80000100a00 */
[----:B--2---:R-:W-:Y:S01]  /*84ba0*/  STL.64 [R1+0x3360], R18 ;  /* 0x0033601201007387 */ /* 0x004fe20000100a00 */
        /* <DEDUP_REMOVED lines=8> */
[----:B------:R-:W3:Y:S02]  /*84c30*/  LDL.LU R8, [R1+0x5d0] ;  /* 0x0005d00001087983 */ /* 0x000ee40000300800 */
[----:B------:R-:W3:Y:S01]  /*84c40*/  LDL.LU R9, [R1+0x5d4] ;  /* 0x0005d40001097983 */ /* 0x000ee20000300800 */
[----:B------:R-:W3:Y:S01]  /*84c50*/  LDL.LU R10, [R1+0x5d8] ;  /* 0x0005d800010a7983 */ /* 0x000ee20000300800 */
[----:B------:R-:W3:Y:S02]  /*84c60*/  LDL.LU R11, [R1+0x5dc] ;  /* 0x0005dc00010b7983 */ /* 0x000ee40000300800 */
[----:B------:R-:W3:Y:S01]  /*84c70*/  LDL.64 R18, [R1+0x108] ;  /* 0x0001080001127983 */ /* 0x000ee20000100a00 */
[----:B--2---:R-:W-:Y:S01]  /*84c80*/  STL.64 [R1+0x3358], R26 ;  /* 0x0033581a01007387 */ /* 0x004fe20000100a00 */
[----:B------:R1:W-:Y:S03]  /*84c90*/  STL.64 [R1+0x3350], R24 ;  /* 0x0033501801007387 */ /* 0x0003e60000100a00 */
[----:B-1----:R-:W2:Y:S01]  /*84ca0*/  LDL.LU R24, [R1+0x5a0] ;  /* 0x0005a00001187983 */ /* 0x002ea20000300800 */
[----:B------:R-:W2:Y:S02]  /*84cb0*/  LDL.LU R25, [R1+0x5a4] ;  /* 0x0005a40001197983 */ /* 0x000ea40000300800 */
[----:B------:R-:W2:Y:S02]  /*84cc0*/  LDL.LU R26, [R1+0x5a8] ;  /* 0x0005a800011a7983 */ /* 0x000ea40000300800 */
[----:B------:R-:W2:Y:S01]  /*84cd0*/  LDL.LU R27, [R1+0x5ac] ;  /* 0x0005ac00011b7983 */ /* 0x000ea20000300800 */
[----:B------:R1:W-:Y:S04]  /*84ce0*/  STL.64 [R1+0x3310], R14 ;  /* 0x0033100e01007387 */ /* 0x0003e80000100a00 */
[----:B-1----:R-:W2:Y:S01]  /*84cf0*/  LDL.64 R14, [R1+0xe8] ;  /* 0x0000e800010e7983 */ /* 0x002ea20000100a00 */
[----:B---3--:R-:W-:Y:S02]  /*84d00*/  STL.64 [R1+0x32b0], R22 ;  /* 0x0032b01601007387 */ /* 0x008fe40000100a00 */
[----:B------:R1:W-:Y:S02]  /*84d10*/  STL.64 [R1+0x32a8], R20 ;  /* 0x0032a81401007387 */ /* 0x0003e40000100a00 */
[----:B-1----:R-:W3:Y:S01]  /*84d20*/  LDL.LU R20, [R1+0x2c0] ;  /* 0x0002c00001147983 */ /* 0x002ee20000300800 */
[----:B------:R-:W3:Y:S02]  /*84d30*/  LDL.LU R21, [R1+0x2c4] ;  /* 0x0002c40001157983 */ /* 0x000ee40000300800 */
[----:B------:R-:W2:Y:S02]  /*84d40*/  LDL.LU R22, [R1+0x2c8] ;  /* 0x0002c80001167983 */ /* 0x000ea40000300800 */
[----:B-----5:R-:W-:-:S05]  /*84d50*/  IMAD.MOV.U32 R23, RZ, RZ, R28 ;  /* 0x000000ffff177224 */ /* 0x020fca00078e001c */
[----:B--2---:R-:W-:Y:S01]  /*84d60*/  STL.64 [R1+0x32c8], R22 ;  /* 0x0032c81601007387 */ /* 0x004fe20000100a00 */
[----:B---3--:R1:W-:Y:S03]  /*84d70*/  STL.64 [R1+0x32c0], R20 ;  /* 0x0032c01401007387 */ /* 0x0083e60000100a00 */
[----:B-1----:R-:W2:Y:S01]  /*84d80*/  LDL.LU R20, [R1+0x2d0] ;  /* 0x0002d00001147983 */ /* 0x002ea20000300800 */
[----:B----4-:R-:W-:Y:S02]  /*84d90*/  IMAD.MOV.U32 R21, RZ, RZ, R3 ;  /* 0x000000ffff157224 */ /* 0x010fe400078e0003 */
[----:B------:R-:W3:Y:S02]  /*84da0*/  LDL.LU R3, [R1+0x336c] ;  /* 0x00336c0001037983 */ /* 0x000ee40000300800 */
[----:B------:R-:W4:Y:S01]  /*84db0*/  LDL.LU R22, [R1+0x2d8] ;  /* 0x0002d80001167983 */ /* 0x000f220000300800 */
[----:B------:R-:W4:Y:S01]  /*84dc0*/  LDL.LU R23, [R1+0x2dc] ;  /* 0x0002dc0001177983 */ /* 0x000f220000300800 */
[----:B------:R-:W-:Y:S03]  /*84dd0*/  HMMA.1688.F32.TF32 R8, R4, R18, R8 ;  /* 0x000000120408723c */ /* 0x000fe60000081008 */
[----:B----4-:R3:W-:Y:S01]  /*84de0*/  STL.64 [R1+0x32f0], R22 ;  /* 0x0032f01601007387 */ /* 0x0107e20000100a00 */
[----:B--2---:R1:W-:Y:S02]  /*84df0*/  STL.64 [R1+0x32e8], R20 ;  /* 0x0032e81401007387 */ /* 0x0043e40000100a00 */
        /* <DEDUP_REMOVED lines=10> */
[----:B------:R1:W-:Y:S01]  /*84ea0*/  STL.64 [R1+0x670], R8 ;  /* 0x0006700801007387 */ /* 0x0003e20000100a00 */
[----:B------:R4:W-:Y:S01]  /*84eb0*/  STL.64 [R1+0x678], R10 ;  /* 0x0006780a01007387 */ /* 0x0009e20000100a00 */
[----:B-1----:R-:W-:-:S02]  /*84ec0*/  IMAD.MOV.U32 R9, RZ, RZ, R18 ;  /* 0x000000ffff097224 */ /* 0x002fc400078e0012 */
[----:B------:R-:W-:Y:S02]  /*84ed0*/  IMAD.MOV.U32 R8, RZ, RZ, R19 ;  /* 0x000000ffff087224 */ /* 0x000fe400078e0013 */
[----:B------:R-:W5:Y:S02]  /*84ee0*/  LDL.LU.64 R18, [R1+0x3360] ;  /* 0x0033600001127983 */ /* 0x000f640000300a00 */
[C---:B-----5:R-:W-:Y:S01]  /*84ef0*/  HMMA.1688.F32.TF32 R24, R4.reuse, R18, R24 ;  /* 0x000000120418723c */ /* 0x060fe20000081018 */
[----:B----4-:R-:W-:Y:S02]  /*84f00*/  IMAD.MOV.U32 R11, RZ, RZ, R18 ;  /* 0x000000ffff0b7224 */ /* 0x010fe400078e0012 */
        /* <DEDUP_REMOVED lines=8> */
[----:B------:R-:W4:Y:S11]  /*84f90*/  LDL.LU.64 R26, [R1+0x3340] ;  /* 0x00334000011a7983 */ /* 0x000f360000300a00 */
[----:B------:R-:W-:Y:S11]  /*84fa0*/  @!UPT UIADD3 URZ, URZ, URZ, URZ ;  /* 0x0000003f3f3ff290 */ /* 0x000ff6000fffe03f */
        /* <DEDUP_REMOVED lines=14> */
[----:B-----5:R-:W-:Y:S11]  /*85090*/  HMMA.1688.F32.TF32 R24, R4, R14, R24 ;  /* 0x0000000e0418723c */ /* 0x020ff60000081018 */
[----:B------:R-:W-:Y:S11]  /*850a0*/  @!UPT UIADD3 URZ, URZ, URZ, URZ ;  /* 0x0000003f3f3ff290 */ /* 0x000ff6000fffe03f */
[----:B------:R-:W-:Y:S01]  /*850b0*/  @!UPT UIADD3 URZ, URZ, URZ, URZ ;  /* 0x0000003f3f3ff290 */ /* 0x000fe2000fffe03f */
[----:B------:R1:W-:Y:S01]  /*850c0*/  STL.64 [R1+0xa90], R24 ;  /* 0x000a901801007387 */ /* 0x0003e20000100a00 */
[----:B------:R-:W-:Y:S02]  /*850d0*/  STL.64 [R1+0xa98], R26 ;  /* 0x000a981a01007387 */ /* 0x000fe40000100a00 */
[----:B-1----:R-:W-:Y:S02]  /*850e0*/  IMAD.MOV.U32 R25, RZ, RZ, R14 ;  /* 0x000000ffff197224 */ /* 0x002fe400078e000e */
[----:B------:R-:W-:Y:S02]  /*850f0*/  IMAD.MOV.U32 R24, RZ, RZ, R15 ;  /* 0x000000ffff187224 */ /* 0x000fe400078e000f */
[----:B------:R-:W2:Y:S01]  /*85100*/  LDL.LU.64 R14, [R1+0x3310] ;  /* 0x00331000010e7983 */ /* 0x000ea20000300a00 */
[----:B---3--:R-:W-:-:S07]  /*85110*/  IMAD.MOV.U32 R23, RZ, RZ, R3 ;  /* 0x000000ffff177224 */ /* 0x008fce00078e0003 */
        /* <DEDUP_REMOVED lines=20> */
[----:B-1----:R-:W2:Y:S01]  /*85260*/  LDL.LU.64 R14, [R1+0x32d0] ;  /* 0x0032d000010e7983 */ /* 0x002ea20000300a00 */
        /* <DEDUP_REMOVED lines=13> */
[----:B------:R-:W-:Y:S01]  /*85340*/  IMAD.MOV.U32 R28, RZ, RZ, R14 ;  /* 0x000000ffff1c7224 */ /* 0x000fe200078e000e */
[----:B------:R-:W-:Y:S02]  /*85350*/  MOV R3, R15 ;  /* 0x0000000f00037202 */ /* 0x000fe40000000f00 */
        /* <DEDUP_REMOVED lines=17> */
[----:B--2---:R-:W-:Y:S11]  /*85470*/  HMMA.1688.F32.TF32 R20, R4, R14, R20 ;  /* 0x0000000e0414723c */ /* 0x004ff60000081014 */
        /* <DEDUP_REMOVED lines=9> */
[----:B-1----:R-:W5:Y:S01]  /*85510*/  LDL.LU R14, [R1+0x318] ;  /* 0x00031800010e7983 */ /* 0x002f620000300800 */
[----:B------:R-:W5:Y:S03]  /*85520*/  LDL.LU R15, [R1+0x31c] ;  /* 0x00031c00010f7983 */ /* 0x000f660000300800 */
[----:B-----5:R-:W-:Y:S01]  /*85530*/  STL.64 [R1+0x31b8], R14 ;  /* 0x0031b80e01007387 */ /* 0x020fe20000100a00 */
[----:B----4-:R1:W-:Y:S03]  /*85540*/  STL.64 [R1+0x31b0], R12 ;  /* 0x0031b00c01007387 */ /* 0x0103e60000100a00 */
[----:B-1----:R-:W4:Y:S01]  /*85550*/  LDL.LU R12, [R1+0x3a0] ;  /* 0x0003a000010c7983 */ /* 0x002f220000300800 */
[----:B------:R-:W4:Y:S02]  /*85560*/  LDL.LU R13, [R1+0x3a4] ;  /* 0x0003a400010d7983 */ /* 0x000f240000300800 */
[----:B------:R-:W5:Y:S02]  /*85570*/  LDL.LU R14, [R1+0x3a8] ;  /* 0x0003a800010e7983 */ /* 0x000f640000300800 */
[----:B------:R-:W5:Y:S02]  /*85580*/  LDL.LU R15, [R1+0x3ac] ;  /* 0x0003ac00010f7983 */ /* 0x000f640000300800 */
[----:B-----5:R1:W-:Y:S01]  /*85590*/  STL.64 [R1+0x31c8], R14 ;  /* 0x0031c80e01007387 */ /* 0x0203e20000100a00 */
[----:B----4-:R-:W-:Y:S02]  /*855a0*/  STL.64 [R1+0x31c0], R12 ;  /* 0x0031c00c01007387 */ /* 0x010fe40000100a00 */
[----:B-1----:R-:W-:-:S02]  /*855b0*/  IMAD.MOV.U32 R14, RZ, RZ, R25 ;  /* 0x000000ffff0e7224 */ /* 0x002fc400078e0019 */
[----:B------:R-:W-:-:S05]  /*855c0*/  IMAD.MOV.U32 R15, RZ, RZ, R24 ;  /* 0x000000ffff0f7224 */ /* 0x000fca00078e0018 */
[----:B------:R1:W-:Y:S02]  /*855d0*/  STL.64 [R1+0x31d8], R14 ;  /* 0x0031d80e01007387 */ /* 0x0003e40000100a00 */
[----:B-1----:R-:W-:Y:S02]  /*855e0*/  IMAD.MOV.U32 R15, RZ, RZ, R16 ;  /* 0x000000ffff0f7224 */ /* 0x002fe400078e0010 */
[----:B------:R-:W-:Y:S01]  /*855f0*/  IMAD.MOV.U32 R14, RZ, RZ, R17 ;  /* 0x000000ffff0e7224 */ /* 0x000fe200078e0011 */
        /* <DEDUP_REMOVED lines=9> */
[----:B----4-:R-:W-:Y:S02]  /*85690*/  STL.64 [R1+0x3200], R16 ;  /* 0x0032001001007387 */ /* 0x010fe40000100a00 */
[----:B-1----:R-:W-:-:S02]  /*856a0*/  IMAD.MOV.U32 R18, RZ, RZ, R11 ;  /* 0x000000ffff127224 */ /* 0x002fc400078e000b */
[----:B------:R-:W-:-:S05]  /*856b0*/  IMAD.MOV.U32 R19, RZ, RZ, R10 ;  /* 0x000000ffff137224 */ /* 0x000fca00078e000a */
[----:B------:R1:W-:Y:S02]  /*856c0*/  STL.64 [R1+0x3218], R18 ;  /* 0x0032181201007387 */ /* 0x0003e40000100a00 */
[----:B-1----:R-:W-:Y:S02]  /*856d0*/  IMAD.MOV.U32 R18, RZ, RZ, R9 ;  /* 0x000000ffff127224 */ /* 0x002fe400078e0009 */
[----:B------:R-:W-:Y:S02]  /*856e0*/  IMAD.MOV.U32 R19, RZ, RZ, R8 ;  /* 0x000000ffff137224 */ /* 0x000fe400078e0008 */
[----:B------:R-:W4:Y:S01]  /*856f0*/  LDL.LU R8, [R1+0x130] ;  /* 0x0001300001087983 */ /* 0x000f220000300800 */
[----:B------:R-:W4:Y:S02]  /*85700*/  LDL.LU R9, [R1+0x134] ;  /* 0x0001340001097983 */ /* 0x000f240000300800 */
[----:B------:R-:W4:Y:S02]  /*85710*/  LDL.LU R10, [R1+0x138] ;  /* 0x00013800010a7983 */ /* 0x000f240000300800 */
[----:B------:R-:W4:Y:S01]  /*85720*/  LDL.LU R11, [R1+0x13c] ;  /* 0x00013c00010b7983 */ /* 0x000f220000300800 */
[----:B------:R-:W-:Y:S01]  /*85730*/  STL.64 [R1+0x3230], R18 ;  /* 0x0032301201007387 */ /* 0x000fe20000100a00 */
[----:B------:R1:W-:Y:S03]  /*85740*/  STL.64 [R1+0x31f0], R14 ;  /* 0x0031f00e01007387 */ /* 0x0003e60000100a00 */
[----:B-1----:R-:W5:Y:S04]  /*85750*/  LDL.64 R14, [R1+0x28] ;  /* 0x00002800010e7983 */ /* 0x002f680000100a00 */
[----:B-----5:R1:W-:Y:S01]  /*85760*/  STL.64 [R1+0x3210], R14 ;  /* 0x0032100e01007387 */ /* 0x0203e20000100a00 */
[----:B------:R-:W5:Y:S02]  /*85770*/  LDL.LU R12, [R1+0x5c0] ;  /* 0x0005c000010c7983 */ /* 0x000f640000300800 */
[----:B------:R-:W5:Y:S01]  /*85780*/  LDL.LU R13, [R1+0x5c4] ;  /* 0x0005c400010d7983 */ /* 0x000f620000300800 */
[----:B-1----:R-:W3:Y:S01]  /*85790*/  LDL.LU R14, [R1+0x5c8] ;  /* 0x0005c800010e7983 */ /* 0x002ee20000300800 */
[----:B------:R-:W3:Y:S01]  /*857a0*/  LDL.LU R15, [R1+0x5cc] ;  /* 0x0005cc00010f7983 */ /* 0x000ee20000300800 */
[----:B--2---:R-:W-:Y:S02]  /*857b0*/  HMMA.1688.F32.TF32 R24, R4, R22, R24 ;  /* 0x000000160418723c */ /* 0x004fe40000081018 */
[----:B---3--:R-:W-:Y:S01]  /*857c0*/  STL.64 [R1+0x3228], R14 ;  /* 0x0032280e01007387 */ /* 0x008fe20000100a00 */
[----:B-----5:R1:W-:Y:S03]  /*857d0*/  STL.64 [R1+0x3220], R12 ;  /* 0x0032200c01007387 */ /* 0x0203e60000100a00 */
        /* <DEDUP_REMOVED lines=12> */
[----:B-1----:R-:W4:Y:S01]  /*858a0*/  LDL.LU.64 R26, [R1+0x3258] ;  /* 0x00325800011a7983 */ /* 0x002f220000300a00 */
[----:B------:R1:W-:Y:S03]  /*858b0*/  STL.64 [R1+0x3168], R22 ;  /* 0x0031681601007387 */ /* 0x0003e60000100a00 */
[----:B-1----:R-:W3:Y:S01]  /*858c0*/  LDL.64 R22, [R1+0xc8] ;  /* 0x0000c80001167983 */ /* 0x002ee20000100a00 */
[----:B------:R-:W-:-:S02]  /*858d0*/  IMAD.MOV.U32 R19, RZ, RZ, R20 ;  /* 0x000000ffff137224 */ /* 0x000fc400078e0014 */
        /* <DEDUP_REMOVED lines=14> */
[----:B------:R-:W2:Y:S02]  /*859c0*/  LDL.LU.64 R8, [R1+0x3248] ;  /* 0x0032480001087983 */ /* 0x000ea40000300a00 */
[----:B------:R1:W-:Y:S02]  /*859d0*/  STL.64 [R1+0x31a8], R26 ;  /* 0x0031a81a01007387 */ /* 0x0003e40000100a00 */
[----:B------:R-:W4:Y:S06]  /*859e0*/  LDL.LU R24, [R1+0x350] ;  /* 0x0003500001187983 */ /* 0x000f2c0000300800 */
[----:B------:R-:W-:Y:S01]  /*859f0*/  STL.64 [R1+0xc80], R4 ;  /* 0x000c800401007387 */ /* 0x000fe20000100a00 */
[----:B------:R-:W-:Y:S02]  /*85a00*/  STL.64 [R1+0xc88], R6 ;  /* 0x000c880601007387 */ /* 0x000fe40000100a00 */
[----:B------:R-:W-:Y:S04]  /*85a10*/  LDS R6, [R0+0x36200] ;  /* 0x0362000000067984 */ /* 0x000fe80000000800 */
[----:B------:R-:W5:Y:S01]  /*85a20*/  LDS R7, [R2+0x36200] ;  /* 0x0362000002077984 */ /* 0x000f620000000800 */
[----:B------:R-:W-:Y:S04]  /*85a30*/  LDS R4, [R0+0x34200] ;  /* 0x0342000000047984 */ /* 0x000fe80000000800 */
[----:B------:R-:W5:Y:S04]  /*85a40*/  LDS R5, [R2+0x34200] ;  /* 0x0342000002057984 */ /* 0x000f680000000800 */
[----:B------:R-:W4:Y:S04]  /*85a50*/  LDL.LU R25, [R1+0x354] ;  /* 0x0003540001197983 */ /* 0x000f280000300800 */
[----:B-1----:R-:W4:Y:S01]  /*85a60*/  LDL.LU R26, [R1+0x358] ;  /* 0x00035800011a7983 */ /* 0x002f220000300800 */
[----:B------:R-:W4:Y:S03]  /*85a70*/  LDL.LU R27, [R1+0x35c] ;  /* 0x00035c00011b7983 */ /* 0x000f260000300800 */
[----:B-----5:R1:W-:Y:S01]  /*85a80*/  STL.64 [R1+0x3138], R6 ;  /* 0x0031380601007387 */ /* 0x0203e20000100a00 */
[----:B------:R-:W-:Y:S03]  /*85a90*/  STL.64 [R1+0x3130], R4 ;  /* 0x0031300401007387 */ /* 0x000fe60000100a00 */
[----:B-1----:R-:W5:Y:S01]  /*85aa0*/  LDL.64 R6, [R1+0xd8] ;  /* 0x0000d80001067983 */ /* 0x002f620000100a00 */
        /* <DEDUP_REMOVED lines=55> */
[C---:B----4-:R-:W-:Y:S03]  /*85e20*/  HMMA.1688.F32.TF32 R4, R8.reuse, R22, R24 ;  /* 0x000000160804723c */ /* 0x050fe60000081018 */
[----:B------:R-:W-:Y:S01]  /*85e30*/  STL [R1+0x311c], R29 ;  /* 0x00311c1d01007387 */ /* 0x000fe20000100800 */
[----:B------:R-:W-:Y:S02]  /*85e40*/  STL [R1+0x3118], R17 ;  /* 0x0031181101007387 */ /* 0x000fe40000100800 */
[----:B------:R-:W-:Y:S11]  /*85e50*/  IMAD.MOV.U32 R16, RZ, RZ, R23 ;  /* 0x000000ffff107224 */ /* 0x000ff600078e0017 */
[----:B------:R-:W-:Y:S06]  /*85e60*/  @!UPT UIADD3 URZ, URZ, URZ, URZ ;  /* 0x0000003f3f3ff290 */ /* 0x000fec000fffe03f */
[----:B------:R1:W-:Y:S01]  /*85e70*/  STL.64 [R1+0xaf0], R4 ;  /* 0x000af00401007387 */ /* 0x0003e20000100a00 */
[----:B------:R3:W-:Y:S03]  /*85e80*/  STL.64 [R1+0xaf8], R6 ;  /* 0x000af80601007387 */ /* 0x0007e60000100a00 */
[----:B-1----:R-:W4:Y:S01]  /*85e90*/  LDL.LU R4, [R1+0x120] ;  /* 0x0001200001047983 */ /* 0x002f220000300800 */
[C---:B--2---:R-:W-:Y:S11]  /*85ea0*/  HMMA.1688.F32.TF32 R12, R8.reuse, R18, R12 ;  /* 0x00000012080c723c */ /* 0x044ff6000008100c */
[----:B------:R-:W-:Y:S11]  /*85eb0*/  @!UPT UIADD3 URZ, URZ, URZ, URZ ;  /* 0x0000003f3f3ff290 */ /* 0x000ff6000fffe03f */
[----:B------:R-:W-:Y:S01]  /*85ec0*/  @!UPT UIADD3 URZ, URZ, URZ, URZ ;  /* 0x0000003f3f3ff290 */ /* 0x000fe2000fffe03f */
[----:B------:R-:W-:Y:S01]  /*85ed0*/  STL.64 [R1+0xb00], R12 ;  /* 0x000b000c01007387 */ /* 0x000fe20000100a00 */
[----:B------:R-:W-:Y:S02]  /*85ee0*/  STL.64 [R1+0xb08], R14 ;  /* 0x000b080e01007387 */ /* 0x000fe40000100a00 */
[----:B------:R-:W4:Y:S02]  /*85ef0*/  LDL.LU R5, [R1+0x124] ;  /* 0x0001240001057983 */ /* 0x000f240000300800 */
[----:B---3--:R-:W2:Y:S01]  /*85f00*/  LDL.LU R6, [R1+0x128] ;  /* 0x0001280001067983 */ /* 0x008ea20000300800 */
[----:B------:R-:W2:Y:S01]  /*85f10*/  LDL.LU R7, [R1+0x12c] ;  /* 0x00012c0001077983 */ /* 0x000ea20000300800 */
[----:B------:R-:W3:Y:S02]  /*85f20*/  LDL.LU R20, [R1+0x250] ;  /* 0x0002500001147983 */ /* 0x000ee40000300800 */
[----:B------:R-:W3:Y:S02]  /*85f30*/  LDL.LU R21, [R1+0x254] ;  /* 0x0002540001157983 */ /* 0x000ee40000300800 */
[----:B------:R-:W5:Y:S01]  /*85f40*/  LDL.LU R22, [R1+0x258] ;  /* 0x0002580001167983 */ /* 0x000f620000300800 */
[----:B------:R-:W5:Y:S01]  /*85f50*/  LDL.LU R23, [R1+0x25c] ;  /* 0x00025c0001177983 */ /* 0x000f620000300800 */
[----:B------:R-:W2:Y:S02]  /*85f60*/  LDL.LU R24, [R1+0x2e0] ;  /* 0x0002e00001187983 */ /* 0x000ea40000300800 */
[----:B------:R-:W2:Y:S02]  /*85f70*/  LDL.LU R25, [R1+0x2e4] ;  /* 0x0002e40001197983 */ /* 0x000ea40000300800 */
[----:B------:R-:W2:Y:S01]  /*85f80*/  LDL.LU R26, [R1+0x2e8] ;  /* 0x0002e800011a7983 */ /* 0x000ea20000300800 */
[----:B------:R-:W2:Y:S04]  /*85f90*/  LDL.LU R27, [R1+0x2ec] ;  /* 0x0002ec00011b7983 */ /* 0x000ea80000300800 */
[----:B-----5:R-:W-:Y:S01]  /*85fa0*/  STL.64 [R1+0x3178], R22 ;  /* 0x0031781601007387 */ /* 0x020fe20000100a00 */
[----:B---3--:R1:W-:Y:S03]  /*85fb0*/  STL.64 [R1+0x3170], R20 ;  /* 0x0031701401007387 */ /* 0x0083e60000100a00 */
[----:B-1----:R-:W3:Y:S01]  /*85fc0*/  LDL.LU R20, [R1+0x260] ;  /* 0x0002600001147983 */ /* 0x002ee20000300800 */
[----:B------:R-:W3:Y:S02]  /*85fd0*/  LDL.LU R21, [R1+0x264] ;  /* 0x0002640001157983 */ /* 0x000ee40000300800 */
[----:B------:R-:W5:Y:S02]  /*85fe0*/  LDL.LU R22, [R1+0x268] ;  /* 0x0002680001167983 */ /* 0x000f640000300800 */
[----:B------:R-:W5:Y:S02]  /*85ff0*/  LDL.LU R23, [R1+0x26c] ;  /* 0x00026c0001177983 */ /* 0x000f640000300800 */
[----:B-----5:R1:W-:Y:S01]  /*86000*/  STL.64 [R1+0x3190], R22 ;  /* 0x0031901601007387 */ /* 0x0203e20000100a00 */
[----:B---3--:R-:W-:Y:S03]  /*86010*/  STL.64 [R1+0x3188], R20 ;  /* 0x0031881401007387 */ /* 0x008fe60000100a00 */
[----:B-1----:R-:W3:Y:S04]  /*86020*/  LDL.64 R22, [R1+0x98] ;  /* 0x0000980001167983 */ /* 0x002ee80000100a00 */
[----:B---3--:R1:W-:Y:S01]  /*86030*/  STL.64 [R1+0x31a0], R22 ;  /* 0x0031a01601007387 */ /* 0x0083e20000100a00 */
[----:B------:R-:W3:Y:S03]  /*86040*/  LDL.64 R14, [R1+0x78] ;  /* 0x00007800010e7983 */ /* 0x000ee60000100a00 */
[----:B-1----:R-:W2:Y:S04]  /*86050*/  LDL.64 R22, [R1+0xa8] ;  /* 0x0000a80001167983 */ /* 0x002ea80000100a00 */
[----:B---3--:R1:W-:Y:S04]  /*86060*/  STL.64 [R1+0x3180], R14 ;  /* 0x0031800e01007387 */ /* 0x0083e80000100a00 */
[----:B-1----:R-:W3:Y:S01]  /*86070*/  LDL.64 R14, [R1+0x88] ;  /* 0x00008800010e7983 */ /* 0x002ee20000100a00 */
[----:B--2---:R-:W-:Y:S03]  /*86080*/  HMMA.1688.F32.TF32 R24, R8, R22, R24 ;  /* 0x000000160818723c */ /* 0x004fe60000081018 */
[----:B---3--:R1:W-:Y:S01]  /*86090*/  STL.64 [R1+0x3198], R14 ;  /* 0x0031980e01007387 */ /* 0x0083e20000100a00 */
[----:B------:R-:W2:Y:S02]  /*860a0*/  LDL.LU R12, [R1+0x270] ;  /* 0x00027000010c7983 */ /* 0x000ea40000300800 */
[----:B------:R-:W2:Y:S01]  /*860b0*/  LDL.LU R13, [R1+0x274] ;  /* 0x00027400010d7983 */ /* 0x000ea20000300800 */
[----:B-1----:R-:W2:Y:S01]  /*860c0*/  LDL.LU R14, [R1+0x278] ;  /* 0x00027800010e7983 */ /* 0x002ea20000300800 */
[----:B------:R-:W2:Y:S02]  /*860d0*/  LDL.LU R15, [R1+0x27c] ;  /* 0x00027c00010f7983 */ /* 0x000ea40000300800 */
[----:B------:R-:W-:Y:S02]  /*860e0*/  STL.64 [R1+0x3148], R6 ;  /* 0x0031480601007387 */ /* 0x000fe40000100a00 */
        /* <DEDUP_REMOVED lines=11> */
[----:B------:R-:W-:Y:S01]  /*861a0*/  STL.64 [R1+0x30f0], R18 ;  /* 0x0030f01201007387 */ /* 0x000fe20000100a00 */
[----:B------:R1:W-:Y:S02]  /*861b0*/  STL.64 [R1+0xb80], R24 ;  /* 0x000b801801007387 */ /* 0x0003e40000100a00 */
[----:B------:R4:W-:Y:S02]  /*861c0*/  STL.64 [R1+0xb88], R26 ;  /* 0x000b881a01007387 */ /* 0x0009e40000100a00 */
[----:B-1----:R-:W-:Y:S01]  /*861d0*/  IMAD.MOV.U32 R25, RZ, RZ, R22 ;  /* 0x000000ffff197224 */ /* 0x002fe200078e0016 */
[----:B----4-:R-:W4:Y:S01]  /*861e0*/  LDL.LU.64 R26, [R1+0x31a8] ;  /* 0x0031a800011a7983 */ /* 0x010f220000300a00 */
[----:B------:R-:W-:-:S02]  /*861f0*/  IMAD.MOV.U32 R24, RZ, RZ, R23 ;  /* 0x000000ffff187224 */ /* 0x000fc400078e0017 */
        /* <DEDUP_REMOVED lines=12> */
[----:B------:R-:W-:Y:S02]  /*862c0*/  IMAD.MOV.U32 R17, RZ, RZ, R15 ;  /* 0x000000ffff117224 */ /* 0x000fe400078e000f */
[----:B------:R-:W2:Y:S11]  /*862d0*/  LDL.LU.64 R14, [R1+0x3180] ;  /* 0x00318000010e7983 */ /* 0x000eb60000300a00 */
[----:B------:R-:W-:Y:S07]  /*862e0*/  @!UPT UIADD3 URZ, URZ, URZ, URZ ;  /* 0x0000003f3f3ff290 */ /* 0x000fee000fffe03f */
[----:B------:R1:W-:Y:S01]  /*862f0*/  STL.64 [R1+0xc60], R20 ;  /* 0x000c601401007387 */ /* 0x0003e20000100a00 */
[----:B------:R-:W-:Y:S02]  /*86300*/  IMAD.MOV.U32 R3, RZ, RZ, R22 ;  /* 0x000000ffff037224 */ /* 0x000fe400078e0016 */
[----:B------:R-:W-:Y:S02]  /*86310*/  IMAD.MOV.U32 R28, RZ, RZ, R23 ;  /* 0x000000ffff1c7224 */ /* 0x000fe400078e0017 */
[----:B------:R-:W2:Y:S04]  /*86320*/  LDL.LU.64 R22, [R1+0x3178] ;  /* 0x0031780001167983 */ /* 0x000ea80000300a00 */
[----:B-1----:R-:W2:Y:S01]  /*86330*/  LDL.LU.64 R20, [R1+0x3170] ;  /* 0x0031700001147983 */ /* 0x002ea20000300a00 */
[----:B------:R-:W-:Y:S02]  /*86340*/  STL.64 [R1+0x3128], R18 ;  /* 0x0031281201007387 */ /* 0x000fe40000100a00 */
[----:B------:R1:W-:Y:S02]  /*86350*/  STL.64 [R1+0x3120], R16 ;  /* 0x0031201001007387 */ /* 0x0003e40000100a00 */
[----:B-1----:R-:W5:Y:S01]  /*86360*/  LDL.LU R16, [R1+0x740] ;  /* 0x0007400001107983 */ /* 0x002f620000300800 */
[----:B------:R-:W5:Y:S02]  /*86370*/  LDL.LU R17, [R1+0x744] ;  /* 0x0007440001117983 */ /* 0x000f640000300800 */
[----:B------:R-:W5:Y:S02]  /*86380*/  LDL.LU R18, [R1+0x748] ;  /* 0x0007480001127983 */ /* 0x000f640000300800 */
[----:B------:R-:W5:Y:S01]  /*86390*/  LDL.LU R19, [R1+0x74c] ;  /* 0x00074c0001137983 */ /* 0x000f620000300800 */
[----:B------:R-:W-:Y:S01]  /*863a0*/  STL [R1+0x237c], R28 ;  /* 0x00237c1c01007387 */ /* 0x000fe20000100800 */
        /* <DEDUP_REMOVED lines=10> */
[C---:B---3--:R-:W-:Y:S11]  /*86450*/  HMMA.1688.F32.TF32 R4, R8.reuse, R14, R4 ;  /* 0x0000000e0804723c */ /* 0x048ff60000081004 */
[----:B------:R-:W-:Y:S11]  /*86460*/  @!UPT UIADD3 URZ, URZ, URZ, URZ ;  /* 0x0000003f3f3ff290 */ /* 0x000ff6000fffe03f */
[----:B------:R-:W-:Y:S01]  /*86470*/  @!UPT UIADD3 URZ, URZ, URZ, URZ ;  /* 0x0000003f3f3ff290 */ /* 0x000fe2000fffe03f */
        /* <DEDUP_REMOVED lines=8> */
[----:B------:R-:W-:Y:S02]  /*86500*/  IMAD.MOV.U32 R28, RZ, RZ, R6 ;  /* 0x000000ffff1c7224 */ /* 0x000fe400078e0006 */
[----:B------:R-:W-:Y:S02]  /*86510*/  IMAD.MOV.U32 R3, RZ, RZ, R7 ;  /* 0x000000ffff037224 */ /* 0x000fe400078e0007 */
[----:B------:R-:W4:Y:S04]  /*86520*/  LDL.LU.64 R6, [R1+0x3148] ;  /* 0x0031480001067983 */ /* 0x000f280000300a00 */
[----:B-1----:R-:W4:Y:S01]  /*86530*/  LDL.LU.64 R4, [R1+0x3140] ;  /* 0x0031400001047983 */ /* 0x002f220000300a00 */
[----:B------:R-:W-:Y:S02]  /*86540*/  STL.64 [R1+0x3000], R22 ;  /* 0x0030001601007387 */ /* 0x000fe40000100a00 */
[----:B------:R-:W-:Y:S02]  /*86550*/  STL [R1+0x2384], R3 ;  /* 0x0023840301007387 */ /* 0x000fe40000100800 */
[----:B------:R-:W-:Y:S01]  /*86560*/  STL [R1+0x2380], R28 ;  /* 0x0023801c01007387 */ /* 0x000fe20000100800 */
[----:B----4-:R-:W-:Y:S01]  /*86570*/  HMMA.1688.F32.TF32 R8, R8, R26, R4 ;  /* 0x0000001a0808723c */ /* 0x010fe20000081004 */
[----:B------:R-:W5:Y:S01]  /*86580*/  LDL.LU.64 R6, [R1+0x3138] ;  /* 0x0031380001067983 */ /* 0x000f620000300a00 */
[----:B------:R-:W5:Y:S02]  /*86590*/  LDL.LU.64 R4, [R1+0x3130] ;  /* 0x0031300001047983 */ /* 0x000f640000300a00 */
[----:B------:R-:W-:Y:S11]  /*865a0*/  STL.64 [R1+0x2ff8], R26 ;  /* 0x002ff81a01007387 */ /* 0x000ff60000100a00 */
[----:B------:R-:W-:Y:S08]  /*865b0*/  @!UPT UIADD3 URZ, URZ, URZ, URZ ;  /* 0x0000003f3f3ff290 */ /* 0x000ff0000fffe03f */
[----:B------:R-:W-:Y:S01]  /*865c0*/  STL.64 [R1+0xc20], R8 ;  /* 0x000c200801007387 */ /* 0x000fe20000100a00 */
[----:B------:R-:W-:Y:S02]  /*865d0*/  STL.64 [R1+0xc28], R10 ;  /* 0x000c280a01007387 */ /* 0x000fe40000100a00 */
[----:B------:R-:W-:Y:S04]  /*865e0*/  LDS R10, [R0+0x36300] ;  /* 0x03630000000a7984 */ /* 0x000fe80000000800 */
[----:B------:R-:W1:Y:S01]  /*865f0*/  LDS R11, [R2+0x36300] ;  /* 0x03630000020b7984 */ /* 0x000e620000000800 */
[----:B------:R-:W-:Y:S04]  /*86600*/  LDS R8, [R0+0x34300] ;  /* 0x0343000000087984 */ /* 0x000fe80000000800 */
[----:B------:R-:W2:Y:S04]  /*86610*/  LDS R9, [R2+0x34300] ;  /* 0x0343000002097984 */ /* 0x000ea80000000800 */
[----:B-1----:R1:W-:Y:S01]  /*86620*/  STL.64 [R1+0x2ff0], R10 ;  /* 0x002ff00a01007387 */ /* 0x0023e20000100a00 */
[----:B--2---:R-:W-:Y:S03]  /*86630*/  STL.64 [R1+0x2fe8], R8 ;  /* 0x002fe80801007387 */ /* 0x004fe60000100a00 */
[----:B-1----:R-:W5:Y:S02]  /*86640*/  LDL.64 R10, [R1+0x118] ;  /* 0x00011800010a7983 */ /* 0x002f640000100a00 */
[----:B-----5:R-:W-:Y:S01]  /*86650*/  HMMA.1688.F32.TF32 R16, R4, R10, R16 ;  /* 0x0000000a0410723c */ /* 0x020fe20000081010 */
[----:B------:R-:W-:-:S02]  /*86660*/  IMAD.MOV.U32 R13, RZ, RZ, R10 ;  /* 0x000000ffff0d7224 */ /* 0x000fc400078e000a */
[----:B------:R-:W-:Y:S11]  /*86670*/  IMAD.MOV.U32 R12, RZ, RZ, R11 ;  /* 0x000000ffff0c7224 */ /* 0x000ff600078e000b */
[----:B------:R-:W-:Y:S09]  /*86680*/  @!UPT UIADD3 URZ, URZ, URZ, URZ ;  /* 0x0000003f3f3ff290 */ /* 0x000ff2000fffe03f */
[----:B------:R-:W-:Y:S01]  /*86690*/  STL.64 [R1+0x490], R16 ;  /* 0x0004901001007387 */ /* 0x000fe20000100a00 */
[----:B------:R1:W-:Y:S03]  /*866a0*/  STL.64 [R1+0x498], R18 ;  /* 0x0004981201007387 */ /* 0x0003e60000100a00 */
[----:B-1----:R-:W2:Y:S01]  /*866b0*/  LDL.LU.64 R18, [R1+0x3128] ;  /* 0x0031280001127983 */ /* 0x002ea20000300a00 */
[----:B------:R-:W3:Y:S02]  /*866c0*/  LDL.LU.64 R16, [R1+0x3120] ;  /* 0x0031200001107983 */ /* 0x000ee40000300a00 */
[----:B------:R1:W-:Y:S02]  /*866d0*/  STL.64 [R1+0x3010], R14 ;  /* 0x0030100e01007387 */ /* 0x0003e40000100a00 */
[----:B------:R-:W-:Y:S02]  /*866e0*/  STL.64 [R1+0x3008], R12 ;  /* 0x0030080c01007387 */ /* 0x000fe40000100a00 */
[----:B-1----:R-:W-:-:S02]  /*866f0*/  IMAD.MOV.U32 R14, RZ, RZ, R21 ;  /* 0x000000ffff0e7224 */ /* 0x002fc400078e0015 */
[----:B------:R-:W-:-:S05]  /*86700*/  IMAD.MOV.U32 R15, RZ, RZ, R20 ;  /* 0x000000ffff0f7224 */ /* 0x000fca00078e0014 */
[----:B------:R1:W-:Y:S01]  /*86710*/  STL.64 [R1+0x3028], R14 ;  /* 0x0030280e01007387 */ /* 0x0003e20000100a00 */
[----:B------:R-:W4:Y:S02]  /*86720*/  LDL.LU R20, [R1+0x1f0] ;  /* 0x0001f00001147983 */ /* 0x000f240000300800 */
[----:B------:R-:W4:Y:S02]  /*86730*/  LDL.LU R21, [R1+0x1f4] ;  /* 0x0001f40001157983 */ /* 0x000f240000300800 */
[----:B------:R-:W5:Y:S01]  /*86740*/  LDL.LU R22, [R1+0x1f8] ;  /* 0x0001f80001167983 */ /* 0x000f620000300800 */
[----:B------:R-:W5:Y:S01]  /*86750*/  LDL.LU R23, [R1+0x1fc] ;  /* 0x0001fc0001177983 */ /* 0x000f620000300800 */
[----:B-1----:R-:W-:-:S03]  /*86760*/  IMAD.MOV.U32 R14, RZ, RZ, R29 ;  /* 0x000000ffff0e7224 */ /* 0x002fc600078e001d */
[----:B------:R-:W2:Y:S01]  /*86770*/  LDL.LU R29, [R1+0x311c] ;  /* 0x00311c00011d7983 */ /* 0x000ea20000300800 */
[----:B---3--:R-:W-:-:S03]  /*86780*/  IMAD.MOV.U32 R15, RZ, RZ, R17 ;  /* 0x000000ffff0f7224 */ /* 0x008fc600078e0011 */
[----:B------:R-:W3:Y:S02]  /*86790*/  LDL.LU R17, [R1+0x3118] ;  /* 0x0031180001117983 */ /* 0x000ee40000300800 */
[----:B------:R-:W-:Y:S02]  /*867a0*/  STL.64 [R1+0x3040], R14 ;  /* 0x0030400e01007387 */ /* 0x000fe40000100a00 */
[----:B-----5:R-:W-:Y:S01]  /*867b0*/  STL.64 [R1+0x3020], R22 ;  /* 0x0030201601007387 */ /* 0x020fe20000100a00 */
[----:B----4-:R1:W-:Y:S03]  /*867c0*/  STL.64 [R1+0x3018], R20 ;  /* 0x0030181401007387 */ /* 0x0103e60000100a00 */
[----:B-1----:R-:W4:Y:S01]  /*867d0*/  LDL.LU R20, [R1+0x200] ;  /* 0x0002000001147983 */ /* 0x002f220000300800 */
[----:B------:R-:W4:Y:S02]  /*867e0*/  LDL.LU R21, [R1+0x204] ;  /* 0x0002040001157983 */ /* 0x000f240000300800 */
[----:B------:R-:W5:Y:S02]  /*867f0*/  LDL.LU R22, [R1+0x208] ;  /* 0x0002080001167983 */ /* 0x000f640000300800 */
[----:B------:R-:W5:Y:S02]  /*86800*/  LDL.LU R23, [R1+0x20c] ;  /* 0x00020c0001177983 */ /* 0x000f640000300800 */
[----:B--2---:R-:W-:-:S02]  /*86810*/  IMAD.MOV.U32 R14, RZ, RZ, R19 ;  /* 0x000000ffff0e7224 */ /* 0x004fc400078e0013 */
[----:B------:R-:W-:-:S05]  /*86820*/  IMAD.MOV.U32 R15, RZ, RZ, R18 ;  /* 0x000000ffff0f7224 */ /* 0x000fca00078e0012 */
[----:B------:R-:W-:Y:S04]  /*86830*/  STL.64 [R1+0x3108], R14 ;  /* 0x0031080e01007387 */ /* 0x000fe80000100a00 */
[----:B-----5:R-:W-:Y:S01]  /*86840*/  STL.64 [R1+0x3038], R22 ;  /* 0x0030381601007387 */ /* 0x020fe20000100a00 */
[----:B----4-:R1:W-:Y:S03]  /*86850*/  STL.64 [R1+0x3030], R20 ;  /* 0x0030301401007387 */ /* 0x0103e60000100a00 */
[----:B-1----:R-:W2:Y:S01]  /*86860*/  LDL.LU R20, [R1+0x210] ;  /* 0x0002100001147983 */ /* 0x002ea20000300800 */
[----:B------:R-:W2:Y:S02]  /*86870*/  LDL.LU R21, [R1+0x214] ;  /* 0x0002140001157983 */ /* 0x000ea40000300800 */
[----:B------:R-:W4:Y:S02]  /*86880*/  LDL.LU R22, [R1+0x218] ;  /* 0x0002180001167983 */ /* 0x000f240000300800 */
[----:B------:R-:W4:Y:S01]  /*86890*/  LDL.LU R23, [R1+0x21c] ;  /* 0x00021c0001177983 */ /* 0x000f220000300800 */
[----:B------:R-:W5:Y:S01]  /*868a0*/  LDL R26, [R1+0xc8] ;  /* 0x0000c800011a7983 */ /* 0x000f620000100800 */
[----:B------:R-:W-:-:S02]  /*868b0*/  IMAD.MOV.U32 R27, RZ, RZ, R16 ;  /* 0x000000ffff1b7224 */ /* 0x000fc400078e0010 */
[----:B------:R-:W2:Y:S03]  /*868c0*/  LDL.LU R16, [R1+0x3114] ;  /* 0x0031140001107983 */ /* 0x000ea60000300800 */
[----:B-----5:R3:W-:Y:S01]  /*868d0*/  STL.64 [R1+0x3088], R26 ;  /* 0x0030881a01007387 */ /* 0x0207e20000100a00 */
[----:B------:R-:W5:Y:S02]  /*868e0*/  LDL.LU R8, [R1+0x340] ;  /* 0x0003400001087983 */ /* 0x000f640000300800 */
[----:B------:R-:W5:Y:S02]  /*868f0*/  LDL.LU R9, [R1+0x344] ;  /* 0x0003440001097983 */ /* 0x000f640000300800 */
[----:B------:R-:W2:Y:S01]  /*86900*/  LDL.LU R10, [R1+0x348] ;  /* 0x00034800010a7983 */ /* 0x000ea20000300800 */
[----:B------:R-:W2:Y:S01]  /*86910*/  LDL.LU R11, [R1+0x34c] ;  /* 0x00034c00010b7983 */ /* 0x000ea20000300800 */
[----:B---3--:R-:W-:Y:S01]  /*86920*/  IMAD.MOV.U32 R26, RZ, RZ, R17 ;  /* 0x000000ffff1a7224 */ /* 0x008fe200078e0011 */
[----:B------:R-:W-:-:S02]  /*86930*/  MOV R27, R29 ;  /* 0x0000001d001b7202 */ /* 0x000fc40000000f00 */
[----:B------:R-:W3:Y:S04]  /*86940*/  LDL.LU R17, [R1+0x3110] ;  /* 0x0031100001117983 */ /* 0x000ee80000300800 */
[----:B------:R-:W-:Y:S04]  /*86950*/  STL.64 [R1+0x30a0], R26 ;  /* 0x0030a01a01007387 */ /* 0x000fe80000100a00 */
[----:B--2---:R-:W-:Y:S01]  /*86960*/  STL.64 [R1+0x3080], R10 ;  /* 0x0030800a01007387 */ /* 0x004fe20000100a00 */
[----:B-----5:R1:W-:Y:S03]  /*86970*/  STL.64 [R1+0x3078], R8 ;  /* 0x0030780801007387 */ /* 0x0203e60000100a00 */
        /* <DEDUP_REMOVED lines=8> */
[----:B-----5:R-:W-:Y:S02]  /*86a00*/  STL.64 [R1+0x3098], R10 ;  /* 0x0030980a01007387 */ /* 0x020fe40000100a00 */
[----:B------:R1:W-:Y:S02]  /*86a10*/  STL.64 [R1+0x3090], R8 ;  /* 0x0030900801007387 */ /* 0x0003e40000100a00 */
[----:B-1----:R-:W2:Y:S01]  /*86a20*/  LDL.LU R8, [R1+0x3b0] ;  /* 0x0003b00001087983 */ /* 0x002ea20000300800 */
[----:B------:R-:W2:Y:S02]  /*86a30*/  LDL.LU R9, [R1+0x3b4] ;  /* 0x0003b40001097983 */ /* 0x000ea40000300800 */
[----:B------:R-:W5:Y:S02]  /*86a40*/  LDL.LU R10, [R1+0x3b8] ;  /* 0x0003b800010a7983 */ /* 0x000f640000300800 */
[----:B------:R-:W5:Y:S02]  /*86a50*/  LDL.LU R11, [R1+0x3bc] ;  /* 0x0003bc00010b7983 */ /* 0x000f640000300800 */
[----:B---3--:R-:W-:-:S02]  /*86a60*/  IMAD.MOV.U32 R26, RZ, RZ, R17 ;  /* 0x000000ffff1a7224 */ /* 0x008fc400078e0011 */
[----:B------:R-:W-:-:S05]  /*86a70*/  IMAD.MOV.U32 R27, RZ, RZ, R16 ;  /* 0x000000ffff1b7224 */ /* 0x000fca00078e0010 */
[----:B------:R-:W-:Y:S04]  /*86a80*/  STL.64 [R1+0x30e8], R26 ;  /* 0x0030e81a01007387 */ /* 0x000fe80000100a00 */
[----:B-----5:R-:W-:Y:S01]  /*86a90*/  STL.64 [R1+0x30b0], R10 ;  /* 0x0030b00a01007387 */ /* 0x020fe20000100a00 */
        /* <DEDUP_REMOVED lines=15> */
[----:B------:R-:W2:Y:S01]  /*86b90*/  LDL.64 R26, [R1+0x38] ;  /* 0x00003800011a7983 */ /* 0x000ea20000100a00 */
[----:B-1----:R-:W5:Y:S01]  /*86ba0*/  LDL.64 R18, [R1+0x108] ;  /* 0x0001080001127983 */ /* 0x002f620000100a00 */
[----:B---3--:R-:W-:Y:S02]  /*86bb0*/  STL.64 [R1+0x30c8], R10 ;  /* 0x0030c80a01007387 */ /* 0x008fe40000100a00 */
        /* <DEDUP_REMOVED lines=9> */
[----:B------:R-:W2:Y:S02]  /*86c50*/  LDL.LU R10, [R1+0x528] ;  /* 0x00052800010a7983 */ /* 0x000ea40000300800 */
[----:B------:R-:W2:Y:S01]  /*86c60*/  LDL.LU R11, [R1+0x52c] ;  /* 0x00052c00010b7983 */ /* 0x000ea20000300800 */
[----:B----4-:R-:W-:Y:S01]  /*86c70*/  STL.64 [R1+0x3050], R22 ;  /* 0x0030501601007387 */ /* 0x010fe20000100a00 */
[----:B------:R1:W-:Y:S03]  /*86c80*/  STL.64 [R1+0x3048], R20 ;  /* 0x0030481401007387 */ /* 0x0003e60000100a00 */
[----:B-1----:R-:W3:Y:S01]  /*86c90*/  LDL.LU R20, [R1+0x220] ;  /* 0x0002200001147983 */ /* 0x002ee20000300800 */
[----:B------:R-:W3:Y:S02]  /*86ca0*/  LDL.LU R21, [R1+0x224] ;  /* 0x0002240001157983 */ /* 0x000ee40000300800 */
[----:B------:R-:W4:Y:S02]  /*86cb0*/  LDL.LU R22, [R1+0x228] ;  /* 0x0002280001167983 */ /* 0x000f240000300800 */
[----:B------:R-:W4:Y:S01]  /*86cc0*/  LDL.LU R23, [R1+0x22c] ;  /* 0x00022c0001177983 */ /* 0x000f220000300800 */
[C---:B-----5:R-:W-:Y:S01]  /*86cd0*/  HMMA.1688.F32.TF32 R12, R4.reuse, R18, R12 ;  /* 0x00000012040c723c */ /* 0x060fe2000008100c */
[----:B----4-:R-:W-:Y:S01]  /*86ce0*/  STL.64 [R1+0x3060], R22 ;  /* 0x0030601601007387 */ /* 0x010fe20000100a00 */
[----:B---3--:R-:W-:Y:S11]  /*86cf0*/  STL.64 [R1+0x3058], R20 ;  /* 0x0030581401007387 */ /* 0x008ff60000100a00 */
[----:B------:R-:W-:Y:S10]  /*86d00*/  @!UPT UIADD3 URZ, URZ, URZ, URZ ;  /* 0x0000003f3f3ff290 */ /* 0x000ff4000fffe03f */
[----:B------:R1:W-:Y:S02]  /*86d10*/  STL.64 [R1+0x400], R12 ;  /* 0x0004000c01007387 */ /* 0x0003e40000100a00 */
[----:B------:R3:W-:Y:S02]  /*86d20*/  STL.64 [R1+0x408], R14 ;  /* 0x0004080e01007387 */ /* 0x0007e40000100a00 */
[----:B-1----:R-:W-:Y:S01]  /*86d30*/  IMAD.MOV.U32 R13, RZ, RZ, R18 ;  /* 0x000000ffff0d7224 */ /* 0x002fe200078e0012 */
[----:B---3--:R-:W3:Y:S01]  /*86d40*/  LDL.LU.64 R14, [R1+0x3108] ;  /* 0x00310800010e7983 */ /* 0x008ee20000300a00 */
[----:B------:R-:W-:Y:S02]  /*86d50*/  IMAD.MOV.U32 R12, RZ, RZ, R19 ;  /* 0x000000ffff0c7224 */ /* 0x000fe400078e0013 */
[----:B------:R-:W4:Y:S02]  /*86d60*/  LDL.LU.64 R18, [R1+0x3100] ;  /* 0x0031000001127983 */ /* 0x000f240000300a00 */
[----:B------:R-:W4:Y:S02]  /*86d70*/  LDL.LU.64 R16, [R1+0x30f8] ;  /* 0x0030f80001107983 */ /* 0x000f240000300a00 */
[----:B------:R-:W-:Y:S01]  /*86d80*/  IMAD.MOV.U32 R3, RZ, RZ, R27 ;  /* 0x000000ffff037224 */ /* 0x000fe200078e001b */
[C---:B----4-:R-:W-:Y:S01]  /*86d90*/  HMMA.1688.F32.TF32 R16, R4.reuse, R26, R16 ;  /* 0x0000001a0410723c */ /* 0x050fe20000081010 */
[----:B---3--:R-:W-:Y:S01]  /*86da0*/  STL.64 [R1+0x3070], R14 ;  /* 0x0030700e01007387 */ /* 0x008fe20000100a00 */
[----:B------:R1:W-:Y:S03]  /*86db0*/  STL.64 [R1+0x3068], R12 ;  /* 0x0030680c01007387 */ /* 0x0003e60000100a00 */
[----:B-1----:R-:W3:Y:S01]  /*86dc0*/  LDL.LU R12, [R1+0x300] ;  /* 0x00030000010c7983 */ /* 0x002ee20000300800 */
[----:B------:R-:W3:Y:S02]  /*86dd0*/  LDL.LU R13, [R1+0x304] ;  /* 0x00030400010d7983 */ /* 0x000ee40000300800 */
[----:B------:R-:W3:Y:S02]  /*86de0*/  LDL.LU R14, [R1+0x308] ;  /* 0x00030800010e7983 */ /* 0x000ee40000300800 */
[----:B------:R-:W3:Y:S11]  /*86df0*/  LDL.LU R15, [R1+0x30c] ;  /* 0x00030c00010f7983 */ /* 0x000ef60000300800 */
[----:B------:R-:W-:Y:S02]  /*86e00*/  @!UPT UIADD3 URZ, URZ, URZ, URZ ;  /* 0x0000003f3f3ff290 */ /* 0x000fe4000fffe03f */
[----:B------:R1:W-:Y:S01]  /*86e10*/  STL.64 [R1+0x4f0], R16 ;  /* 0x0004f01001007387 */ /* 0x0003e20000100a00 */
[----:B------:R4:W-:Y:S02]  /*86e20*/  STL.64 [R1+0x4f8], R18 ;  /* 0x0004f81201007387 */ /* 0x0009e40000100a00 */
[----:B-1----:R-:W-:Y:S01]  /*86e30*/  IMAD.MOV.U32 R16, RZ, RZ, R26 ;  /* 0x000000ffff107224 */ /* 0x002fe200078e001a */
[----:B----4-:R-:W4:Y:S01]  /*86e40*/  LDL.LU.64 R18, [R1+0x30f0] ;  /* 0x0030f00001127983 */ /* 0x010f220000300a00 */
[----:B------:R-:W2:Y:S02]  /*86e50*/  LDL.LU.64 R26, [R1+0x30e8] ;  /* 0x0030e800011a7983 */ /* 0x000ea40000300a00 */
[----:B------:R-:W-:Y:S02]  /*86e60*/  IMAD.MOV.U32 R22, RZ, RZ, R25 ;  /* 0x000000ffff167224 */ /* 0x000fe400078e0019 */
[----:B------:R-:W-:Y:S02]  /*86e70*/  IMAD.MOV.U32 R23, RZ, RZ, R24 ;  /* 0x000000ffff177224 */ /* 0x000fe400078e0018 */
[C---:B--2---:R-:W-:Y:S01]  /*86e80*/  HMMA.1688.F32.TF32 R24, R4.reuse, R26, R8 ;  /* 0x0000001a0418723c */ /* 0x044fe20000081008 */
[----:B------:R-:W2:Y:S01]  /*86e90*/  LDL.LU.64 R10, [R1+0x30e0] ;  /* 0x0030e000010a7983 */ /* 0x000ea20000300a00 */
[----:B------:R-:W2:Y:S11]  /*86ea0*/  LDL.LU.64 R8, [R1+0x30d8] ;  /* 0x0030d80001087983 */ /* 0x000eb60000300a00 */
[----:B------:R-:W-:Y:S10]  /*86eb0*/  @!UPT UIADD3 URZ, URZ, URZ, URZ ;  /* 0x0000003f3f3ff290 */ /* 0x000ff4000fffe03f */
        /* <DEDUP_REMOVED lines=28> */
[----:B------:R-:W4:Y:S01]  /*87080*/  LDL.LU.64 R10, [R1+0x3080] ;  /* 0x00308000010a7983 */ /* 0x000f220000300a00 */
[----:B------:R-:W4:Y:S05]  /*87090*/  LDL.LU.64 R8, [R1+0x3078] ;  /* 0x0030780001087983 */ /* 0x000f2a0000300a00 */
[C---:B---3--:R-:W-:Y:S11]  /*870a0*/  HMMA.1688.F32.TF32 R20, R4.reuse, R22, R12 ;  /* 0x000000160414723c */ /* 0x048ff6000008100c */
[----:B------:R-:W-:Y:S04]  /*870b0*/  @!UPT UIADD3 URZ, URZ, URZ, URZ ;  /* 0x0000003f3f3ff290 */ /* 0x000fe8000fffe03f */
[----:B------:R1:W-:Y:S01]  /*870c0*/  STL.64 [R1+0x9c0], R24 ;  /* 0x0009c01801007387 */ /* 0x0003e20000100a00 */
[----:B------:R2:W-:Y:S03]  /*870d0*/  STL.64 [R1+0x9c8], R26 ;  /* 0x0009c81a01007387 */ /* 0x0005e60000100a00 */
[----:B-1----:R-:W3:Y:S01]  /*870e0*/  LDL.LU R24, [R1+0x1e0] ;  /* 0x0001e00001187983 */ /* 0x002ee20000300800 */
[----:B------:R-:W3:Y:S02]  /*870f0*/  LDL.LU R25, [R1+0x1e4] ;  /* 0x0001e40001197983 */ /* 0x000ee40000300800 */
[----:B--2---:R-:W3:Y:S02]  /*87100*/  LDL.LU R26, [R1+0x1e8] ;  /* 0x0001e800011a7983 */ /* 0x004ee40000300800 */
[----:B------:R-:W3:Y:S01]  /*87110*/  LDL.LU R27, [R1+0x1ec] ;  /* 0x0001ec00011b7983 */ /* 0x000ee20000300800 */
        /* <DEDUP_REMOVED lines=10> */
[----:B------:R-:W-:Y:S02]  /*871c0*/  STL [R1+0x2fb8], R17 ;  /* 0x002fb81101007387 */ /* 0x000fe40000100800 */
[----:B------:R-:W2:Y:S02]  /*871d0*/  LDL.LU.64 R14, [R1+0x3070] ;  /* 0x00307000010e7983 */ /* 0x000ea40000300a00 */
[----:B------:R-:W5:Y:S01]  /*871e0*/  LDL.LU.64 R12, [R1+0x3068] ;  /* 0x00306800010c7983 */ /* 0x000f620000300a00 */
[----:B------:R-:W-:Y:S01]  /*871f0*/  STL.64 [R1+0xa80], R20 ;  /* 0x000a801401007387 */ /* 0x000fe20000100a00 */
[----:B------:R1:W-:Y:S03]  /*87200*/  STL.64 [R1+0xa88], R22 ;  /* 0x000a881601007387 */ /* 0x0003e60000100a00 */
[----:B-1----:R-:W2:Y:S01]  /*87210*/  LDL.LU.64 R22, [R1+0x3060] ;  /* 0x0030600001167983 */ /* 0x002ea20000300a00 */
[----:B------:R-:W2:Y:S02]  /*87220*/  LDL.LU.64 R20, [R1+0x3058] ;  /* 0x0030580001147983 */ /* 0x000ea40000300a00 */
[----:B-----5:R-:W-:-:S02]  /*87230*/  IMAD.MOV.U32 R18, RZ, RZ, R13 ;  /* 0x000000ffff127224 */ /* 0x020fc400078e000d */
[----:B------:R-:W-:Y:S02]  /*87240*/  IMAD.MOV.U32 R19, RZ, RZ, R12 ;  /* 0x000000ffff137224 */ /* 0x000fe400078e000c */
[C---:B--2---:R-:W-:Y:S03]  /*87250*/  HMMA.1688.F32.TF32 R12, R4.reuse, R14, R20 ;  /* 0x0000000e040c723c */ /* 0x044fe60000081014 */
[----:B------:R-:W-:Y:S01]  /*87260*/  STL.64 [R1+0x2fd0], R18 ;  /* 0x002fd01201007387 */ /* 0x000fe20000100a00 */
[----:B------:R-:W2:Y:S02]  /*87270*/  LDL.LU.64 R22, [R1+0x3050] ;  /* 0x0030500001167983 */ /* 0x000ea40000300a00 */
[----:B------:R-:W2:Y:S11]  /*87280*/  LDL.LU.64 R20, [R1+0x3048] ;  /* 0x0030480001147983 */ /* 0x000eb60000300a00 */
[----:B------:R-:W-:Y:S06]  /*87290*/  @!UPT UIADD3 URZ, URZ, URZ, URZ ;  /* 0x0000003f3f3ff290 */ /* 0x000fec000fffe03f */
        /* <DEDUP_REMOVED lines=17> */
[----:B------:R-:W5:Y:S01]  /*873b0*/  LDL.LU.64 R12, [R1+0x3008] ;  /* 0x00300800010c7983 */ /* 0x000f620000300a00 */
[C---:B--2---:R-:W-:Y:S11]  /*873c0*/  HMMA.1688.F32.TF32 R20, R4.reuse, R14, R20 ;  /* 0x0000000e0414723c */ /* 0x044ff60000081014 */
[----:B------:R-:W-:Y:S11]  /*873d0*/  @!UPT UIADD3 URZ, URZ, URZ, URZ ;  /* 0x0000003f3f3ff290 */ /* 0x000ff6000fffe03f */
[----:B------:R-:W-:Y:S01]  /*873e0*/  @!UPT UIADD3 URZ, URZ, URZ, URZ ;  /* 0x0000003f3f3ff290 */ /* 0x000fe2000fffe03f */
[----:B------:R-:W-:Y:S01]  /*873f0*/  STL.64 [R1+0xbc0], R20 ;  /* 0x000bc01401007387 */ /* 0x000fe20000100a00 */
[----:B------:R1:W-:Y:S03]  /*87400*/  STL.64 [R1+0xbc8], R22 ;  /* 0x000bc81601007387 */ /* 0x0003e60000100a00 */
[----:B-1----:R-:W3:Y:S01]  /*87410*/  LDL.LU.64 R22, [R1+0x3000] ;  /* 0x0030000001167983 */ /* 0x002ee20000300a00 */
[----:B------:R1:W-:Y:S03]  /*87420*/  STL.64 [R1+0x2f40], R14 ;  /* 0x002f400e01007387 */ /* 0x0003e60000100a00 */
[----:B-1----:R-:W2:Y:S01]  /*87430*/  LDL.64 R14, [R1+0x28] ;  /* 0x00002800010e7983 */ /* 0x002ea20000100a00 */
[----:B-----5:R-:W-:Y:S02]  /*87440*/  IMAD.MOV.U32 R19, RZ, RZ, R12 ;  /* 0x000000ffff137224 */ /* 0x020fe400078e000c */
[----:B------:R-:W-:Y:S01]  /*87450*/  IMAD.MOV.U32 R18, RZ, RZ, R13 ;  /* 0x000000ffff127224 */ /* 0x000fe200078e000d */
[----:B--2---:R1:W-:Y:S01]  /*87460*/  STL.64 [R1+0x2fc8], R14 ;  /* 0x002fc80e01007387 */ /* 0x0043e20000100a00 */
[----:B------:R-:W2:Y:S02]  /*87470*/  LDL.LU R12, [R1+0x730] ;  /* 0x00073000010c7983 */ /* 0x000ea40000300800 */
[----:B------:R-:W2:Y:S01]  /*87480*/  LDL.LU R13, [R1+0x734] ;  /* 0x00073400010d7983 */ /* 0x000ea20000300800 */
[----:B-1----:R-:W5:Y:S01]  /*87490*/  LDL.LU R14, [R1+0x738] ;  /* 0x00073800010e7983 */ /* 0x002f620000300800 */
[----:B------:R-:W5:Y:S01]  /*874a0*/  LDL.LU R15, [R1+0x73c] ;  /* 0x00073c00010f7983 */ /* 0x000f620000300800 */
[C---:B---3--:R-:W-:Y:S02]  /*874b0*/  HMMA.1688.F32.TF32 R24, R4.reuse, R22, R24 ;  /* 0x000000160418723c */ /* 0x048fe40000081018 */
[----:B-----5:R-:W-:Y:S01]  /*874c0*/  STL.64 [R1+0x2fe0], R14 ;  /* 0x002fe00e01007387 */ /* 0x020fe20000100a00 */
        /* <DEDUP_REMOVED lines=9> */
[----:B------:R1:W-:Y:S02]  /*87560*/  STL.64 [R1+0x2f80], R22 ;  /* 0x002f801601007387 */ /* 0x0003e40000100a00 */
[----:B------:R-:W3:Y:S02]  /*87570*/  LDL.LU R20, [R1+0x600] ;  /* 0x0006000001147983 */ /* 0x000ee40000300800 */
[----:B------:R-:W3:Y:S01]  /*87580*/  LDL.LU R21, [R1+0x604] ;  /* 0x0006040001157983 */ /* 0x000ee20000300800 */
[----:B-1----:R-:W3:Y:S01]  /*87590*/  LDL.LU R22, [R1+0x608] ;  /* 0x0006080001167983 */ /* 0x002ee20000300800 */
[----:B------:R-:W3:Y:S01]  /*875a0*/  LDL.LU R23, [R1+0x60c] ;  /* 0x00060c0001177983 */ /* 0x000ee20000300800 */
[----:B----4-:R-:W-:Y:S02]  /*875b0*/  HMMA.1688.F32.TF32 R4, R4, R26, R8 ;  /* 0x0000001a0404723c */ /* 0x010fe40000081008 */
[----:B------:R-:W2:Y:S01]  /*875c0*/  LDL.LU.64 R10, [R1+0x2ff0] ;  /* 0x002ff000010a7983 */ /* 0x000ea20000300a00 */
[----:B------:R-:W2:Y:S02]  /*875d0*/  LDL.LU.64 R8, [R1+0x2fe8] ;  /* 0x002fe80001087983 */ /* 0x000ea40000300a00 */
[----:B------:R1:W-:Y:S11]  /*875e0*/  STL.64 [R1+0x2ed8], R26 ;  /* 0x002ed81a01007387 */ /* 0x0003f60000100a00 */
[----:B------:R-:W-:Y:S07]  /*875f0*/  @!UPT UIADD3 URZ, URZ, URZ, URZ ;  /* 0x0000003f3f3ff290 */ /* 0x000fee000fffe03f */
[----:B------:R-:W-:Y:S01]  /*87600*/  STL.64 [R1+0xba0], R4 ;  /* 0x000ba00401007387 */ /* 0x000fe20000100a00 */
[----:B------:R-:W-:Y:S02]  /*87610*/  STL.64 [R1+0xba8], R6 ;  /* 0x000ba80601007387 */ /* 0x000fe40000100a00 */
[----:B------:R-:W4:Y:S04]  /*87620*/  LDS R4, [R0+0x34400] ;  /* 0x0344000000047984 */ /* 0x000f280000000800 */
[----:B------:R-:W5:Y:S01]  /*87630*/  LDS R6, [R0+0x36400] ;  /* 0x0364000000067984 */ /* 0x000f620000000800 */
[----:B------:R-:W3:Y:S04]  /*87640*/  LDS R7, [R2+0x36400] ;  /* 0x0364000002077984 */ /* 0x000ee80000000800 */
[----:B------:R-:W3:Y:S01]  /*87650*/  LDS R5, [R2+0x34400] ;  /* 0x0344000002057984 */ /* 0x000ee20000000800 */
[----:B-1----:R-:W-:-:S03]  /*87660*/  IMAD.MOV.U32 R26, RZ, RZ, R16 ;  /* 0x000000ffff1a7224 */ /* 0x002fc600078e0010 */
[----:B----4-:R1:W-:Y:S01]  /*87670*/  STL [R1+0x2eb4], R4 ;  /* 0x002eb40401007387 */ /* 0x0103e20000100800 */
[----:B-----5:R-:W-:Y:S02]  /*87680*/  STL [R1+0x2ec0], R6 ;  /* 0x002ec00601007387 */ /* 0x020fe40000100800 */
[----:B------:R-:W-:Y:S02]  /*87690*/  STL [R1+0x2ebc], R0 ;  /* 0x002ebc0001007387 */ /* 0x000fe40000100800 */
[----:B---3--:R-:W-:Y:S01]  /*876a0*/  STL [R1+0x2f14], R7 ;  /* 0x002f140701007387 */ /* 0x008fe20000100800 */
[----:B------:R3:W-:Y:S04]  /*876b0*/  STL [R1+0x2f10], R5 ;  /* 0x002f100501007387 */ /* 0x0007e80000100800 */
[----:B-1----:R-:W4:Y:S04]  /*876c0*/  LDL.LU R4, [R1+0x660] ;  /* 0x0006600001047983 */ /* 0x002f280000300800 */
[----:B---3--:R-:W4:Y:S01]  /*876d0*/  LDL.LU R5, [R1+0x664] ;  /* 0x0006640001057983 */ /* 0x008f220000300800 */
        /* <DEDUP_REMOVED lines=8> */
[----:B-1----:R-:W2:Y:S01]  /*87760*/  LDL.LU.64 R18, [R1+0x2fd0] ;  /* 0x002fd00001127983 */ /* 0x002ea20000300a00 */
[----:B------:R-:W-:Y:S01]  /*87770*/  IMAD.MOV.U32 R27, RZ, RZ, R3 ;  /* 0x000000ffff1b7224 */ /* 0x000fe200078e0003 */
[C---:B--2---:R-:W-:Y:S02]  /*87780*/  HMMA.1688.F32.TF32 R16, R8.reuse, R18, R12 ;  /* 0x000000120810723c */ /* 0x044fe4000008100c */
[----:B------:R-:W2:Y:S11]  /*87790*/  LDL.LU.64 R14, [R1+0x2fc8] ;  /* 0x002fc800010e7983 */ /* 0x000eb60000300a00 */
[----:B------:R-:W-:Y:S10]  /*877a0*/  @!UPT UIADD3 URZ, URZ, URZ, URZ ;  /* 0x0000003f3f3ff290 */ /* 0x000ff4000fffe03f */
[----:B------:R-:W-:Y:S01]  /*877b0*/  STL.64 [R1+0x370], R16 ;  /* 0x0003701001007387 */ /* 0x000fe20000100a00 */
[----:B------:R1:W-:Y:S03]  /*877c0*/  STL.64 [R1+0x378], R18 ;  /* 0x0003781201007387 */ /* 0x0003e60000100a00 */
[----:B-1----:R-:W3:Y:S01]  /*877d0*/  LDL.LU.64 R18, [R1+0x2fc0] ;  /* 0x002fc00001127983 */ /* 0x002ee20000300a00 */
[C---:B----4-:R-:W-:Y:S01]  /*877e0*/  HMMA.1688.F32.TF32 R24, R8.reuse, R26, R4 ;  /* 0x0000001a0818723c */ /* 0x050fe20000081004 */
[----:B------:R-:W4:Y:S11]  /*877f0*/  LDL.LU R17, [R1+0x2fb8] ;  /* 0x002fb80001117983 */ /* 0x000f360000300800 */
[----:B------:R-:W-:Y:S11]  /*87800*/  @!UPT UIADD3 URZ, URZ, URZ, URZ ;  /* 0x0000003f3f3ff290 */ /* 0x000ff6000fffe03f */
[----:B------:R1:W-:Y:S01]  /*87810*/  STL.64 [R1+0x3e0], R24 ;  /* 0x0003e01801007387 */ /* 0x0003e20000100a00 */
[----:B------:R5:W-:Y:S01]  /*87820*/  STL.64 [R1+0x3e8], R26 ;  /* 0x0003e81a01007387 */ /* 0x000be20000100a00 */
[----:B--2---:R-:W-:Y:S01]  /*87830*/  HMMA.1688.F32.TF32 R4, R8, R14, R20 ;  /* 0x0000000e0804723c */ /* 0x004fe20000081014 */
[----:B------:R-:W-:Y:S11]  /*87840*/  IMAD.MOV.U32 R16, RZ, RZ, R14 ;  /* 0x000000ffff107224 */ /* 0x000ff600078e000e */
[----:B------:R-:W-:Y:S11]  /*87850*/  @!UPT UIADD3 URZ, URZ, URZ, URZ ;  /* 0x0000003f3f3ff290 */ /* 0x000ff6000fffe03f */
[----:B------:R-:W-:Y:S01]  /*87860*/  STL.64 [R1+0x3d0], R4 ;  /* 0x0003d00401007387 */ /* 0x000fe20000100a00 */
[----:B------:R-:W-:Y:S03]  /*87870*/  STL.64 [R1+0x3d8], R6 ;  /* 0x0003d80601007387 */ /* 0x000fe60000100a00 */
[----:B---3--:R-:W-:Y:S01]  /*87880*/  STL.64 [R1+0x2f78], R18 ;  /* 0x002f781201007387 */ /* 0x008fe20000100a00 */
[----:B------:R-:W-:Y:S02]  /*87890*/  STL [R1+0x2f70], R16 ;  /* 0x002f701001007387 */ /* 0x000fe40000100800 */
[----:B-1----:R-:W2:Y:S02]  /*878a0*/  LDL.LU R24, [R1+0x190] ;  /* 0x0001900001187983 */ /* 0x002ea40000300800 */
[----:B------:R-:W2:Y:S01]  /*878b0*/  LDL.LU R25, [R1+0x194] ;  /* 0x0001940001197983 */ /* 0x000ea20000300800 */
[----:B-----5:R-:W3:Y:S01]  /*878c0*/  LDL.LU R26, [R1+0x198] ;  /* 0x00019800011a7983 */ /* 0x020ee20000300800 */
[----:B------:R-:W3:Y:S01]  /*878d0*/  LDL.LU R27, [R1+0x19c] ;  /* 0x00019c00011b7983 */ /* 0x000ee20000300800 */
[----:B------:R-:W-:-:S02]  /*878e0*/  MOV R3, R15 ;  /* 0x0000000f00037202 */ /* 0x000fc40000000f00 */
        /* <DEDUP_REMOVED lines=16> */
[----:B-1----:R-:W2:Y:S01]  /*879f0*/  LDL R22, [R1+0xe8] ;  /* 0x0000e80001167983 */ /* 0x002ea20000100800 */
[----:B----4-:R-:W-:-:S05]  /*87a00*/  IMAD.MOV.U32 R23, RZ, RZ, R17 ;  /* 0x000000ffff177224 */ /* 0x010fca00078e0011 */
[----:B--2---:R-:W-:Y:S01]  /*87a10*/  STL.64 [R1+0x2fa0], R22 ;  /* 0x002fa01601007387 */ /* 0x004fe20000100a00 */
[----:B------:R-:W2:Y:S03]  /*87a20*/  LDL.64 R18, [R1+0xd8] ;  /* 0x0000d80001127983 */ /* 0x000ea60000100a00 */
[----:B--2---:R1:W-:Y:S01]  /*87a30*/  STL.64 [R1+0x2f98], R18 ;  /* 0x002f981201007387 */ /* 0x0043e20000100a00 */
[----:B------:R-:W2:Y:S02]  /*87a40*/  LDL.LU R16, [R1+0x4d0] ;  /* 0x0004d00001107983 */ /* 0x000ea40000300800 */
[----:B------:R-:W2:Y:S01]  /*87a50*/  LDL.LU R17, [R1+0x4d4] ;  /* 0x0004d40001117983 */ /* 0x000ea20000300800 */
[----:B-1----:R-:W4:Y:S01]  /*87a60*/  LDL.LU R18, [R1+0x4d8] ;  /* 0x0004d80001127983 */ /* 0x002f220000300800 */
[----:B------:R-:W4:Y:S03]  /*87a70*/  LDL.LU R19, [R1+0x4dc] ;  /* 0x0004dc0001137983 */ /* 0x000f260000300800 */
[----:B----4-:R-:W-:Y:S01]  /*87a80*/  STL.64 [R1+0x2fb0], R18 ;  /* 0x002fb01201007387 */ /* 0x010fe20000100a00 */
[----:B--2---:R1:W-:Y:S03]  /*87a90*/  STL.64 [R1+0x2fa8], R16 ;  /* 0x002fa81001007387 */ /* 0x0043e60000100a00 */
[----:B-1----:R-:W2:Y:S01]  /*87aa0*/  LDL.LU R16, [R1+0x590] ;  /* 0x0005900001107983 */ /* 0x002ea20000300800 */
[----:B------:R-:W2:Y:S02]  /*87ab0*/  LDL.LU R17, [R1+0x594] ;  /* 0x0005940001117983 */ /* 0x000ea40000300800 */
[----:B------:R-:W2:Y:S02]  /*87ac0*/  LDL.LU R18, [R1+0x598] ;  /* 0x0005980001127983 */ /* 0x000ea40000300800 */
[----:B------:R-:W2:Y:S01]  /*87ad0*/  LDL.LU R19, [R1+0x59c] ;  /* 0x00059c0001137983 */ /* 0x000ea20000300800 */
[----:B------:R-:W-:Y:S01]  /*87ae0*/  STL.64 [R1+0x2f50], R14 ;  /* 0x002f500e01007387 */ /* 0x000fe20000100a00 */
[----:B-----5:R1:W-:Y:S03]  /*87af0*/  STL.64 [R1+0x2f48], R12 ;  /* 0x002f480c01007387 */ /* 0x0203e60000100a00 */
[----:B-1----:R-:W4:Y:S01]  /*87b00*/  LDL.LU R12, [R1+0x360] ;  /* 0x00036000010c7983 */ /* 0x002f220000300800 */
[----:B------:R-:W4:Y:S02]  /*87b10*/  LDL.LU R13, [R1+0x364] ;  /* 0x00036400010d7983 */ /* 0x000f240000300800 */
[----:B------:R-:W5:Y:S02]  /*87b20*/  LDL.LU R14, [R1+0x368] ;  /* 0x00036800010e7983 */ /* 0x000f640000300800 */
[----:B------:R-:W5:Y:S02]  /*87b30*/  LDL.LU R15, [R1+0x36c] ;  /* 0x00036c00010f7983 */ /* 0x000f640000300800 */
[----:B-----5:R1:W-:Y:S01]  /*87b40*/  STL.64 [R1+0x2f60], R14 ;  /* 0x002f600e01007387 */ /* 0x0203e20000100a00 */
[----:B----4-:R-:W-:Y:S02]  /*87b50*/  STL.64 [R1+0x2f58], R12 ;  /* 0x002f580c01007387 */ /* 0x010fe40000100a00 */
[----:B------:R-:W4:Y:S01]  /*87b60*/  LDL.64 R6, [R1+0x88] ;  /* 0x0000880001067983 */ /* 0x000f220000100a00 */
[----:B-1----:R-:W5:Y:S04]  /*87b70*/  LDL.64 R14, [R1+0xc8] ;  /* 0x0000c800010e7983 */ /* 0x002f680000100a00 */
[----:B----4-:R1:W-:Y:S04]  /*87b80*/  STL.64 [R1+0x2f20], R6 ;  /* 0x002f200601007387 */ /* 0x0103e80000100a00 */
[----:B-1----:R-:W4:Y:S04]  /*87b90*/  LDL.64 R6, [R1+0x98] ;  /* 0x0000980001067983 */ /* 0x002f280000100a00 */
[----:B----4-:R1:W-:Y:S04]  /*87ba0*/  STL.64 [R1+0x2f38], R6 ;  /* 0x002f380601007387 */ /* 0x0103e80000100a00 */
[----:B-1----:R-:W4:Y:S04]  /*87bb0*/  LDL.64 R6, [R1+0xa8] ;  /* 0x0000a80001067983 */ /* 0x002f280000100a00 */
[----:B----4-:R1:W-:Y:S01]  /*87bc0*/  STL.64 [R1+0x2f68], R6 ;  /* 0x002f680601007387 */ /* 0x0103e20000100a00 */
[----:B------:R-:W5:Y:S02]  /*87bd0*/  LDL.LU R4, [R1+0x380] ;  /* 0x0003800001047983 */ /* 0x000f640000300800 */
[----:B------:R-:W5:Y:S01]  /*87be0*/  LDL.LU R5, [R1+0x384] ;  /* 0x0003840001057983 */ /* 0x000f620000300800 */
[----:B-1----:R-:W5:Y:S01]  /*87bf0*/  LDL.LU R6, [R1+0x388] ;  /* 0x0003880001067983 */ /* 0x002f620000300800 */
[----:B------:R-:W5:Y:S02]  /*87c00*/  LDL.LU R7, [R1+0x38c] ;  /* 0x00038c0001077983 */ /* 0x000f640000300800 */
[----:B---3--:R1:W-:Y:S02]  /*87c10*/  STL.64 [R1+0x2ef8], R26 ;  /* 0x002ef81a01007387 */ /* 0x0083e40000100a00 */
[----:B------:R3:W-:Y:S01]  /*87c20*/  STL.64 [R1+0x2ef0], R24 ;  /* 0x002ef01801007387 */ /* 0x0007e20000100a00 */
[----:B-1----:R-:W4:Y:S01]  /*87c30*/  LDL.64 R26, [R1+0x78] ;  /* 0x00007800011a7983 */ /* 0x002f220000100a00 */
[----:B------:R-:W-:-:S02]  /*87c40*/  IMAD.MOV.U32 R22, RZ, RZ, R29 ;  /* 0x000000ffff167224 */ /* 0x000fc400078e001d */
[----:B------:R-:W-:-:S07]  /*87c50*/  IMAD.MOV.U32 R23, RZ, RZ, R28 ;  /* 0x000000ffff177224 */ /* 0x000fce00078e001c */
[C---:B--2---:R-:W-:Y:S01]  /*87c60*/  HMMA.1688.F32.TF32 R20, R8.reuse, R22, R16 ;  /* 0x000000160814723c */ /* 0x044fe20000081010 */
[----:B----4-:R1:W-:Y:S01]  /*87c70*/  STL.64 [R1+0x2f18], R26 ;  /* 0x002f181a01007387 */ /* 0x0103e20000100a00 */
[----:B---3--:R-:W2:Y:S02]  /*87c80*/  LDL.LU R24, [R1+0x1c0] ;  /* 0x0001c00001187983 */ /* 0x008ea40000300800 */
        /* <DEDUP_REMOVED lines=10> */
[----:B------:R-:W3:Y:S03]  /*87d30*/  LDL.LU.64 R16, [R1+0x2fa8] ;  /* 0x002fa80001107983 */ /* 0x000ee60000300a00 */
[----:B------:R-:W-:Y:S02]  /*87d40*/  STL.64 [R1+0x3b0], R20 ;  /* 0x0003b01401007387 */ /* 0x000fe40000100a00 */
[----:B------:R1:W-:Y:S02]  /*87d50*/  STL.64 [R1+0x3b8], R22 ;  /* 0x0003b81601007387 */ /* 0x0003e40000100a00 */
[----:B-1----:R-:W3:Y:S02]  /*87d60*/  LDL.LU.64 R22, [R1+0x2fa0] ;  /* 0x002fa00001167983 */ /* 0x002ee40000300a00 */
[C---:B---3--:R-:W-:Y:S02]  /*87d70*/  HMMA.1688.F32.TF32 R20, R8.reuse, R22, R16 ;  /* 0x000000160814723c */ /* 0x048fe40000081010 */
[----:B------:R-:W3:Y:S11]  /*87d80*/  LDL.LU.64 R18, [R1+0x2f98] ;  /* 0x002f980001127983 */ /* 0x000ef60000300a00 */
[----:B------:R-:W-:Y:S10]  /*87d90*/  @!UPT UIADD3 URZ, URZ, URZ, URZ ;  /* 0x0000003f3f3ff290 */ /* 0x000ff4000fffe03f */
[----:B------:R-:W-:Y:S01]  /*87da0*/  STL.64 [R1+0x3a0], R20 ;  /* 0x0003a01401007387 */ /* 0x000fe20000100a00 */
[----:B------:R1:W-:Y:S03]  /*87db0*/  STL.64 [R1+0x3a8], R22 ;  /* 0x0003a81601007387 */ /* 0x0003e60000100a00 */
[----:B-1----:R-:W4:Y:S01]  /*87dc0*/  LDL.LU.64 R22, [R1+0x2f90] ;  /* 0x002f900001167983 */ /* 0x002f220000300a00 */
[----:B------:R-:W4:Y:S01]  /*87dd0*/  LDL.LU.64 R20, [R1+0x2f88] ;  /* 0x002f880001147983 */ /* 0x000f220000300a00 */
[----:B-----5:R-:W-:Y:S01]  /*87de0*/  HMMA.1688.F32.TF32 R4, R8, R14, R4 ;  /* 0x0000000e0804723c */ /* 0x020fe20000081004 */
[----:B------:R-:W-:Y:S02]  /*87df0*/  IMAD.MOV.U32 R28, RZ, RZ, R14 ;  /* 0x000000ffff1c7224 */ /* 0x000fe400078e000e */
[----:B---3--:R-:W-:-:S05]  /*87e00*/  IMAD.MOV.U32 R17, RZ, RZ, R19 ;  /* 0x000000ffff117224 */ /* 0x008fca00078e0013 */
[----:B----4-:R-:W-:Y:S11]  /*87e10*/  HMMA.1688.F32.TF32 R20, R8, R18, R20 ;  /* 0x000000120814723c */ /* 0x010ff60000081014 */
[----:B------:R-:W-:Y:S11]  /*87e20*/  @!UPT UIADD3 URZ, URZ, URZ, URZ ;  /* 0x0000003f3f3ff290 */ /* 0x000ff6000fffe03f */
[----:B------:R-:W-:Y:S01]  /*87e30*/  @!UPT UIADD3 URZ, URZ, URZ, URZ ;  /* 0x0000003f3f3ff290 */ /* 0x000fe2000fffe03f */
[----:B------:R1:W-:Y:S01]  /*87e40*/  STL.64 [R1+0x3f0], R20 ;  /* 0x0003f01401007387 */ /* 0x0003e20000100a00 */
[----:B------:R3:W-:Y:S02]  /*87e50*/  STL.64 [R1+0x3f8], R22 ;  /* 0x0003f81601007387 */ /* 0x0007e40000100a00 */
[----:B-1----:R-:W-:Y:S01]  /*87e60*/  IMAD.MOV.U32 R20, RZ, RZ, R18 ;  /* 0x000000ffff147224 */ /* 0x002fe200078e0012 */
[----:B---3--:R-:W3:Y:S01]  /*87e70*/  LDL.LU.64 R22, [R1+0x2f80] ;  /* 0x002f800001167983 */ /* 0x008ee20000300a00 */
[----:B------:R-:W4:Y:S02]  /*87e80*/  LDL.LU.64 R18, [R1+0x2f78] ;  /* 0x002f780001127983 */ /* 0x000f240000300a00 */
[----:B------:R-:W5:Y:S02]  /*87e90*/  LDL.LU R16, [R1+0x2f70] ;  /* 0x002f700001107983 */ /* 0x000f640000300800 */
[----:B------:R-:W-:Y:S01]  /*87ea0*/  STL.64 [R1+0x4c0], R4 ;  /* 0x0004c00401007387 */ /* 0x000fe20000100a00 */
[----:B------:R1:W-:Y:S01]  /*87eb0*/  STL.64 [R1+0x4c8], R6 ;  /* 0x0004c80601007387 */ /* 0x0003e20000100a00 */
[----:B------:R-:W-:-:S03]  /*87ec0*/  IMAD.MOV.U32 R21, RZ, RZ, R15 ;  /* 0x000000ffff157224 */ /* 0x000fc600078e000f */
[----:B-1----:R-:W2:Y:S01]  /*87ed0*/  LDL.LU.64 R6, [R1+0x2f68] ;  /* 0x002f680001067983 */ /* 0x002ea20000300a00 */
[----:B------:R-:W4:Y:S02]  /*87ee0*/  LDL.LU.64 R14, [R1+0x2f60] ;  /* 0x002f6000010e7983 */ /* 0x000f240000300a00 */
[----:B------:R-:W4:Y:S01]  /*87ef0*/  LDL.LU.64 R12, [R1+0x2f58] ;  /* 0x002f5800010c7983 */ /* 0x000f220000300a00 */
[----:B---3--:R-:W-:Y:S01]  /*87f00*/  STL.64 [R1+0x2f08], R22 ;  /* 0x002f081601007387 */ /* 0x008fe20000100a00 */
[C---:B----4-:R-:W-:Y:S03]  /*87f10*/  HMMA.1688.F32.TF32 R12, R8.reuse, R18, R12 ;  /* 0x00000012080c723c */ /* 0x050fe6000008100c */
[----:B------:R1:W-:Y:S04]  /*87f20*/  STL.64 [R1+0x2f00], R20 ;  /* 0x002f001401007387 */ /* 0x0003e80000100a00 */
[----:B-1----:R-:W3:Y:S01]  /*87f30*/  LDL.LU R20, [R1+0x1b0] ;  /* 0x0001b00001147983 */ /* 0x002ee20000300800 */
[----:B------:R-:W3:Y:S02]  /*87f40*/  LDL.LU R21, [R1+0x1b4] ;  /* 0x0001b40001157983 */ /* 0x000ee40000300800 */
[----:B------:R-:W3:Y:S02]  /*87f50*/  LDL.LU R22, [R1+0x1b8] ;  /* 0x0001b80001167983 */ /* 0x000ee40000300800 */
[----:B------:R-:W3:Y:S11]  /*87f60*/  LDL.LU R23, [R1+0x1bc] ;  /* 0x0001bc0001177983 */ /* 0x000ef60000300800 */
[----:B------:R-:W-:Y:S01]  /*87f70*/  STL.64 [R1+0x910], R12 ;  /* 0x0009100c01007387 */ /* 0x000fe20000100a00 */
[----:B------:R1:W-:Y:S03]  /*87f80*/  STL.64 [R1+0x918], R14 ;  /* 0x0009180e01007387 */ /* 0x0003e60000100a00 */
[----:B-1----:R-:W2:Y:S01]  /*87f90*/  LDL.LU.64 R14, [R1+0x2f50] ;  /* 0x002f5000010e7983 */ /* 0x002ea20000300a00 */
[----:B------:R-:W2:Y:S02]  /*87fa0*/  LDL.LU.64 R12, [R1+0x2f48] ;  /* 0x002f4800010c7983 */ /* 0x000ea40000300a00 */
[----:B------:R-:W-:Y:S01]  /*87fb0*/  STL.64 [R1+0x2e98], R18 ;  /* 0x002e981201007387 */ /* 0x000fe20000100a00 */
        /* <DEDUP_REMOVED lines=20> */
[----:B-1----:R-:W5:Y:S01]  /*88100*/  LDL.LU R16, [R1] ;  /* 0x0000000001107983 */ /* 0x002f620000300800 */
        /* <DEDUP_REMOVED lines=8> */
[----:B-1----:R-:W3:Y:S01]  /*88190*/  LDL.LU.64 R26, [R1+0x2f18] ;  /* 0x002f1800011a7983 */ /* 0x002ee20000300a00 */
[----:B------:R-:W-:Y:S02]  /*881a0*/  IMAD.MOV.U32 R4, RZ, RZ, R7 ;  /* 0x000000ffff047224 */ /* 0x000fe400078e0007 */
[----:B------:R-:W4:Y:S02]  /*881b0*/  LDL.LU R7, [R1+0x2f14] ;  /* 0x002f140001077983 */ /* 0x000f240000300800 */
[----:B------:R-:W4:Y:S02]  /*881c0*/  LDL.LU R5, [R1+0x2f10] ;  /* 0x002f100001057983 */ /* 0x000f240000300800 */
[----:B------:R-:W-:Y:S01]  /*881d0*/  IMAD.MOV.U32 R29, RZ, RZ, R6 ;  /* 0x000000ffff1d7224 */ /* 0x000fe200078e0006 */
[----:B---3--:R-:W-:Y:S01]  /*881e0*/  HMMA.1688.F32.TF32 R20, R8, R26, R20 ;  /* 0x0000001a0814723c */ /* 0x008fe20000081014 */
[----:B------:R-:W-:-:S02]  /*881f0*/  IMAD.MOV.U32 R6, RZ, RZ, R26 ;  /* 0x000000ffff067224 */ /* 0x000fc400078e001a */
[----:B------:R-:W-:Y:S11]  /*88200*/  IMAD.MOV.U32 R0, RZ, RZ, R27 ;  /* 0x000000ffff007224 */ /* 0x000ff600078e001b */
[----:B------:R-:W-:Y:S09]  /*88210*/  @!UPT UIADD3 URZ, URZ, URZ, URZ ;  /* 0x0000003f3f3ff290 */ /* 0x000ff2000fffe03f */
[----:B------:R-:W-:Y:S01]  /*88220*/  STL.64 [R1+0xb50], R20 ;  /* 0x000b501401007387 */ /* 0x000fe20000100a00 */
[----:B------:R1:W-:Y:S03]  /*88230*/  STL.64 [R1+0xb58], R22 ;  /* 0x000b581601007387 */ /* 0x0003e60000100a00 */
[----:B-1----:R-:W3:Y:S01]  /*88240*/  LDL.LU.64 R22, [R1+0x2f08] ;  /* 0x002f080001167983 */ /* 0x002ee20000300a00 */
[----:B------:R-:W2:Y:S02]  /*88250*/  LDL.LU.64 R20, [R1+0x2f00] ;  /* 0x002f000001147983 */ /* 0x000ea40000300a00 */
[----:B------:R-:W2:Y:S02]  /*88260*/  LDL.LU.64 R26, [R1+0x2ef8] ;  /* 0x002ef800011a7983 */ /* 0x000ea40000300a00 */
        /* <DEDUP_REMOVED lines=15> */
[----:B------:R-:W-:Y:S01]  /*88360*/  STL.64 [R1+0x2ea0], R22 ;  /* 0x002ea01601007387 */ /* 0x000fe20000100a00 */
[----:B-----5:R-:W-:Y:S02]  /*88370*/  HMMA.1688.F32.TF32 R8, R8, R26, R16 ;  /* 0x0000001a0808723c */ /* 0x020fe40000081010 */
[----:B------:R-:W2:Y:S01]  /*88380*/  LDL.LU.64 R18, [R1+0x2ed0] ;  /* 0x002ed00001127983 */ /* 0x000ea20000300a00 */
[----:B------:R-:W3:Y:S02]  /*88390*/  LDL.LU.64 R16, [R1+0x2ec8] ;  /* 0x002ec80001107983 */ /* 0x000ee40000300a00 */
[----:B------:R-:W5:Y:S11]  /*883a0*/  LDL.LU R24, [R1+0x140] ;  /* 0x0001400001187983 */ /* 0x000f760000300800 */
[----:B------:R-:W-:Y:S07]  /*883b0*/  @!UPT UIADD3 URZ, URZ, URZ, URZ ;  /* 0x0000003f3f3ff290 */ /* 0x000fee000fffe03f */
[----:B------:R-:W-:Y:S01]  /*883c0*/  STL.64 [R1+0xb10], R8 ;  /* 0x000b100801007387 */ /* 0x000fe20000100a00 */
[----:B------:R-:W-:Y:S02]  /*883d0*/  STL.64 [R1+0xb18], R10 ;  /* 0x000b180a01007387 */ /* 0x000fe40000100a00 */
[----:B------:R-:W5:Y:S02]  /*883e0*/  LDL.LU R25, [R1+0x144] ;  /* 0x0001440001197983 */ /* 0x000f640000300800 */
[----:B------:R-:W2:Y:S01]  /*883f0*/  LDL.LU R26, [R1+0x148] ;  /* 0x00014800011a7983 */ /* 0x000ea20000300800 */
[----:B------:R-:W2:Y:S01]  /*88400*/  LDL.LU R27, [R1+0x14c] ;  /* 0x00014c00011b7983 */ /* 0x000ea20000300800 */
[----:B------:R-:W-:Y:S02]  /*88410*/  IMAD.MOV.U32 R14, RZ, RZ, R6 ;  /* 0x000000ffff0e7224 */ /* 0x000fe400078e0006 */
[----:B------:R-:W-:Y:S02]  /*88420*/  IMAD.MOV.U32 R15, RZ, RZ, R0 ;  /* 0x000000ffff0f7224 */ /* 0x000fe400078e0000 */
[----:B------:R-:W4:Y:S01]  /*88430*/  LDL.LU R6, [R1+0x2ec0] ;  /* 0x002ec00001067983 */ /* 0x000f220000300800 */
[----:B------:R-:W3:Y:S02]  /*88440*/  LDL.LU R0, [R1+0x2ebc] ;  /* 0x002ebc0001007983 */ /* 0x000ee40000300800 */
[----:B------:R-:W-:Y:S02]  /*88450*/  STL.64 [R1+0x2da8], R14 ;  /* 0x002da80e01007387 */ /* 0x000fe40000100a00 */
[----:B------:R-:W-:Y:S04]  /*88460*/  LDS R11, [R2+0x36500] ;  /* 0x03650000020b7984 */ /* 0x000fe80000000800 */
[----:B------:R-:W-:Y:S04]  /*88470*/  LDS R9, [R2+0x34500] ;  /* 0x0345000002097984 */ /* 0x000fe80000000800 */
[----:B--2---:R-:W-:Y:S01]  /*88480*/  STL.64 [R1+0x2d88], R26 ;  /* 0x002d881a01007387 */ /* 0x004fe20000100a00 */
[----:B-----5:R1:W-:Y:S03]  /*88490*/  STL.64 [R1+0x2d80], R24 ;  /* 0x002d801801007387 */ /* 0x0203e60000100a00 */
[----:B---3--:R-:W2:Y:S04]  /*884a0*/  LDS R10, [R0+0x36500] ;  /* 0x03650000000a7984 */ /* 0x008ea80000000800 */
[----:B------:R-:W3:Y:S04]  /*884b0*/  LDS R8, [R0+0x34500] ;  /* 0x0345000000087984 */ /* 0x000ee80000000800 */
[----:B-1----:R-:W5:Y:S01]  /*884c0*/  LDL.LU R24, [R1+0x150] ;  /* 0x0001500001187983 */ /* 0x002f620000300800 */
[----:B------:R-:W5:Y:S02]  /*884d0*/  LDL.LU R25, [R1+0x154] ;  /* 0x0001540001197983 */ /* 0x000f640000300800 */
[----:B------:R-:W2:Y:S02]  /*884e0*/  LDL.LU R26, [R1+0x158] ;  /* 0x00015800011a7983 */ /* 0x000ea40000300800 */
[----:B------:R-:W2:Y:S02]  /*884f0*/  LDL.LU R27, [R1+0x15c] ;  /* 0x00015c00011b7983 */ /* 0x000ea40000300800 */
[----:B------:R-:W-:Y:S01]  /*88500*/  IMAD.MOV.U32 R14, RZ, RZ, R29 ;  /* 0x000000ffff0e7224 */ /* 0x000fe200078e001d */
[----:B------:R-:W-:Y:S01]  /*88510*/  MOV R15, R4 ;  /* 0x00000004000f7202 */ /* 0x000fe20000000f00 */
[----:B------:R-:W3:Y:S01]  /*88520*/  LDL.LU R29, [R1+0x2eb8] ;  /* 0x002eb800011d7983 */ /* 0x000ee20000300800 */
[----:B------:R-:W4:Y:S03]  /*88530*/  LDL.LU R4, [R1+0x2eb4] ;  /* 0x002eb40001047983 */ /* 0x000f260000300800 */
[----:B------:R-:W-:Y:S04]  /*88540*/  STL.64 [R1+0x2dc0], R14 ;  /* 0x002dc00e01007387 */ /* 0x000fe80000100a00 */
[----:B--2---:R-:W-:Y:S01]  /*88550*/  STL.64 [R1+0x2da0], R26 ;  /* 0x002da01a01007387 */ /* 0x004fe20000100a00 */
[----:B-----5:R1:W-:Y:S03]  /*88560*/  STL.64 [R1+0x2d98], R24 ;  /* 0x002d981801007387 */ /* 0x0203e60000100a00 */
[----:B-1----:R-:W2:Y:S01]  /*88570*/  LDL.LU R24, [R1+0x160] ;  /* 0x0001600001187983 */ /* 0x002ea20000300800 */
[----:B------:R-:W2:Y:S02]  /*88580*/  LDL.LU R25, [R1+0x164] ;  /* 0x0001640001197983 */ /* 0x000ea40000300800 */
[----:B------:R-:W5:Y:S02]  /*88590*/  LDL.LU R26, [R1+0x168] ;  /* 0x00016800011a7983 */ /* 0x000f640000300800 */
[----:B------:R-:W-:-:S02]  /*885a0*/  IMAD.MOV.U32 R14, RZ, RZ, R19 ;  /* 0x000000ffff0e7224 */ /* 0x000fc400078e0013 */
[----:B------:R-:W-:Y:S02]  /*885b0*/  IMAD.MOV.U32 R15, RZ, RZ, R18 ;  /* 0x000000ffff0f7224 */ /* 0x000fe400078e0012 */
[----:B---3--:R-:W-:Y:S02]  /*885c0*/  IMAD.MOV.U32 R27, RZ, RZ, R29 ;  /* 0x000000ffff1b7224 */ /* 0x008fe400078e001d */
[----:B------:R-:W3:Y:S01]  /*885d0*/  LDL.LU R29, [R1+0x2eb0] ;  /* 0x002eb000011d7983 */ /* 0x000ee20000300800 */
[----:B------:R-:W-:Y:S03]  /*885e0*/  STL.64 [R1+0x2dd8], R14 ;  /* 0x002dd80e01007387 */ /* 0x000fe60000100a00 */
[----:B-----5:R-:W-:Y:S01]  /*885f0*/  STL.64 [R1+0x2db8], R26 ;  /* 0x002db81a01007387 */ /* 0x020fe20000100a00 */
[----:B--2---:R1:W-:Y:S03]  /*88600*/  STL.64 [R1+0x2db0], R24 ;  /* 0x002db01801007387 */ /* 0x0043e60000100a00 */
        /* <DEDUP_REMOVED lines=12> */
[----:B---3--:R-:W-:-:S02]  /*886d0*/  IMAD.MOV.U32 R27, RZ, RZ, R29 ;  /* 0x000000ffff1b7224 */ /* 0x008fc400078e001d */
[----:B------:R-:W3:Y:S01]  /*886e0*/  LDL.LU R29, [R1+0x2eac] ;  /* 0x002eac00011d7983 */ /* 0x000ee20000300800 */
[----:B------:R-:W2:Y:S02]  /*886f0*/  LDL.LU R12, [R1+0x470] ;  /* 0x00047000010c7983 */ /* 0x000ea40000300800 */
[----:B------:R-:W2:Y:S02]  /*88700*/  LDL.LU R13, [R1+0x474] ;  /* 0x00047400010d7983 */ /* 0x000ea40000300800 */
[----:B------:R-:W2:Y:S01]  /*88710*/  LDL.LU R14, [R1+0x478] ;  /* 0x00047800010e7983 */ /* 0x000ea20000300800 */
[----:B------:R-:W2:Y:S04]  /*88720*/  LDL.LU R15, [R1+0x47c] ;  /* 0x00047c00010f7983 */ /* 0x000ea80000300800 */
[----:B--2---:R1:W-:Y:S01]  /*88730*/  STL.64 [R1+0x2e00], R14 ;  /* 0x002e000e01007387 */ /* 0x0043e20000100a00 */
[----:B------:R-:W-:Y:S02]  /*88740*/  STL.64 [R1+0x2df8], R12 ;  /* 0x002df80c01007387 */ /* 0x000fe40000100a00 */
[----:B-1----:R-:W-:-:S02]  /*88750*/  IMAD.MOV.U32 R14, RZ, RZ, R28 ;  /* 0x000000ffff0e7224 */ /* 0x002fc400078e001c */
[----:B------:R-:W-:-:S05]  /*88760*/  IMAD.MOV.U32 R15, RZ, RZ, R21 ;  /* 0x000000ffff0f7224 */ /* 0x000fca00078e0015 */
[----:B------:R1:W-:Y:S02]  /*88770*/  STL.64 [R1+0x2e18], R14 ;  /* 0x002e180e01007387 */ /* 0x0003e40000100a00 */
[----:B-1----:R-:W-:Y:S02]  /*88780*/  IMAD.MOV.U32 R14, RZ, RZ, R20 ;  /* 0x000000ffff0e7224 */ /* 0x002fe400078e0014 */
[----:B------:R-:W-:-:S05]  /*88790*/  IMAD.MOV.U32 R15, RZ, RZ, R17 ;  /* 0x000000ffff0f7224 */ /* 0x000fca00078e0011 */
[----:B------:R-:W-:Y:S01]  /*887a0*/  STL.64 [R1+0x2e30], R14 ;  /* 0x002e300e01007387 */ /* 0x000fe20000100a00 */
[----:B-----5:R-:W-:Y:S02]  /*887b0*/  STL.64 [R1+0x2de8], R26 ;  /* 0x002de81a01007387 */ /* 0x020fe40000100a00 */
[----:B------:R1:W-:Y:S02]  /*887c0*/  STL.64 [R1+0x2de0], R24 ;  /* 0x002de01801007387 */ /* 0x0003e40000100a00 */
[----:B-1----:R-:W2:Y:S01]  /*887d0*/  LDL.LU R24, [R1+0x3c0] ;  /* 0x0003c00001187983 */ /* 0x002ea20000300800 */
[----:B------:R-:W2:Y:S02]  /*887e0*/  LDL.LU R25, [R1+0x3c4] ;  /* 0x0003c40001197983 */ /* 0x000ea40000300800 */
[----:B------:R-:W5:Y:S02]  /*887f0*/  LDL.LU R26, [R1+0x3c8] ;  /* 0x0003c800011a7983 */ /* 0x000f640000300800 */
[----:B---3--:R-:W-:-:S02]  /*88800*/  IMAD.MOV.U32 R27, RZ, RZ, R29 ;  /* 0x000000ffff1b7224 */ /* 0x008fc400078e001d */
[----:B------:R-:W3:Y:S01]  /*88810*/  LDL.LU R29, [R1+0x2ea8] ;  /* 0x002ea800011d7983 */ /* 0x000ee20000300800 */
[----:B------:R-:W2:Y:S03]  /*88820*/  LDL.64 R14, [R1+0xe8] ;  /* 0x0000e800010e7983 */ /* 0x000ea60000100a00 */
        /* <DEDUP_REMOVED lines=18> */
[----:B------:R-:W4:Y:S01]  /*88950*/  LDL.LU R20, [R1+0x820] ;  /* 0x0008200001147983 */ /* 0x000f220000300800 */
[----:B------:R-:W4:Y:S02]  /*88960*/  LDL.LU R21, [R1+0x824] ;  /* 0x0008240001157983 */ /* 0x000f240000300800 */
[----:B------:R-:W4:Y:S02]  /*88970*/  LDL.LU R22, [R1+0x828] ;  /* 0x0008280001167983 */ /* 0x000f240000300800 */
[----:B------:R-:W4:Y:S01]  /*88980*/  LDL.LU R23, [R1+0x82c] ;  /* 0x00082c0001177983 */ /* 0x000f220000300800 */
[----:B------:R-:W2:Y:S04]  /*88990*/  LDL.64 R14, [R1+0x38] ;  /* 0x00003800010e7983 */ /* 0x000ea80000100a00 */
[----:B------:R-:W4:Y:S04]  /*889a0*/  LDL.64 R18, [R1+0x118] ;  /* 0x0001180001127983 */ /* 0x000f280000100a00 */
[----:B--2---:R1:W-:Y:S04]  /*889b0*/  STL.64 [R1+0x2e90], R14 ;  /* 0x002e900e01007387 */ /* 0x0043e80000100a00 */
[----:B-1----:R-:W2:Y:S01]  /*889c0*/  LDL.64 R14, [R1+0x108] ;  /* 0x00010800010e7983 */ /* 0x002ea20000100a00 */
        /* <DEDUP_REMOVED lines=24> */
[----:B------:R-:W-:Y:S01]  /*88b50*/  STL.64 [R1+0x2d60], R10 ;  /* 0x002d600a01007387 */ /* 0x000fe20000100a00 */
[----:B------:R1:W-:Y:S03]  /*88b60*/  STL.64 [R1+0x2d58], R8 ;  /* 0x002d580801007387 */ /* 0x0003e60000100a00 */
[----:B-1----:R-:W5:Y:S01]  /*88b70*/  LDL.LU R8, [R1+0x7d0] ;  /* 0x0007d00001087983 */ /* 0x002f620000300800 */
[----:B------:R-:W5:Y:S02]  /*88b80*/  LDL.LU R9, [R1+0x7d4] ;  /* 0x0007d40001097983 */ /* 0x000f640000300800 */
[----:B------:R-:W5:Y:S02]  /*88b90*/  LDL.LU R10, [R1+0x7d8] ;  /* 0x0007d800010a7983 */ /* 0x000f640000300800 */
[----:B------:R-:W5:Y:S01]  /*88ba0*/  LDL.LU R11, [R1+0x7dc] ;  /* 0x0007dc00010b7983 */ /* 0x000f620000300800 */
[----:B----4-:R-:W-:Y:S01]  /*88bb0*/  HMMA.1688.F32.TF32 R20, R4, R18, R20 ;  /* 0x000000120414723c */ /* 0x010fe20000081014 */
[----:B------:R-:W-:-:S02]  /*88bc0*/  IMAD.MOV.U32 R17, RZ, RZ, R19 ;  /* 0x000000ffff117224 */ /* 0x000fc400078e0013 */
[----:B------:R-:W-:Y:S11]  /*88bd0*/  IMAD.MOV.U32 R3, RZ, RZ, R15 ;  /* 0x000000ffff037224 */ /* 0x000ff600078e000f */
[----:B------:R-:W-:Y:S09]  /*88be0*/  @!UPT UIADD3 URZ, URZ, URZ, URZ ;  /* 0x0000003f3f3ff290 */ /* 0x000ff2000fffe03f */
[----:B------:R1:W-:Y:S01]  /*88bf0*/  STL.64 [R1+0x2c0], R20 ;  /* 0x0002c01401007387 */ /* 0x0003e20000100a00 */
[----:B------:R4:W-:Y:S02]  /*88c00*/  STL.64 [R1+0x2c8], R22 ;  /* 0x0002c81601007387 */ /* 0x0009e40000100a00 */
[----:B-1----:R-:W-:Y:S01]  /*88c10*/  IMAD.MOV.U32 R20, RZ, RZ, R18 ;  /* 0x000000ffff147224 */ /* 0x002fe200078e0012 */
[----:B----4-:R-:W4:Y:S01]  /*88c20*/  LDL.LU.64 R22, [R1+0x2ea0] ;  /* 0x002ea00001167983 */ /* 0x010f220000300a00 */
[----:B------:R-:W2:Y:S01]  /*88c30*/  LDL.LU.64 R18, [R1+0x2e98] ;  /* 0x002e980001127983 */ /* 0x000ea20000300a00 */
[C---:B-----5:R-:W-:Y:S11]  /*88c40*/  HMMA.1688.F32.TF32 R8, R4.reuse, R14, R8 ;  /* 0x0000000e0408723c */ /* 0x060ff60000081008 */
[----:B------:R-:W-:Y:S11]  /*88c50*/  @!UPT UIADD3 URZ, URZ, URZ, URZ ;  /* 0x0000003f3f3ff290 */ /* 0x000ff6000fffe03f */
[----:B------:R-:W-:Y:S01]  /*88c60*/  @!UPT UIADD3 URZ, URZ, URZ, URZ ;  /* 0x0000003f3f3ff290 */ /* 0x000fe2000fffe03f */
[----:B------:R1:W-:Y:S01]  /*88c70*/  STL.64 [R1+0x2b0], R8 ;  /* 0x0002b00801007387 */ /* 0x0003e20000100a00 */
[----:B------:R-:W-:Y:S02]  /*88c80*/  STL.64 [R1+0x2b8], R10 ;  /* 0x0002b80a01007387 */ /* 0x000fe40000100a00 */
[----:B-1----:R-:W-:Y:S02]  /*88c90*/  IMAD.MOV.U32 R8, RZ, RZ, R14 ;  /* 0x000000ffff087224 */ /* 0x002fe400078e000e */
        /* <DEDUP_REMOVED lines=86> */
[----:B------:R-:W4:Y:S01]  /*89200*/  LDL.LU.64 R26, [R1+0x2d88] ;  /* 0x002d8800011a7983 */ /* 0x000f220000300a00 */
[----:B------:R-:W4:Y:S11]  /*89210*/  LDL.LU.64 R24, [R1+0x2d80] ;  /* 0x002d800001187983 */ /* 0x000f360000300a00 */
[----:B------:R-:W-:Y:S09]  /*89220*/  @!UPT UIADD3 URZ, URZ, URZ, URZ ;  /* 0x0000003f3f3ff290 */ /* 0x000ff2000fffe03f */
[----:B------:R-:W-:Y:S01]  /*89230*/  STL.64 [R1+0xab0], R12 ;  /* 0x000ab00c01007387 */ /* 0x000fe20000100a00 */
[----:B------:R1:W-:Y:S03]  /*89240*/  STL.64 [R1+0xab8], R14 ;  /* 0x000ab80e01007387 */ /* 0x0003e60000100a00 */
[----:B-1----:R-:W2:Y:S01]  /*89250*/  LDL.LU.64 R14, [R1+0x2d78] ;  /* 0x002d7800010e7983 */ /* 0x002ea20000300a00 */
[----:B------:R-:W2:Y:S01]  /*89260*/  LDL.LU.64 R12, [R1+0x2d70] ;  /* 0x002d7000010c7983 */ /* 0x000ea20000300a00 */
[----:B----4-:R-:W-:Y:S11]  /*89270*/  HMMA.1688.F32.TF32 R24, R4, R22, R24 ;  /* 0x000000160418723c */ /* 0x010ff60000081018 */
[----:B------:R-:W-:Y:S11]  /*89280*/  @!UPT UIADD3 URZ, URZ, URZ, URZ ;  /* 0x0000003f3f3ff290 */ /* 0x000ff6000fffe03f */
[----:B------:R-:W-:Y:S01]  /*89290*/  @!UPT UIADD3 URZ, URZ, URZ, URZ ;  /* 0x0000003f3f3ff290 */ /* 0x000fe2000fffe03f */
[----:B------:R1:W-:Y:S01]  /*892a0*/  STL.64 [R1+0xaa0], R24 ;  /* 0x000aa01801007387 */ /* 0x0003e20000100a00 */
[----:B------:R4:W-:Y:S03]  /*892b0*/  STL.64 [R1+0xaa8], R26 ;  /* 0x000aa81a01007387 */ /* 0x0009e60000100a00 */
[----:B-1----:R-:W5:Y:S01]  /*892c0*/  LDL.LU R24, [R1+0x5e0] ;  /* 0x0005e00001187983 */ /* 0x002f620000300800 */
[----:B------:R-:W5:Y:S02]  /*892d0*/  LDL.LU R25, [R1+0x5e4] ;  /* 0x0005e40001197983 */ /* 0x000f640000300800 */
[----:B----4-:R-:W4:Y:S02]  /*892e0*/  LDL.LU R26, [R1+0x5e8] ;  /* 0x0005e800011a7983 */ /* 0x010f240000300800 */
[----:B---3--:R-:W-:Y:S02]  /*892f0*/  IMAD.MOV.U32 R27, RZ, RZ, R29 ;  /* 0x000000ffff1b7224 */ /* 0x008fe400078e001d */
[----:B------:R-:W-:-:S02]  /*89300*/  IMAD.MOV.U32 R18, RZ, RZ, R28 ;  /* 0x000000ffff127224 */ /* 0x000fc400078e001c */
[----:B------:R-:W-:Y:S01]  /*89310*/  IMAD.MOV.U32 R19, RZ, RZ, R21 ;  /* 0x000000ffff137224 */ /* 0x000fe200078e0015 */
[----:B------:R-:W3:Y:S04]  /*89320*/  LDL.LU R29, [R1+0x2d68] ;  /* 0x002d6800011d7983 */ /* 0x000ee80000300800 */
[----:B----4-:R-:W-:Y:S01]  /*89330*/  STL.64 [R1+0x2ce0], R26 ;  /* 0x002ce01a01007387 */ /* 0x010fe20000100a00 */
[----:B-----5:R1:W-:Y:S02]  /*89340*/  STL.64 [R1+0x2cd8], R24 ;  /* 0x002cd81801007387 */ /* 0x0203e40000100a00 */
[----:B------:R4:W-:Y:S01]  /*89350*/  STL.64 [R1+0x2ce8], R18 ;  /* 0x002ce81201007387 */ /* 0x0009e20000100a00 */
[----:B-1----:R-:W5:Y:S01]  /*89360*/  LDL.LU R24, [R1+0x6e0] ;  /* 0x0006e00001187983 */ /* 0x002f620000300800 */
[----:B------:R-:W5:Y:S02]  /*89370*/  LDL.LU R25, [R1+0x6e4] ;  /* 0x0006e40001197983 */ /* 0x000f640000300800 */
[----:B------:R-:W2:Y:S02]  /*89380*/  LDL.LU R26, [R1+0x6e8] ;  /* 0x0006e800011a7983 */ /* 0x000ea40000300800 */
[----:B------:R-:W2:Y:S02]  /*89390*/  LDL.LU R27, [R1+0x6ec] ;  /* 0x0006ec00011b7983 */ /* 0x000ea40000300800 */
[----:B----4-:R-:W-:-:S02]  /*893a0*/  IMAD.MOV.U32 R18, RZ, RZ, R11 ;  /* 0x000000ffff127224 */ /* 0x010fc400078e000b */
[----:B------:R-:W-:Y:S01]  /*893b0*/  IMAD.MOV.U32 R19, RZ, RZ, R10 ;  /* 0x000000ffff137224 */ /* 0x000fe200078e000a */
[----:B--2---:R-:W-:Y:S01]  /*893c0*/  STL.64 [R1+0x2cf8], R26 ;  /* 0x002cf81a01007387 */ /* 0x004fe20000100a00 */
[----:B-----5:R-:W-:Y:S03]  /*893d0*/  STL.64 [R1+0x2cf0], R24 ;  /* 0x002cf01801007387 */ /* 0x020fe60000100a00 */
[----:B------:R1:W-:Y:S02]  /*893e0*/  STL.64 [R1+0x2d00], R18 ;  /* 0x002d001201007387 */ /* 0x0003e40000100a00 */
[----:B-1----:R-:W2:Y:S04]  /*893f0*/  LDL.64 R18, [R1+0x28] ;  /* 0x0000280001127983 */ /* 0x002ea80000100a00 */
[----:B--2---:R1:W-:Y:S01]  /*89400*/  STL.64 [R1+0x2d18], R18 ;  /* 0x002d181201007387 */ /* 0x0043e20000100a00 */
[----:B------:R-:W2:Y:S02]  /*89410*/  LDL.LU R24, [R1+0x770] ;  /* 0x0007700001187983 */ /* 0x000ea40000300800 */
[----:B------:R-:W2:Y:S02]  /*89420*/  LDL.LU R25, [R1+0x774] ;  /* 0x0007740001197983 */ /* 0x000ea40000300800 */
[----:B------:R-:W4:Y:S01]  /*89430*/  LDL.LU R26, [R1+0x778] ;  /* 0x00077800011a7983 */ /* 0x000f220000300800 */
[----:B------:R-:W4:Y:S01]  /*89440*/  LDL.LU R27, [R1+0x77c] ;  /* 0x00077c00011b7983 */ /* 0x000f220000300800 */
[----:B------:R-:W5:Y:S02]  /*89450*/  LDL.64 R10, [R1+0x48] ;  /* 0x00004800010a7983 */ /* 0x000f640000100a00 */
[----:B-1----:R-:W-:-:S02]  /*89460*/  IMAD.MOV.U32 R18, RZ, RZ, R16 ;  /* 0x000000ffff127224 */ /* 0x002fc400078e0010 */
        /* <DEDUP_REMOVED lines=14> */
[----:B-----5:R-:W-:Y:S01]  /*89550*/  HMMA.1688.F32.TF32 R4, R4, R10, R12 ;  /* 0x0000000a0404723c */ /* 0x020fe2000008100c */
[----:B------:R-:W-:Y:S01]  /*89560*/  IMAD.MOV.U32 R19, RZ, RZ, R3 ;  /* 0x000000ffff137224 */ /* 0x000fe200078e0003 */
[----:B----4-:R-:W-:Y:S01]  /*89570*/  STL.64 [R1+0x2d40], R26 ;  /* 0x002d401a01007387 */ /* 0x010fe20000100a00 */
[----:B--2---:R1:W-:Y:S02]  /*89580*/  STL.64 [R1+0x2d38], R24 ;  /* 0x002d381801007387 */ /* 0x0043e40000100a00 */
[----:B------:R-:W-:-:S02]  /*89590*/  IMAD.MOV.U32 R16, RZ, RZ, R10 ;  /* 0x000000ffff107224 */ /* 0x000fc400078e000a */
[----:B------:R-:W-:Y:S01]  /*895a0*/  IMAD.MOV.U32 R18, RZ, RZ, R8 ;  /* 0x000000ffff127224 */ /* 0x000fe200078e0008 */
[----:B------:R-:W-:Y:S04]  /*895b0*/  LDS R14, [R0+0x36600] ;  /* 0x03660000000e7984 */ /* 0x000fe80000000800 */
[----:B------:R-:W2:Y:S04]  /*895c0*/  LDS R15, [R2+0x36600] ;  /* 0x03660000020f7984 */ /* 0x000ea80000000800 */
[----:B------:R-:W-:Y:S04]  /*895d0*/  LDS R12, [R0+0x34600] ;  /* 0x03460000000c7984 */ /* 0x000fe80000000800 */
[----:B------:R-:W4:Y:S04]  /*895e0*/  LDS R13, [R2+0x34600] ;  /* 0x03460000020d7984 */ /* 0x000f280000000800 */
[----:B-1----:R-:W5:Y:S01]  /*895f0*/  LDL.LU R24, [R1+0x870] ;  /* 0x0008700001187983 */ /* 0x002f620000300800 */
[----:B------:R-:W5:Y:S02]  /*89600*/  LDL.LU R25, [R1+0x874] ;  /* 0x0008740001197983 */ /* 0x000f640000300800 */
[----:B------:R-:W2:Y:S02]  /*89610*/  LDL.LU R26, [R1+0x878] ;  /* 0x00087800011a7983 */ /* 0x000ea40000300800 */
[----:B------:R-:W2:Y:S02]  /*89620*/  LDL.LU R27, [R1+0x87c] ;  /* 0x00087c00011b7983 */ /* 0x000ea40000300800 */
[----:B------:R-:W-:Y:S01]  /*89630*/  IMAD.MOV.U32 R3, RZ, RZ, R11 ;  /* 0x000000ffff037224 */ /* 0x000fe200078e000b */
[----:B--2---:R-:W-:Y:S01]  /*89640*/  STL.64 [R1+0x2d50], R26 ;  /* 0x002d501a01007387 */ /* 0x004fe20000100a00 */
[----:B-----5:R1:W-:Y:S03]  /*89650*/  STL.64 [R1+0x2d48], R24 ;  /* 0x002d481801007387 */ /* 0x0203e60000100a00 */
[----:B-1----:R-:W2:Y:S01]  /*89660*/  LDL.LU R24, [R1+0x890] ;  /* 0x0008900001187983 */ /* 0x002ea20000300800 */
[----:B------:R-:W2:Y:S02]  /*89670*/  LDL.LU R25, [R1+0x894] ;  /* 0x0008940001197983 */ /* 0x000ea40000300800 */
[----:B------:R-:W2:Y:S02]  /*89680*/  LDL.LU R26, [R1+0x898] ;  /* 0x00089800011a7983 */ /* 0x000ea40000300800 */
[----:B------:R-:W2:Y:S01]  /*89690*/  LDL.LU R27, [R1+0x89c] ;  /* 0x00089c00011b7983 */ /* 0x000ea20000300800 */
[----:B------:R1:W-:Y:S04]  /*896a0*/  STL.64 [R1+0x2c78], R22 ;  /* 0x002c781601007387 */ /* 0x0003e80000100a00 */
[----:B-1----:R-:W5:Y:S01]  /*896b0*/  LDL.64 R22, [R1+0xc8] ;  /* 0x0000c80001167983 */ /* 0x002f620000100a00 */
[----:B------:R-:W-:Y:S02]  /*896c0*/  STL.64 [R1+0xa70], R4 ;  /* 0x000a700401007387 */ /* 0x000fe40000100a00 */
[----:B------:R1:W-:Y:S02]  /*896d0*/  STL.64 [R1+0xa78], R6 ;  /* 0x000a780601007387 */ /* 0x0003e40000100a00 */
[----:B------:R-:W2:Y:S01]  /*896e0*/  LDL.LU.64 R10, [R1+0x2d60] ;  /* 0x002d6000010a7983 */ /* 0x000ea20000300a00 */
[----:B------:R-:W2:Y:S01]  /*896f0*/  LDL.LU.64 R8, [R1+0x2d58] ;  /* 0x002d580001087983 */ /* 0x000ea20000300a00 */
[----:B------:R3:W-:Y:S02]  /*89700*/  STL.64 [R1+0x2c88], R14 ;  /* 0x002c880e01007387 */ /* 0x0007e40000100a00 */
[----:B----4-:R-:W-:Y:S02]  /*89710*/  STL.64 [R1+0x2c80], R12 ;  /* 0x002c800c01007387 */ /* 0x010fe40000100a00 */
[----:B-1----:R-:W-:-:S02]  /*89720*/  IMAD.MOV.U32 R6, RZ, RZ, R20 ;  /* 0x000000ffff067224 */ /* 0x002fc400078e0014 */
[----:B------:R-:W-:Y:S01]  /*89730*/  IMAD.MOV.U32 R7, RZ, RZ, R17 ;  /* 0x000000ffff077224 */ /* 0x000fe200078e0011 */
[----:B---3--:R-:W3:Y:S06]  /*89740*/  LDL.64 R14, [R1+0xd8] ;  /* 0x0000d800010e7983 */ /* 0x008eec0000100a00 */
[C---:B--2---:R-:W-:Y:S01]  /*89750*/  HMMA.1688.F32.TF32 R4, R8.reuse, R6, R24 ;  /* 0x000000060804723c */ /* 0x044fe20000081018 */
[----:B------:R-:W2:Y:S01]  /*89760*/  LDL.LU.64 R26, [R1+0x2d50] ;  /* 0x002d5000011a7983 */ /* 0x000ea20000300a00 */
[----:B------:R-:W2:Y:S11]  /*89770*/  LDL.LU.64 R24, [R1+0x2d48] ;  /* 0x002d480001187983 */ /* 0x000eb60000300a00 */
[----:B------:R-:W-:Y:S10]  /*89780*/  @!UPT UIADD3 URZ, URZ, URZ, URZ ;  /* 0x0000003f3f3ff290 */ /* 0x000ff4000fffe03f */
[----:B------:R-:W-:Y:S01]  /*89790*/  STL.64 [R1+0x1e0], R4 ;  /* 0x0001e00401007387 */ /* 0x000fe20000100a00 */
[----:B------:R-:W-:Y:S02]  /*897a0*/  STL.64 [R1+0x1e8], R6 ;  /* 0x0001e80601007387 */ /* 0x000fe40000100a00 */
[----:B------:R-:W-:Y:S04]  /*897b0*/  LDS R6, [R0+0x36700] ;  /* 0x0367000000067984 */ /* 0x000fe80000000800 */
[----:B------:R-:W1:Y:S01]  /*897c0*/  LDS R7, [R2+0x36700] ;  /* 0x0367000002077984 */ /* 0x000e620000000800 */
[----:B------:R-:W-:Y:S04]  /*897d0*/  LDS R4, [R0+0x34700] ;  /* 0x0347000000047984 */ /* 0x000fe80000000800 */
[----:B------:R-:W4:Y:S04]  /*897e0*/  LDS R5, [R2+0x34700] ;  /* 0x0347000002057984 */ /* 0x000f280000000800 */
[----:B------:R-:W-:Y:S01]  /*897f0*/  STL [R1+0x2c04], R0 ;  /* 0x002c040001007387 */ /* 0x000fe20000100800 */
[----:B------:R-:W-:Y:S03]  /*89800*/  STL [R1+0x2c08], R2 ;  /* 0x002c080201007387 */ /* 0x000fe60000100800 */
[----:B-1----:R1:W-:Y:S02]  /*89810*/  STL.64 [R1+0x2b00], R6 ;  /* 0x002b000601007387 */ /* 0x0023e40000100a00 */
[----:B-1----:R-:W-:Y:S01]  /*89820*/  IMAD.MOV.U32 R6, RZ, RZ, R16 ;  /* 0x000000ffff067224 */ /* 0x002fe200078e0010 */
[----:B------:R-:W-:Y:S01]  /*89830*/  MOV R7, R3 ;  /* 0x0000000300077202 */ /* 0x000fe20000000f00 */
[----:B----4-:R1:W-:Y:S04]  /*89840*/  STL.64 [R1+0x2af8], R4 ;  /* 0x002af80401007387 */ /* 0x0103e80000100a00 */
[----:B------:R4:W-:Y:S04]  /*89850*/  STL.64 [R1+0x2c90], R6 ;  /* 0x002c900601007387 */ /* 0x0009e80000100a00 */
[----:B-1----:R-:W3:Y:S01]  /*89860*/  LDL.LU R4, [R1+0x640] ;  /* 0x0006400001047983 */ /* 0x002ee20000300800 */
[----:B------:R-:W3:Y:S03]  /*89870*/  LDL.LU R5, [R1+0x644] ;  /* 0x0006440001057983 */ /* 0x000ee60000300800 */
[----:B----4-:R-:W3:Y:S01]  /*89880*/  LDL.LU R6, [R1+0x648] ;  /* 0x0006480001067983 */ /* 0x010ee20000300800 */
        /* <DEDUP_REMOVED lines=14> */
[----:B------:R-:W-:Y:S01]  /*89970*/  IMAD.MOV.U32 R7, RZ, RZ, R29 ;  /* 0x000000ffff077224 */ /* 0x000fe200078e001d */
        /* <DEDUP_REMOVED lines=14> */
[----:B-1----:R-:W2:Y:S01]  /*89a60*/  LDL.LU.64 R18, [R1+0x2ce8] ;  /* 0x002ce80001127983 */ /* 0x002ea20000300a00 */
[C---:B---3--:R-:W-:Y:S08]  /*89a70*/  HMMA.1688.F32.TF32 R4, R8.reuse, R14, R4 ;  /* 0x0000000e0804723c */ /* 0x048ff00000081004 */
[----:B--2---:R-:W-:Y:S01]  /*89a80*/  HMMA.1688.F32.TF32 R16, R8, R18, R24 ;  /* 0x000000120810723c */ /* 0x004fe20000081018 */
[----:B------:R-:W5:Y:S01]  /*89a90*/  LDL.LU.64 R26, [R1+0x2ce0] ;  /* 0x002ce000011a7983 */ /* 0x000f620000300a00 */
[----:B------:R-:W5:Y:S11]  /*89aa0*/  LDL.LU.64 R24, [R1+0x2cd8] ;  /* 0x002cd80001187983 */ /* 0x000f760000300a00 */
[----:B------:R-:W-:Y:S10]  /*89ab0*/  @!UPT UIADD3 URZ, URZ, URZ, URZ ;  /* 0x0000003f3f3ff290 */ /* 0x000ff4000fffe03f */
[----:B------:R-:W-:Y:S01]  /*89ac0*/  STL.64 [R1+0x230], R16 ;  /* 0x0002301001007387 */ /* 0x000fe20000100a00 */
[----:B------:R1:W-:Y:S03]  /*89ad0*/  STL.64 [R1+0x238], R18 ;  /* 0x0002381201007387 */ /* 0x0003e60000100a00 */
[----:B-1----:R-:W2:Y:S01]  /*89ae0*/  LDL.LU.64 R18, [R1+0x2cd0] ;  /* 0x002cd00001127983 */ /* 0x002ea20000300a00 */
[----:B------:R-:W-:Y:S02]  /*89af0*/  STL.64 [R1+0x2f0], R4 ;  /* 0x0002f00401007387 */ /* 0x000fe40000100a00 */
[----:B------:R5:W-:Y:S02]  /*89b00*/  STL.64 [R1+0x2f8], R6 ;  /* 0x0002f80601007387 */ /* 0x000be40000100a00 */
[----:B------:R-:W-:Y:S02]  /*89b10*/  IMAD.MOV.U32 R0, RZ, RZ, R15 ;  /* 0x000000ffff007224 */ /* 0x000fe400078e000f */
[----:B------:R-:W-:-:S03]  /*89b20*/  IMAD.MOV.U32 R2, RZ, RZ, R14 ;  /* 0x000000ffff027224 */ /* 0x000fc600078e000e */
[----:B------:R-:W-:Y:S02]  /*89b30*/  STL [R1+0x2c10], R0 ;  /* 0x002c100001007387 */ /* 0x000fe40000100800 */
[----:B------:R-:W-:Y:S01]  /*89b40*/  STL [R1+0x2c0c], R2 ;  /* 0x002c0c0201007387 */ /* 0x000fe20000100800 */
[----:B-----5:R-:W-:Y:S11]  /*89b50*/  HMMA.1688.F32.TF32 R4, R8, R22, R24 ;  /* 0x000000160804723c */ /* 0x020ff60000081018 */
[----:B------:R-:W-:Y:S11]  /*89b60*/  @!UPT UIADD3 URZ, URZ, URZ, URZ ;  /* 0x0000003f3f3ff290 */ /* 0x000ff6000fffe03f */
[----:B------:R-:W-:Y:S01]  /*89b70*/  @!UPT UIADD3 URZ, URZ, URZ, URZ ;  /* 0x0000003f3f3ff290 */ /* 0x000fe2000fffe03f */
[----:B------:R-:W-:Y:S01]  /*89b80*/  STL.64 [R1+0x2e0], R4 ;  /* 0x0002e00401007387 */ /* 0x000fe20000100a00 */
[----:B------:R1:W-:Y:S03]  /*89b90*/  STL.64 [R1+0x2e8], R6 ;  /* 0x0002e80601007387 */ /* 0x0003e60000100a00 */
[----:B-1----:R-:W3:Y:S04]  /*89ba0*/  LDL.64 R6, [R1+0x78] ;  /* 0x0000780001067983 */ /* 0x002ee80000100a00 */
[----:B---3--:R1:W-:Y:S01]  /*89bb0*/  STL.64 [R1+0x2ca8], R6 ;  /* 0x002ca80601007387 */ /* 0x0083e20000100a00 */
[----:B------:R-:W3:Y:S02]  /*89bc0*/  LDL.LU R12, [R1+0x420] ;  /* 0x00042000010c7983 */ /* 0x000ee40000300800 */
[----:B------:R-:W3:Y:S02]  /*89bd0*/  LDL.LU R13, [R1+0x424] ;  /* 0x00042400010d7983 */ /* 0x000ee40000300800 */
[----:B------:R-:W4:Y:S01]  /*89be0*/  LDL.LU R14, [R1+0x428] ;  /* 0x00042800010e7983 */ /* 0x000f220000300800 */
[----:B------:R-:W4:Y:S04]  /*89bf0*/  LDL.LU R15, [R1+0x42c] ;  /* 0x00042c00010f7983 */ /* 0x000f280000300800 */
[----:B-1----:R-:W5:Y:S04]  /*89c00*/  LDL.64 R6, [R1+0x88] ;  /* 0x0000880001067983 */ /* 0x002f680000100a00 */
[----:B-----5:R1:W-:Y:S04]  /*89c10*/  STL.64 [R1+0x2cb0], R6 ;  /* 0x002cb00601007387 */ /* 0x0203e80000100a00 */
[----:B-1----:R-:W5:Y:S04]  /*89c20*/  LDL.64 R6, [R1+0x98] ;  /* 0x0000980001067983 */ /* 0x002f680000100a00 */
[----:B-----5:R1:W-:Y:S01]  /*89c30*/  STL.64 [R1+0x2cb8], R6 ;  /* 0x002cb80601007387 */ /* 0x0203e20000100a00 */
[----:B------:R-:W5:Y:S02]  /*89c40*/  LDL.LU R4, [R1+0x500] ;  /* 0x0005000001047983 */ /* 0x000f640000300800 */
[----:B------:R-:W5:Y:S01]  /*89c50*/  LDL.LU R5, [R1+0x504] ;  /* 0x0005040001057983 */ /* 0x000f620000300800 */
[----:B-1----:R-:W5:Y:S01]  /*89c60*/  LDL.LU R6, [R1+0x508] ;  /* 0x0005080001067983 */ /* 0x002f620000300800 */
[----:B------:R-:W5:Y:S02]  /*89c70*/  LDL.LU R7, [R1+0x50c] ;  /* 0x00050c0001077983 */ /* 0x000f640000300800 */
[----:B----4-:R-:W-:Y:S02]  /*89c80*/  STL.64 [R1+0x2ca0], R14 ;  /* 0x002ca00e01007387 */ /* 0x010fe40000100a00 */
[----:B---3--:R1:W-:Y:S02]  /*89c90*/  STL.64 [R1+0x2c98], R12 ;  /* 0x002c980c01007387 */ /* 0x0083e40000100a00 */
        /* <DEDUP_REMOVED lines=8> */
[----:B------:R-:W3:Y:S01]  /*89d20*/  LDL.64 R22, [R1+0x68] ;  /* 0x0000680001167983 */ /* 0x000ee20000100a00 */
[----:B-1----:R-:W5:Y:S01]  /*89d30*/  LDL.64 R14, [R1+0xa8] ;  /* 0x0000a800010e7983 */ /* 0x002f620000100a00 */
[----:B------:R1:W-:Y:S02]  /*89d40*/  STL [R1+0x2c18], R24 ;  /* 0x002c181801007387 */ /* 0x0003e40000100800 */
[----:B------:R4:W-:Y:S01]  /*89d50*/  STL [R1+0x2c14], R25 ;  /* 0x002c141901007387 */ /* 0x0009e20000100800 */
[----:B-1----:R-:W2:Y:S01]  /*89d60*/  LDL.LU R24, [R1+0x580] ;  /* 0x0005800001187983 */ /* 0x002ea20000300800 */
[----:B----4-:R-:W2:Y:S02]  /*89d70*/  LDL.LU R25, [R1+0x584] ;  /* 0x0005840001197983 */ /* 0x010ea40000300800 */
[----:B------:R-:W2:Y:S02]  /*89d80*/  LDL.LU R26, [R1+0x588] ;  /* 0x00058800011a7983 */ /* 0x000ea40000300800 */
[----:B------:R-:W2:Y:S01]  /*89d90*/  LDL.LU R27, [R1+0x58c] ;  /* 0x00058c00011b7983 */ /* 0x000ea20000300800 */
[C---:B-----5:R-:W-:Y:S08]  /*89da0*/  HMMA.1688.F32.TF32 R4, R8.reuse, R14, R4 ;  /* 0x0000000e0804723c */ /* 0x060ff00000081004 */
[----:B--2---:R-:W-:Y:S01]  /*89db0*/  HMMA.1688.F32.TF32 R24, R8, R18, R24 ;  /* 0x000000120818723c */ /* 0x004fe20000081018 */
[----:B------:R-:W-:-:S02]  /*89dc0*/  IMAD.MOV.U32 R0, RZ, RZ, R14 ;  /* 0x000000ffff007224 */ /* 0x000fc400078e000e */
[----:B------:R-:W-:Y:S11]  /*89dd0*/  IMAD.MOV.U32 R2, RZ, RZ, R15 ;  /* 0x000000ffff027224 */ /* 0x000ff600078e000f */
[----:B------:R-:W-:Y:S09]  /*89de0*/  @!UPT UIADD3 URZ, URZ, URZ, URZ ;  /* 0x0000003f3f3ff290 */ /* 0x000ff2000fffe03f */
[----:B------:R-:W-:Y:S01]  /*89df0*/  STL.64 [R1+0x2d0], R24 ;  /* 0x0002d01801007387 */ /* 0x000fe20000100a00 */
[----:B------:R1:W-:Y:S02]  /*89e00*/  STL.64 [R1+0x2d8], R26 ;  /* 0x0002d81a01007387 */ /* 0x0003e40000100a00 */
[----:B------:R-:W2:Y:S02]  /*89e10*/  LDL.LU R16, [R1+0x410] ;  /* 0x0004100001107983 */ /* 0x000ea40000300800 */
[----:B------:R-:W2:Y:S02]  /*89e20*/  LDL.LU R17, [R1+0x414] ;  /* 0x0004140001117983 */ /* 0x000ea40000300800 */
[----:B-1----:R-:W-:Y:S02]  /*89e30*/  IMAD.MOV.U32 R26, RZ, RZ, R19 ;  /* 0x000000ffff1a7224 */ /* 0x002fe400078e0013 */
[----:B------:R-:W-:Y:S02]  /*89e40*/  IMAD.MOV.U32 R27, RZ, RZ, R18 ;  /* 0x000000ffff1b7224 */ /* 0x000fe400078e0012 */
[----:B------:R-:W2:Y:S01]  /*89e50*/  LDL.LU R18, [R1+0x418] ;  /* 0x0004180001127983 */ /* 0x000ea20000300800 */
[----:B------:R-:W2:Y:S02]  /*89e60*/  LDL.LU R19, [R1+0x41c] ;  /* 0x00041c0001137983 */ /* 0x000ea40000300800 */
[----:B------:R1:W-:Y:S02]  /*89e70*/  STL [R1+0x2c20], R26 ;  /* 0x002c201a01007387 */ /* 0x0003e40000100800 */
[----:B------:R4:W-:Y:S01]  /*89e80*/  STL [R1+0x2c1c], R27 ;  /* 0x002c1c1b01007387 */ /* 0x0009e20000100800 */
[----:B------:R-:W5:Y:S01]  /*89e90*/  LDL.LU R24, [R1+0x450] ;  /* 0x0004500001187983 */ /* 0x000f620000300800 */
[----:B------:R-:W5:Y:S02]  /*89ea0*/  LDL.LU R25, [R1+0x454] ;  /* 0x0004540001197983 */ /* 0x000f640000300800 */
[----:B------:R-:W-:-:S02]  /*89eb0*/  IMAD.MOV.U32 R28, RZ, RZ, R6 ;  /* 0x000000ffff1c7224 */ /* 0x000fc400078e0006 */
[----:B------:R-:W-:Y:S01]  /*89ec0*/  IMAD.MOV.U32 R3, RZ, RZ, R7 ;  /* 0x000000ffff037224 */ /* 0x000fe200078e0007 */
[----:B-1----:R-:W5:Y:S01]  /*89ed0*/  LDL.LU R26, [R1+0x458] ;  /* 0x00045800011a7983 */ /* 0x002f620000300800 */
[----:B----4-:R-:W5:Y:S02]  /*89ee0*/  LDL.LU R27, [R1+0x45c] ;  /* 0x00045c00011b7983 */ /* 0x010f640000300800 */
[----:B------:R-:W4:Y:S02]  /*89ef0*/  LDL.LU.64 R14, [R1+0x2cc8] ;  /* 0x002cc800010e7983 */ /* 0x000f240000300a00 */
[----:B------:R-:W4:Y:S01]  /*89f00*/  LDL.LU.64 R12, [R1+0x2cc0] ;  /* 0x002cc000010c7983 */ /* 0x000f220000300a00 */
[----:B------:R-:W-:Y:S01]  /*89f10*/  STL.64 [R1+0x360], R4 ;  /* 0x0003600401007387 */ /* 0x000fe20000100a00 */
[----:B------:R-:W5:Y:S02]  /*89f20*/  LDL.LU.64 R6, [R1+0x2cb8] ;  /* 0x002cb80001067983 */ /* 0x000f640000300a00 */
[----:B------:R-:W-:Y:S02]  /*89f30*/  STL [R1+0x2c28], R2 ;  /* 0x002c280201007387 */ /* 0x000fe40000100800 */
[----:B------:R-:W-:Y:S01]  /*89f40*/  STL [R1+0x2c24], R0 ;  /* 0x002c240001007387 */ /* 0x000fe20000100800 */
[----:B------:R-:W-:Y:S01]  /*89f50*/  STL [R1+0x2434], R3 ;  /* 0x0024340301007387 */ /* 0x000fe20000100800 */
[----:B------:R-:W-:Y:S01]  /*89f60*/  STL [R1+0x2430], R28 ;  /* 0x0024301c01007387 */ /* 0x000fe20000100800 */
[C---:B-----5:R-:W-:Y:S11]  /*89f70*/  HMMA.1688.F32.TF32 R24, R8.reuse, R6, R24 ;  /* 0x000000060818723c */ /* 0x060ff60000081018 */
[----:B------:R-:W-:Y:S11]  /*89f80*/  @!UPT UIADD3 URZ, URZ, URZ, URZ ;  /* 0x0000003f3f3ff290 */ /* 0x000ff6000fffe03f */
[----:B------:R-:W-:Y:S01]  /*89f90*/  @!UPT UIADD3 URZ, URZ, URZ, URZ ;  /* 0x0000003f3f3ff290 */ /* 0x000fe2000fffe03f */
[----:B------:R1:W-:Y:S01]  /*89fa0*/  STL.64 [R1+0xa30], R24 ;  /* 0x000a301801007387 */ /* 0x0003e20000100a00 */
[----:B------:R-:W-:Y:S02]  /*89fb0*/  STL.64 [R1+0xa38], R26 ;  /* 0x000a381a01007387 */ /* 0x000fe40000100a00 */
[----:B-1----:R-:W-:Y:S02]  /*89fc0*/  IMAD.MOV.U32 R25, RZ, RZ, R7 ;  /* 0x000000ffff197224 */ /* 0x002fe400078e0007 */
[----:B------:R-:W-:Y:S02]  /*89fd0*/  IMAD.MOV.U32 R24, RZ, RZ, R6 ;  /* 0x000000ffff187224 */ /* 0x000fe400078e0006 */
        /* <DEDUP_REMOVED lines=10> */
[----:B------:R-:W-:Y:S01]  /*8a080*/  STL.64 [R1+0xa20], R24 ;  /* 0x000a201801007387 */ /* 0x000fe20000100a00 */
[----:B------:R1:W-:Y:S02]  /*8a090*/  STL.64 [R1+0xa28], R26 ;  /* 0x000a281a01007387 */ /* 0x0003e40000100a00 */
[----:B-1----:R-:W-:Y:S02]  /*8a0a0*/  IMAD.MOV.U32 R26, RZ, RZ, R6 ;  /* 0x000000ffff1a7224 */ /* 0x002fe400078e0006 */
[----:B------:R-:W-:Y:S02]  /*8a0b0*/  IMAD.MOV.U32 R27, RZ, RZ, R7 ;  /* 0x000000ffff1b7224 */ /* 0x000fe400078e0007 */
[----:B------:R-:W4:Y:S02]  /*8a0c0*/  LDL.LU.64 R6, [R1+0x2ca8] ;  /* 0x002ca80001067983 */ /* 0x000f240000300a00 */
[C---:B----4-:R-:W-:Y:S11]  /*8a0d0*/  HMMA.1688.F32.TF32 R12, R8.reuse, R6, R12 ;  /* 0x00000006080c723c */ /* 0x050ff6000008100c */
[----:B------:R-:W-:Y:S11]  /*8a0e0*/  @!UPT UIADD3 URZ, URZ, URZ, URZ ;  /* 0x0000003f3f3ff290 */ /* 0x000ff6000fffe03f */
[----:B------:R-:W-:Y:S01]  /*8a0f0*/  @!UPT UIADD3 URZ, URZ, URZ, URZ ;  /* 0x0000003f3f3ff290 */ /* 0x000fe2000fffe03f */
[----:B------:R-:W-:Y:S01]  /*8a100*/  STL.64 [R1+0xa10], R12 ;  /* 0x000a100c01007387 */ /* 0x000fe20000100a00 */
[----:B------:R1:W-:Y:S03]  /*8a110*/  STL.64 [R1+0xa18], R14 ;  /* 0x000a180e01007387 */ /* 0x0003e60000100a00 */
[----:B-1----:R-:W4:Y:S01]  /*8a120*/  LDL.LU.64 R14, [R1+0x2ca0] ;  /* 0x002ca000010e7983 */ /* 0x002f220000300a00 */
[----:B------:R-:W4:Y:S02]  /*8a130*/  LDL.LU.64 R12, [R1+0x2c98] ;  /* 0x002c9800010c7983 */ /* 0x000f240000300a00 */
[----:B------:R-:W-:Y:S02]  /*8a140*/  IMAD.MOV.U32 R2, RZ, RZ, R6 ;  /* 0x000000ffff027224 */ /* 0x000fe400078e0006 */
[----:B------:R-:W-:Y:S02]  /*8a150*/  IMAD.MOV.U32 R0, RZ, RZ, R7 ;  /* 0x000000ffff007224 */ /* 0x000fe400078e0007 */
[----:B------:R-:W5:Y:S01]  /*8a160*/  LDL.LU.64 R6, [R1+0x2c90] ;  /* 0x002c900001067983 */ /* 0x000f620000300a00 */
[----:B---3--:R-:W-:Y:S01]  /*8a170*/  MOV R25, R22 ;  /* 0x0000001600197202 */ /* 0x008fe20000000f00 */
        /* <DEDUP_REMOVED lines=8> */
[----:B------:R-:W2:Y:S02]  /*8a200*/  LDL.LU.64 R22, [R1+0x2c78] ;  /* 0x002c780001167983 */ /* 0x000ea40000300a00 */
[----:B------:R1:W-:Y:S01]  /*8a210*/  STL.64 [R1+0x2c40], R26 ;  /* 0x002c401a01007387 */ /* 0x0003e20000100a00 */
[----:B------:R-:W-:Y:S04]  /*8a220*/  STL.64 [R1+0x2c38], R24 ;  /* 0x002c381801007387 */ /* 0x000fe80000100a00 */
[----:B-1----:R-:W4:Y:S04]  /*8a230*/  LDL.LU.64 R26, [R1+0x38] ;  /* 0x00003800011a7983 */ /* 0x002f280000300a00 */
[----:B----4-:R1:W-:Y:S04]  /*8a240*/  STL.64 [R1+0x2c48], R26 ;  /* 0x002c481a01007387 */ /* 0x0103e80000100a00 */
[----:B-1----:R-:W4:Y:S01]  /*8a250*/  LDL.LU.64 R26, [R1+0x108] ;  /* 0x00010800011a7983 */ /* 0x002f220000300a00 */
[C---:B--2---:R-:W-:Y:S03]  /*8a260*/  HMMA.1688.F32.TF32 R16, R8.reuse, R22, R16 ;  /* 0x000000160810723c */ /* 0x044fe60000081010 */
[----:B----4-:R1:W-:Y:S04]  /*8a270*/  STL.64 [R1+0x2c60], R26 ;  /* 0x002c601a01007387 */ /* 0x0103e80000100a00 */
[----:B-1----:R-:W3:Y:S11]  /*8a280*/  LDL.LU.64 R26, [R1+0x118] ;  /* 0x00011800011a7983 */ /* 0x002ef60000300a00 */
[----:B------:R-:W-:Y:S05]  /*8a290*/  @!UPT UIADD3 URZ, URZ, URZ, URZ ;  /* 0x0000003f3f3ff290 */ /* 0x000fea000fffe03f */
[----:B------:R-:W-:Y:S02]  /*8a2a0*/  STL.64 [R1+0x9f0], R16 ;  /* 0x0009f01001007387 */ /* 0x000fe40000100a00 */
[----:B------:R1:W-:Y:S02]  /*8a2b0*/  STL.64 [R1+0x9f8], R18 ;  /* 0x0009f81201007387 */ /* 0x0003e40000100a00 */
[----:B-1----:R-:W5:Y:S01]  /*8a2c0*/  LDL.LU.64 R18, [R1+0x2c70] ;  /* 0x002c700001127983 */ /* 0x002f620000300a00 */
[----:B------:R-:W5:Y:S02]  /*8a2d0*/  LDL.LU.64 R16, [R1+0x2c68] ;  /* 0x002c680001107983 */ /* 0x000f640000300a00 */
[----:B------:R1:W-:Y:S02]  /*8a2e0*/  STL.64 [R1+0x2b20], R22 ;  /* 0x002b201601007387 */ /* 0x0003e40000100a00 */
[----:B------:R-:W3:Y:S01]  /*8a2f0*/  LDL.LU R20, [R1+0x900] ;  /* 0x0009000001147983 */ /* 0x000ee20000300800 */
[----:B------:R-:W3:Y:S04]  /*8a300*/  LDL.LU R21, [R1+0x904] ;  /* 0x0009040001157983 */ /* 0x000ee80000300800 */
[----:B-1----:R-:W3:Y:S01]  /*8a310*/  LDL.LU R22, [R1+0x908] ;  /* 0x0009080001167983 */ /* 0x002ee20000300800 */
[----:B------:R-:W3:Y:S01]  /*8a320*/  LDL.LU R23, [R1+0x90c] ;  /* 0x00090c0001177983 */ /* 0x000ee20000300800 */
[----:B-----5:R-:W-:Y:S02]  /*8a330*/  HMMA.1688.F32.TF32 R8, R8, R6, R16 ;  /* 0x000000060808723c */ /* 0x020fe40000081010 */
[----:B------:R-:W2:Y:S11]  /*8a340*/  LDL.LU R16, [R1+0x8a0] ;  /* 0x0008a00001107983 */ /* 0x000eb60000300800 */
[----:B------:R-:W-:Y:S10]  /*8a350*/  @!UPT UIADD3 URZ, URZ, URZ, URZ ;  /* 0x0000003f3f3ff290 */ /* 0x000ff4000fffe03f */
[----:B------:R-:W-:Y:S01]  /*8a360*/  STL.64 [R1+0x9e0], R8 ;  /* 0x0009e00801007387 */ /* 0x000fe20000100a00 */
[----:B------:R-:W-:Y:S02]  /*8a370*/  STL.64 [R1+0x9e8], R10 ;  /* 0x0009e80a01007387 */ /* 0x000fe40000100a00 */
[----:B------:R-:W2:Y:S02]  /*8a380*/  LDL.LU R17, [R1+0x8a4] ;  /* 0x0008a40001117983 */ /* 0x000ea40000300800 */
[----:B------:R-:W4:Y:S01]  /*8a390*/  LDL.LU R18, [R1+0x8a8] ;  /* 0x0008a80001127983 */ /* 0x000f220000300800 */
[----:B------:R-:W4:Y:S01]  /*8a3a0*/  LDL.LU R19, [R1+0x8ac] ;  /* 0x0008ac0001137983 */ /* 0x000f220000300800 */
[----:B---3--:R-:W-:Y:S03]  /*8a3b0*/  HMMA.1688.F32.TF32 R20, R12, R26, R20 ;  /* 0x0000001a0c14723c */ /* 0x008fe60000081014 */
[----:B----4-:R-:W-:Y:S01]  /*8a3c0*/  STL.64 [R1+0x2c58], R18 ;  /* 0x002c581201007387 */ /* 0x010fe20000100a00 */
[----:B--2---:R1:W-:Y:S03]  /*8a3d0*/  STL.64 [R1+0x2c50], R16 ;  /* 0x002c501001007387 */ /* 0x0043e60000100a00 */
[----:B-1----:R-:W2:Y:S01]  /*8a3e0*/  LDL.LU R16, [R1+0x8d0] ;  /* 0x0008d00001107983 */ /* 0x002ea20000300800 */
[----:B------:R-:W2:Y:S02]  /*8a3f0*/  LDL.LU R17, [R1+0x8d4] ;  /* 0x0008d40001117983 */ /* 0x000ea40000300800 */
[----:B------:R-:W2:Y:S02]  /*8a400*/  LDL.LU R18, [R1+0x8d8] ;  /* 0x0008d80001127983 */ /* 0x000ea40000300800 */
[----:B------:R-:W2:Y:S01]  /*8a410*/  LDL.LU R19, [R1+0x8dc] ;  /* 0x0008dc0001137983 */ /* 0x000ea20000300800 */
[----:B------:R1:W-:Y:S01]  /*8a420*/  STL.64 [R1+0x2b18], R6 ;  /* 0x002b180601007387 */ /* 0x0003e20000100a00 */
[----:B------:R-:W3:Y:S02]  /*8a430*/  LDL.LU R4, [R1+0x830] ;  /* 0x0008300001047983 */ /* 0x000ee40000300800 */
[----:B------:R-:W3:Y:S01]  /*8a440*/  LDL.LU R5, [R1+0x834] ;  /* 0x0008340001057983 */ /* 0x000ee20000300800 */
[----:B-1----:R-:W3:Y:S01]  /*8a450*/  LDL.LU R6, [R1+0x838] ;  /* 0x0008380001067983 */ /* 0x002ee20000300800 */
[----:B------:R-:W3:Y:S02]  /*8a460*/  LDL.LU R7, [R1+0x83c] ;  /* 0x00083c0001077983 */ /* 0x000ee40000300800 */
[----:B------:R-:W3:Y:S03]  /*8a470*/  LDL.LU R10, [R1+0x28] ;  /* 0x00002800010a7983 */ /* 0x000ee60000300800 */
[----:B------:R1:W-:Y:S01]  /*8a480*/  STL.64 [R1+0x1c0], R20 ;  /* 0x0001c01401007387 */ /* 0x0003e20000100a00 */
[----:B------:R-:W-:Y:S01]  /*8a490*/  STL.64 [R1+0x1c8], R22 ;  /* 0x0001c81601007387 */ /* 0x000fe20000100a00 */
[----:B-1----:R-:W-:-:S02]  /*8a4a0*/  IMAD.MOV.U32 R21, RZ, RZ, R26 ;  /* 0x000000ffff157224 */ /* 0x002fc400078e001a */
[----:B------:R-:W-:Y:S02]  /*8a4b0*/  IMAD.MOV.U32 R20, RZ, RZ, R27 ;  /* 0x000000ffff147224 */ /* 0x000fe400078e001b */
[----:B------:R-:W2:Y:S01]  /*8a4c0*/  LDL.LU.64 R26, [R1+0x2c60] ;  /* 0x002c6000011a7983 */ /* 0x000ea20000300a00 */
        /* <DEDUP_REMOVED lines=9> */
[----:B------:R-:W2:Y:S01]  /*8a560*/  LDL.LU.64 R26, [R1+0x2c48] ;  /* 0x002c4800011a7983 */ /* 0x000ea20000300a00 */
[C---:B---3--:R-:W-:Y:S08]  /*8a570*/  HMMA.1688.F32.TF32 R4, R12.reuse, R10, R4 ;  /* 0x0000000a0c04723c */ /* 0x048ff00000081004 */
[----:B--2---:R-:W-:Y:S01]  /*8a580*/  HMMA.1688.F32.TF32 R16, R12, R26, R16 ;  /* 0x0000001a0c10723c */ /* 0x004fe20000081010 */
[----:B------:R-:W-:Y:S11]  /*8a590*/  IMAD.MOV.U32 R3, RZ, RZ, R27 ;  /* 0x000000ffff037224 */ /* 0x000ff600078e001b */
[----:B------:R-:W-:Y:S11]  /*8a5a0*/  @!UPT UIADD3 URZ, URZ, URZ, URZ ;  /* 0x0000003f3f3ff290 */ /* 0x000ff6000fffe03f */
[----:B------:R-:W-:Y:S01]  /*8a5b0*/  STL.64 [R1+0x220], R16 ;  /* 0x0002201001007387 */ /* 0x000fe20000100a00 */
[----:B------:R1:W-:Y:S02]  /*8a5c0*/  STL.64 [R1+0x228], R18 ;  /* 0x0002281201007387 */ /* 0x0003e40000100a00 */
[----:B-1----:R-:W-:Y:S02]  /*8a5d0*/  IMAD.MOV.U32 R18, RZ, RZ, R26 ;  /* 0x000000ffff127224 */ /* 0x002fe400078e001a */
[----:B------:R-:W2:Y:S01]  /*8a5e0*/  LDL.LU.64 R26, [R1+0x2c40] ;  /* 0x002c4000011a7983 */ /* 0x000ea20000300a00 */
[----:B------:R-:W3:Y:S02]  /*8a5f0*/  LDL.LU.64 R24, [R1+0x2c38] ;  /* 0x002c380001187983 */ /* 0x000ee40000300a00 */
[----:B------:R-:W-:Y:S02]  /*8a600*/  STL [R1+0x2be8], R18 ;  /* 0x002be81201007387 */ /* 0x000fe40000100800 */
[----:B------:R1:W-:Y:S01]  /*8a610*/  STL.64 [R1+0x2ac0], R10 ;  /* 0x002ac00a01007387 */ /* 0x0003e20000100a00 */
[----:B------:R-:W4:Y:S01]  /*8a620*/  LDL.LU R8, [R1+0xcf0] ;  /* 0x000cf00001087983 */ /* 0x000f220000300800 */
[----:B------:R5:W-:Y:S02]  /*8a630*/  STL.64 [R1+0x210], R4 ;  /* 0x0002100401007387 */ /* 0x000be40000100a00 */
[----:B------:R5:W-:Y:S02]  /*8a640*/  STL.64 [R1+0x218], R6 ;  /* 0x0002180601007387 */ /* 0x000be40000100a00 */
[----:B------:R-:W4:Y:S01]  /*8a650*/  LDL.LU R9, [R1+0xcf4] ;  /* 0x000cf40001097983 */ /* 0x000f220000300800 */
[----:B-1----:R-:W2:Y:S01]  /*8a660*/  LDL.LU R10, [R1+0xcf8] ;  /* 0x000cf800010a7983 */ /* 0x002ea20000300800 */
[----:B------:R-:W2:Y:S02]  /*8a670*/  LDL.LU R11, [R1+0xcfc] ;  /* 0x000cfc00010b7983 */ /* 0x000ea40000300800 */
[----:B-----5:R-:W5:Y:S02]  /*8a680*/  LDL.LU R4, [R1+0x530] ;  /* 0x0005300001047983 */ /* 0x020f640000300800 */
[----:B------:R-:W5:Y:S01]  /*8a690*/  LDL.LU R5, [R1+0x534] ;  /* 0x0005340001057983 */ /* 0x000f620000300800 */
[----:B------:R-:W2:Y:S01]  /*8a6a0*/  LDL.LU R6, [R1+0x538] ;  /* 0x0005380001067983 */ /* 0x000ea20000300800 */
[----:B------:R-:W2:Y:S02]  /*8a6b0*/  LDL.LU R7, [R1+0x53c] ;  /* 0x00053c0001077983 */ /* 0x000ea40000300800 */
[----:B---3--:R-:W-:-:S02]  /*8a6c0*/  IMAD.MOV.U32 R22, RZ, RZ, R25 ;  /* 0x000000ffff167224 */ /* 0x008fc400078e0019 */
[----:B------:R-:W-:Y:S01]  /*8a6d0*/  IMAD.MOV.U32 R23, RZ, RZ, R24 ;  /* 0x000000ffff177224 */ /* 0x000fe200078e0018 */
[----:B--2---:R-:W-:Y:S01]  /*8a6e0*/  STL.64 [R1+0x2b30], R6 ;  /* 0x002b300601007387 */ /* 0x004fe20000100a00 */
[----:B-----5:R1:W-:Y:S02]  /*8a6f0*/  STL.64 [R1+0x2b28], R4 ;  /* 0x002b280401007387 */ /* 0x0203e40000100a00 */
[----:B------:R-:W2:Y:S02]  /*8a700*/  LDL.LU R25, [R1+0x2c30] ;  /* 0x002c300001197983 */ /* 0x000ea40000300800 */
[----:B------:R-:W3:Y:S01]  /*8a710*/  LDL.LU R24, [R1+0x2c2c] ;  /* 0x002c2c0001187983 */ /* 0x000ee20000300800 */
[----:B------:R5:W-:Y:S04]  /*8a720*/  STL.64 [R1+0x2b38], R22 ;  /* 0x002b381601007387 */ /* 0x000be80000100a00 */
[----:B-1----:R-:W2:Y:S01]  /*8a730*/  LDL.LU R4, [R1+0x540] ;  /* 0x0005400001047983 */ /* 0x002ea20000300800 */
[----:B------:R-:W2:Y:S02]  /*8a740*/  LDL.LU R5, [R1+0x544] ;  /* 0x0005440001057983 */ /* 0x000ea40000300800 */
[----:B------:R-:W2:Y:S02]  /*8a750*/  LDL.LU R6, [R1+0x548] ;  /* 0x0005480001067983 */ /* 0x000ea40000300800 */
[----:B------:R-:W2:Y:S02]  /*8a760*/  LDL.LU R7, [R1+0x54c] ;  /* 0x00054c0001077983 */ /* 0x000ea40000300800 */
[----:B-----5:R-:W-:-:S02]  /*8a770*/  IMAD.MOV.U32 R22, RZ, RZ, R2 ;  /* 0x000000ffff167224 */ /* 0x020fc400078e0002 */
[----:B------:R-:W-:Y:S01]  /*8a780*/  IMAD.MOV.U32 R23, RZ, RZ, R0 ;  /* 0x000000ffff177224 */ /* 0x000fe200078e0000 */
[----:B--2---:R-:W-:Y:S01]  /*8a790*/  STL.64 [R1+0x2b48], R6 ;  /* 0x002b480601007387 */ /* 0x004fe20000100a00 */
[----:B------:R-:W-:Y:S02]  /*8a7a0*/  STL.64 [R1+0x2b40], R4 ;  /* 0x002b400401007387 */ /* 0x000fe40000100a00 */
[----:B------:R-:W2:Y:S02]  /*8a7b0*/  LDL.LU R2, [R1+0x2c28] ;  /* 0x002c280001027983 */ /* 0x000ea40000300800 */
[----:B------:R-:W5:Y:S01]  /*8a7c0*/  LDL.LU R0, [R1+0x2c24] ;  /* 0x002c240001007983 */ /* 0x000f620000300800 */
        /* <DEDUP_REMOVED lines=44> */
[----:B-1----:R-:W-:Y:S02]  /*8aa90*/  IMAD.MOV.U32 R22, RZ, RZ, R2 ;  /* 0x000000ffff167224 */ /* 0x002fe400078e0002 */
[----:B-----5:R-:W-:Y:S01]  /*8aaa0*/  IMAD.MOV.U32 R23, RZ, RZ, R0 ;  /* 0x000000ffff177224 */ /* 0x020fe200078e0000 */
        /* <DEDUP_REMOVED lines=18> */
[----:B-1----:R-:W5:Y:S01]  /*8abd0*/  LDL.LU.64 R18, [R1+0xf8] ;  /* 0x0000f80001127983 */ /* 0x002f620000300a00 */
[----:B------:R1:W-:Y:S03]  /*8abe0*/  STL.64 [R1+0x2be0], R22 ;  /* 0x002be01601007387 */ /* 0x0003e60000100a00 */
[----:B-1----:R-:W2:Y:S01]  /*8abf0*/  LDL.LU.64 R22, [R1+0xe8] ;  /* 0x0000e80001167983 */ /* 0x002ea20000300a00 */
[----:B---3--:R-:W-:Y:S02]  /*8ac00*/  STL.64 [R1+0x2bc0], R6 ;  /* 0x002bc00601007387 */ /* 0x008fe40000100a00 */
[----:B------:R1:W-:Y:S02]  /*8ac10*/  STL.64 [R1+0x2bb8], R4 ;  /* 0x002bb80401007387 */ /* 0x0003e40000100a00 */
[----:B-1----:R-:W3:Y:S01]  /*8ac20*/  LDL.LU R4, [R1+0x720] ;  /* 0x0007200001047983 */ /* 0x002ee20000300800 */
[----:B------:R-:W3:Y:S02]  /*8ac30*/  LDL.LU R5, [R1+0x724] ;  /* 0x0007240001057983 */ /* 0x000ee40000300800 */
[----:B------:R-:W2:Y:S02]  /*8ac40*/  LDL.LU R6, [R1+0x728] ;  /* 0x0007280001067983 */ /* 0x000ea40000300800 */
[----:B------:R-:W2:Y:S01]  /*8ac50*/  LDL.LU R7, [R1+0x72c] ;  /* 0x00072c0001077983 */ /* 0x000ea20000300800 */
[----:B-----5:R-:W-:Y:S01]  /*8ac60*/  HMMA.1688.F32.TF32 R24, R12, R18, R24 ;  /* 0x000000120c18723c */ /* 0x020fe20000081018 */
[----:B--2---:R-:W-:Y:S01]  /*8ac70*/  STL.64 [R1+0x2bd8], R6 ;  /* 0x002bd80601007387 */ /* 0x004fe20000100a00 */
[----:B---3--:R1:W-:Y:S03]  /*8ac80*/  STL.64 [R1+0x2bd0], R4 ;  /* 0x002bd00401007387 */ /* 0x0083e60000100a00 */
[----:B-1----:R-:W2:Y:S01]  /*8ac90*/  LDL.LU R4, [R1+0x760] ;  /* 0x0007600001047983 */ /* 0x002ea20000300800 */
[----:B------:R-:W2:Y:S02]  /*8aca0*/  LDL.LU R5, [R1+0x764] ;  /* 0x0007640001057983 */ /* 0x000ea40000300800 */
[----:B------:R-:W2:Y:S02]  /*8acb0*/  LDL.LU R6, [R1+0x768] ;  /* 0x0007680001067983 */ /* 0x000ea40000300800 */
[----:B------:R-:W2:Y:S01]  /*8acc0*/  LDL.LU R7, [R1+0x76c] ;  /* 0x00076c0001077983 */ /* 0x000ea20000300800 */
[----:B------:R1:W-:Y:S01]  /*8acd0*/  STL.64 [R1+0x2ad0], R10 ;  /* 0x002ad00a01007387 */ /* 0x0003e20000100a00 */
[----:B----4-:R-:W-:Y:S02]  /*8ace0*/  STL.64 [R1+0x2ac8], R8 ;  /* 0x002ac80801007387 */ /* 0x010fe40000100a00 */
[----:B-1----:R-:W-:-:S02]  /*8acf0*/  IMAD.MOV.U32 R10, RZ, RZ, R29 ;  /* 0x000000ffff0a7224 */ /* 0x002fc400078e001d */
[----:B------:R-:W-:Y:S01]  /*8ad00*/  IMAD.MOV.U32 R11, RZ, RZ, R28 ;  /* 0x000000ffff0b7224 */ /* 0x000fe200078e001c */
[----:B------:R-:W3:Y:S04]  /*8ad10*/  LDL.LU R29, [R1+0x2c00] ;  /* 0x002c0000011d7983 */ /* 0x000ee80000300800 */
[----:B------:R-:W-:Y:S04]  /*8ad20*/  LDS R28, [R0+0x3a000] ;  /* 0x03a00000001c7984 */ /* 0x000fe80000000800 */
[----:B------:R-:W-:Y:S01]  /*8ad30*/  STL.64 [R1+0x2ae0], R10 ;  /* 0x002ae00a01007387 */ /* 0x000fe20000100a00 */
[----:B------:R1:W-:Y:S02]  /*8ad40*/  STL.64 [R1+0x200], R24 ;  /* 0x0002001801007387 */ /* 0x0003e40000100a00 */
[----:B------:R-:W-:Y:S02]  /*8ad50*/  STL.64 [R1+0x208], R26 ;  /* 0x0002081a01007387 */ /* 0x000fe40000100a00 */
[----:B-1----:R-:W-:-:S02]  /*8ad60*/  IMAD.MOV.U32 R25, RZ, RZ, R18 ;  /* 0x000000ffff197224 */ /* 0x002fc400078e0012 */
[----:B------:R-:W-:Y:S02]  /*8ad70*/  IMAD.MOV.U32 R24, RZ, RZ, R19 ;  /* 0x000000ffff187224 */ /* 0x000fe400078e0013 */
[----:B------:R-:W4:Y:S01]  /*8ad80*/  LDL.LU.64 R18, [R1+0x2bf8] ;  /* 0x002bf80001127983 */ /* 0x000f220000300a00 */
[----:B------:R-:W4:Y:S02]  /*8ad90*/  LDL.LU.64 R16, [R1+0x2bf0] ;  /* 0x002bf00001107983 */ /* 0x000f240000300a00 */
        /* <DEDUP_REMOVED lines=15> */
[----:B------:R-:W-:Y:S02]  /*8ae90*/  IMAD.MOV.U32 R10, RZ, RZ, R21 ;  /* 0x000000ffff0a7224 */ /* 0x000fe400078e0015 */
[----:B------:R-:W-:Y:S01]  /*8aea0*/  IMAD.MOV.U32 R11, RZ, RZ, R20 ;  /* 0x000000ffff0b7224 */ /* 0x000fe200078e0014 */
[----:B------:R-:W-:Y:S01]  /*8aeb0*/  LDS R19, [R2+0x3a500] ;  /* 0x03a5000002137984 */ /* 0x000fe20000000800 */
[----:B-1----:R-:W-:-:S03]  /*8aec0*/  IMAD.MOV.U32 R17, RZ, RZ, R22 ;  /* 0x000000ffff117224 */ /* 0x002fc600078e0016 */
[----:B----4-:R-:W4:Y:S01]  /*8aed0*/  LDL.LU R18, [R1+0x2be8] ;  /* 0x002be80001127983 */ /* 0x010f220000300800 */
[----:B------:R-:W-:Y:S02]  /*8aee0*/  IMAD.MOV.U32 R16, RZ, RZ, R23 ;  /* 0x000000ffff107224 */ /* 0x000fe400078e0017 */
[----:B------:R-:W5:Y:S02]  /*8aef0*/  LDL.LU.64 R22, [R1+0x2be0] ;  /* 0x002be00001167983 */ /* 0x000f640000300a00 */
[C---:B-----5:R-:W-:Y:S01]  /*8af00*/  HMMA.1688.F32.TF32 R20, R12.reuse, R22, R4 ;  /* 0x000000160c14723c */ /* 0x060fe20000081004 */
[----:B------:R-:W5:Y:S01]  /*8af10*/  LDL.LU.64 R6, [R1+0x2bd8] ;  /* 0x002bd80001067983 */ /* 0x000f620000300a00 */
[----:B------:R-:W5:Y:S11]  /*8af20*/  LDL.LU.64 R4, [R1+0x2bd0] ;  /* 0x002bd00001047983 */ /* 0x000f760000300a00 */
[----:B------:R-:W-:Y:S10]  /*8af30*/  @!UPT UIADD3 URZ, URZ, URZ, URZ ;  /* 0x0000003f3f3ff290 */ /* 0x000ff4000fffe03f */
        /* <DEDUP_REMOVED lines=53> */
[----:B------:R-:W5:Y:S11]  /*8b290*/  LDL.LU.64 R6, [R1+0x2b18] ;  /* 0x002b180001067983 */ /* 0x000f760000300a00 */
[----:B------:R-:W-:Y:S10]  /*8b2a0*/  @!UPT UIADD3 URZ, URZ, URZ, URZ ;  /* 0x0000003f3f3ff290 */ /* 0x000ff4000fffe03f */
[----:B------:R-:W-:Y:S01]  /*8b2b0*/  STL.64 [R1+0x950], R20 ;  /* 0x0009501401007387 */ /* 0x000fe20000100a00 */
[----:B------:R1:W-:Y:S03]  /*8b2c0*/  STL.64 [R1+0x958], R22 ;  /* 0x0009581601007387 */ /* 0x0003e60000100a00 */
[----:B-1----:R-:W5:Y:S01]  /*8b2d0*/  LDL.LU.64 R22, [R1+0x2b10] ;  /* 0x002b100001167983 */ /* 0x002f620000300a00 */
[----:B------:R-:W5:Y:S02]  /*8b2e0*/  LDL.LU.64 R20, [R1+0x2b08] ;  /* 0x002b080001147983 */ /* 0x000f640000300a00 */
[----:B-----5:R-:W-:Y:S01]  /*8b2f0*/  HMMA.1688.F32.TF32 R20, R12, R6, R20 ;  /* 0x000000060c14723c */ /* 0x020fe20000081014 */
[----:B------:R-:W2:Y:S01]  /*8b300*/  LDL.LU.64 R6, [R1+0x2b00] ;  /* 0x002b000001067983 */ /* 0x000ea20000300a00 */
[----:B------:R-:W2:Y:S11]  /*8b310*/  LDL.LU.64 R4, [R1+0x2af8] ;  /* 0x002af80001047983 */ /* 0x000eb60000300a00 */
[----:B------:R-:W-:Y:S10]  /*8b320*/  @!UPT UIADD3 URZ, URZ, URZ, URZ ;  /* 0x0000003f3f3ff290 */ /* 0x000ff4000fffe03f */
[----:B------:R1:W-:Y:S01]  /*8b330*/  STL.64 [R1+0x940], R20 ;  /* 0x0009401401007387 */ /* 0x0003e20000100a00 */
[----:B------:R5:W-:Y:S03]  /*8b340*/  STL.64 [R1+0x948], R22 ;  /* 0x0009481601007387 */ /* 0x000be60000100a00 */
[----:B-1----:R-:W3:Y:S01]  /*8b350*/  LDL.LU R20, [R1+0x8e0] ;  /* 0x0008e00001147983 */ /* 0x002ee20000300800 */
[----:B------:R-:W3:Y:S02]  /*8b360*/  LDL.LU R21, [R1+0x8e4] ;  /* 0x0008e40001157983 */ /* 0x000ee40000300800 */
[----:B-----5:R-:W3:Y:S02]  /*8b370*/  LDL.LU R22, [R1+0x8e8] ;  /* 0x0008e80001167983 */ /* 0x020ee40000300800 */
        /* <DEDUP_REMOVED lines=10> */
[----:B----4-:R-:W-:Y:S02]  /*8b420*/  IMAD.MOV.U32 R14, RZ, RZ, R18 ;  /* 0x000000ffff0e7224 */ /* 0x010fe400078e0012 */
[----:B------:R-:W-:-:S02]  /*8b430*/  IMAD.MOV.U32 R15, RZ, RZ, R3 ;  /* 0x000000ffff0f7224 */ /* 0x000fc400078e0003 */
[----:B------:R-:W-:Y:S01]  /*8b440*/  LDS R18, [R0+0x3a500] ;  /* 0x03a5000000127984 */ /* 0x000fe20000000800 */
[----:B------:R-:W1:Y:S04]  /*8b450*/  LDS R3, [R0+0x38000] ;  /* 0x0380000000037984 */ /* 0x000e680000000800 */
[----:B------:R-:W-:Y:S04]  /*8b460*/  LDS R26, [R0+0x3a700] ;  /* 0x03a70000001a7984 */ /* 0x000fe80000000800 */
[----:B------:R-:W-:Y:S07]  /*8b470*/  LDS R27, [R2+0x3a700] ;  /* 0x03a70000021b7984 */ /* 0x000fee0000000800 */
[----:B------:R-:W-:Y:S01]  /*8b480*/  STL.64 [R1+0x130], R8 ;  /* 0x0001300801007387 */ /* 0x000fe20000100a00 */
[----:B------:R4:W-:Y:S03]  /*8b490*/  STL.64 [R1+0x138], R10 ;  /* 0x0001380a01007387 */ /* 0x0009e60000100a00 */
[----:B----4-:R-:W4:Y:S01]  /*8b4a0*/  LDL.LU.64 R10, [R1+0x2ad0] ;  /* 0x002ad000010a7983 */ /* 0x010f220000300a00 */
[----:B------:R-:W4:Y:S02]  /*8b4b0*/  LDL.LU.64 R8, [R1+0x2ac8] ;  /* 0x002ac80001087983 */ /* 0x000f240000300a00 */
[C---:B----4-:R-:W-:Y:S01]  /*8b4c0*/  HMMA.1688.F32.TF32 R12, R4.reuse, R14, R8 ;  /* 0x0000000e040c723c */ /* 0x050fe20000081008 */
[----:B------:R-:W3:Y:S01]  /*8b4d0*/  LDL.LU.64 R10, [R1+0x2ac0] ;  /* 0x002ac000010a7983 */ /* 0x000ee20000300a00 */
[----:B------:R-:W-:Y:S11]  /*8b4e0*/  STL.64 [R1+0x2ab0], R6 ;  /* 0x002ab00601007387 */ /* 0x000ff60000100a00 */
[----:B------:R-:W-:Y:S10]  /*8b4f0*/  @!UPT UIADD3 URZ, URZ, URZ, URZ ;  /* 0x0000003f3f3ff290 */ /* 0x000ff4000fffe03f */
[----:B------:R-:W-:Y:S01]  /*8b500*/  STL.64 [R1+0x1a0], R12 ;  /* 0x0001a00c01007387 */ /* 0x000fe20000100a00 */
[----:B------:R-:W-:Y:S02]  /*8b510*/  STL.64 [R1+0x1a8], R14 ;  /* 0x0001a80e01007387 */ /* 0x000fe40000100a00 */
[----:B------:R-:W-:Y:S02]  /*8b520*/  STL.64 [R1+0x2aa8], R4 ;  /* 0x002aa80401007387 */ /* 0x000fe40000100a00 */
[----:B------:R-:W-:Y:S01]  /*8b530*/  LDS R14, [R0+0x3a400] ;  /* 0x03a40000000e7984 */ /* 0x000fe20000000800 */
[----:B------:R-:W-:Y:S04]  /*8b540*/  LDS R15, [R2+0x3a400] ;  /* 0x03a40000020f7984 */ /* 0x000fe80000000800 */
[----:B------:R-:W-:Y:S04]  /*8b550*/  LDS R12, [R0+0x38400] ;  /* 0x03840000000c7984 */ /* 0x000fe80000000800 */
[----:B------:R-:W-:Y:S01]  /*8b560*/  LDS R13, [R2+0x38400] ;  /* 0x03840000020d7984 */ /* 0x000fe20000000800 */
[----:B---3--:R-:W-:Y:S03]  /*8b570*/  HMMA.1688.F32.TF32 R8, R4, R10, R20 ;  /* 0x0000000a0408723c */ /* 0x008fe60000081014 */
[----:B------:R-:W3:Y:S04]  /*8b580*/  LDS R5, [R2+0x38000] ;  /* 0x0380000002057984 */ /* 0x000ee80000000800 */
[----:B------:R-:W4:Y:S04]  /*8b590*/  LDS R4, [R0+0x38100] ;  /* 0x0381000000047984 */ /* 0x000f280000000800 */
[----:B------:R-:W-:Y:S04]  /*8b5a0*/  LDS R22, [R0+0x3a600] ;  /* 0x03a6000000167984 */ /* 0x000fe80000000800 */
[----:B------:R-:W-:Y:S04]  /*8b5b0*/  LDS R23, [R2+0x3a600] ;  /* 0x03a6000002177984 */ /* 0x000fe80000000800 */
[----:B------:R-:W-:Y:S04]  /*8b5c0*/  LDS R20, [R0+0x38600] ;  /* 0x0386000000147984 */ /* 0x000fe80000000800 */
[----:B------:R-:W-:Y:S04]  /*8b5d0*/  LDS R21, [R2+0x38600] ;  /* 0x0386000002157984 */ /* 0x000fe80000000800 */
[----:B------:R-:W-:Y:S01]  /*8b5e0*/  STL.64 [R1+0x180], R8 ;  /* 0x0001800801007387 */ /* 0x000fe20000100a00 */
[----:B------:R-:W-:Y:S02]  /*8b5f0*/  STL.64 [R1+0x188], R10 ;  /* 0x0001880a01007387 */ /* 0x000fe40000100a00 */
[----:B-1----:R-:W-:Y:S02]  /*8b600*/  STL [R1+0x20], R3 ;  /* 0x0000200301007387 */ /* 0x002fe40000100800 */
[----:B------:R-:W1:Y:S04]  /*8b610*/  LDS R3, [R2+0x3a000] ;  /* 0x03a0000002037984 */ /* 0x000e680000000800 */
[----:B------:R-:W-:Y:S04]  /*8b620*/  LDS R10, [R0+0x3a300] ;  /* 0x03a30000000a7984 */ /* 0x000fe80000000800 */
[----:B------:R-:W-:Y:S04]  /*8b630*/  LDS R11, [R2+0x3a300] ;  /* 0x03a30000020b7984 */ /* 0x000fe80000000800 */
[----:B------:R-:W-:Y:S04]  /*8b640*/  LDS R8, [R0+0x38300] ;  /* 0x0383000000087984 */ /* 0x000fe80000000800 */
[----:B------:R-:W-:Y:S04]  /*8b650*/  LDS R9, [R2+0x38300] ;  /* 0x0383000002097984 */ /* 0x000fe80000000800 */
[----:B---3--:R-:W-:Y:S02]  /*8b660*/  STL [R1+0x24], R5 ;  /* 0x0000240501007387 */ /* 0x008fe40000100800 */
[----:B------:R-:W3:Y:S04]  /*8b670*/  LDS R5, [R0+0x3a100] ;  /* 0x03a1000000057984 */ /* 0x000ee80000000800 */
[----:B------:R-:W-:Y:S02]  /*8b680*/  STL [R1+0x28], R28 ;  /* 0x0000281c01007387 */ /* 0x000fe40000100800 */
[----:B------:R-:W-:Y:S01]  /*8b690*/  STL [R1+0x2aa0], R28 ;  /* 0x002aa01c01007387 */ /* 0x000fe20000100800 */
[----:B----4-:R-:W-:Y:S02]  /*8b6a0*/  STL [R1+0x10], R4 ;  /* 0x0000100401007387 */ /* 0x010fe40000100800 */
[----:B------:R-:W4:Y:S02]  /*8b6b0*/  LDS R4, [R2+0x38100] ;  /* 0x0381000002047984 */ /* 0x000f240000000800 */
[----:B------:R-:W-:Y:S04]  /*8b6c0*/  LDS R28, [R2+0x3a100] ;  /* 0x03a10000021c7984 */ /* 0x000fe80000000800 */
[----:B-1----:R-:W-:Y:S04]  /*8b6d0*/  STL [R1+0x2c], R3 ;  /* 0x00002c0301007387 */ /* 0x002fe80000100800 */
[----:B---3--:R-:W-:Y:S02]  /*8b6e0*/  STL [R1+0x18], R5 ;  /* 0x0000180501007387 */ /* 0x008fe40000100800 */
[----:B------:R-:W1:Y:S04]  /*8b6f0*/  LDS R5, [R0+0x38200] ;  /* 0x0382000000057984 */ /* 0x000e680000000800 */
[----:B------:R-:W-:Y:S02]  /*8b700*/  STL [R1+0x2aa4], R3 ;  /* 0x002aa40301007387 */ /* 0x000fe40000100800 */
[----:B------:R-:W3:Y:S04]  /*8b710*/  LDS R3, [R0+0x3a200] ;  /* 0x03a2000000037984 */ /* 0x000ee80000000800 */
[----:B----4-:R-:W-:Y:S02]  /*8b720*/  STL [R1+0x14], R4 ;  /* 0x0000140401007387 */ /* 0x010fe40000100800 */
[----:B------:R-:W4:Y:S02]  /*8b730*/  LDS R4, [R2+0x38200] ;  /* 0x0382000002047984 */ /* 0x000f240000000800 */
[----:B-1----:R-:W-:Y:S02]  /*8b740*/  STL [R1], R5 ;  /* 0x0000000501007387 */ /* 0x002fe40000100800 */
[----:B------:R-:W-:Y:S02]  /*8b750*/  STL [R1+0x1c], R28 ;  /* 0x00001c1c01007387 */ /* 0x000fe40000100800 */
[----:B---3--:R-:W-:Y:S02]  /*8b760*/  STL [R1+0x8], R3 ;  /* 0x0000080301007387 */ /* 0x008fe40000100800 */
[----:B------:R-:W1:Y:S04]  /*8b770*/  LDS R3, [R2+0x3a200] ;  /* 0x03a2000002037984 */ /* 0x000e680000000800 */
[----:B----4-:R-:W-:Y:S04]  /*8b780*/  STL [R1+0x4], R4 ;  /* 0x0000040401007387 */ /* 0x010fe80000100800 */
[----:B-1----:R-:W-:Y:S01]  /*8b790*/  STL [R1+0xc], R3 ;  /* 0x00000c0301007387 */ /* 0x002fe20000100800 */
[----:B------:R-:W-:Y:S02]  /*8b7a0*/  STL.64 [R1+0x2960], R10 ;  /* 0x0029600a01007387 */ /* 0x000fe40000100a00 */
[----:B------:R-:W-:Y:S02]  /*8b7b0*/  STL.64 [R1+0x2958], R8 ;  /* 0x0029580801007387 */ /* 0x000fe40000100a00 */
[----:B------:R-:W-:Y:S01]  /*8b7c0*/  STL.64 [R1+0x2970], R14 ;  /* 0x0029700e01007387 */ /* 0x000fe20000100a00 */
[----:B------:R1:W-:Y:S04]  /*8b7d0*/  STL.64 [R1+0x2968], R12 ;  /* 0x0029680c01007387 */ /* 0x0003e80000100a00 */
[----:B-1----:R-:W3:Y:S01]  /*8b7e0*/  LDL.LU R12, [R1+0x8c0] ;  /* 0x0008c000010c7983 */ /* 0x002ee20000300800 */
[----:B------:R-:W3:Y:S02]  /*8b7f0*/  LDL.LU R13, [R1+0x8c4] ;  /* 0x0008c400010d7983 */ /* 0x000ee40000300800 */
[----:B------:R-:W3:Y:S02]  /*8b800*/  LDL.LU R14, [R1+0x8c8] ;  /* 0x0008c800010e7983 */ /* 0x000ee40000300800 */
[----:B------:R-:W-:-:S02]  /*8b810*/  IMAD.MOV.U32 R15, RZ, RZ, R29 ;  /* 0x000000ffff0f7224 */ /* 0x000fc400078e001d */
[----:B------:R-:W4:Y:S01]  /*8b820*/  LDL.LU R29, [R1+0x2ab8] ;  /* 0x002ab800011d7983 */ /* 0x000f220000300800 */
[----:B------:R-:W-:Y:S02]  /*8b830*/  IMAD.MOV.U32 R10, RZ, RZ, R17 ;  /* 0x000000ffff0a7224 */ /* 0x000fe400078e0011 */
[----:B------:R-:W-:Y:S02]  /*8b840*/  IMAD.MOV.U32 R11, RZ, RZ, R16 ;  /* 0x000000ffff0b7224 */ /* 0x000fe400078e0010 */
[----:B------:R-:W-:Y:S01]  /*8b850*/  LDS R17, [R2+0x38500] ;  /* 0x0385000002117984 */ /* 0x000fe20000000800 */
[----:B------:R-:W1:Y:S04]  /*8b860*/  LDS R16, [R0+0x38500] ;  /* 0x0385000000107984 */ /* 0x000e680000000800 */
[----:B------:R-:W-:Y:S04]  /*8b870*/  STL.64 [R1+0x2950], R18 ;  /* 0x0029501201007387 */ /* 0x000fe80000100a00 */
[----:B-1----:R-:W-:Y:S01]  /*8b880*/  STL.64 [R1+0x2948], R16 ;  /* 0x0029481001007387 */ /* 0x002fe20000100a00 */
[----:B------:R2:W-:Y:S02]  /*8b890*/  STL.64 [R1+0x2940], R22 ;  /* 0x0029401601007387 */ /* 0x0005e40000100a00 */
[----:B------:R-:W-:Y:S02]  /*8b8a0*/  STL.64 [R1+0x2938], R20 ;  /* 0x0029381401007387 */ /* 0x000fe40000100a00 */
[----:B------:R-:W-:Y:S01]  /*8b8b0*/  STL [R1+0x2130], R0 ;  /* 0x0021300001007387 */ /* 0x000fe20000100800 */
[----:B--2---:R-:W-:Y:S01]  /*8b8c0*/  MOV R22, R25 ;  /* 0x0000001900167202 */ /* 0x004fe20000000f00 */
[----:B------:R-:W-:Y:S01]  /*8b8d0*/  IMAD.MOV.U32 R23, RZ, RZ, R24 ;  /* 0x000000ffff177224 */ /* 0x000fe200078e0018 */
[----:B------:R-:W-:Y:S04]  /*8b8e0*/  LDS R25, [R2+0x38700] ;  /* 0x0387000002197984 */ /* 0x000fe80000000800 */
[----:B------:R-:W-:Y:S04]  /*8b8f0*/  LDS R24, [R0+0x38700] ;  /* 0x0387000000187984 */ /* 0x000fe80000000800 */
[----:B----4-:R-:W1:Y:S02]  /*8b900*/  LDSM.16.M88.4 R4, [R29+0x80180] ;  /* 0x080180001d04783b */ /* 0x010e640000000200 */
[----:B-1----:R-:W-:-:S02]  /*8b910*/  IMAD.MOV.U32 R17, RZ, RZ, R4 ;  /* 0x000000ffff117224 */ /* 0x002fc400078e0004 */
[----:B------:R-:W-:Y:S01]  /*8b920*/  STL.64 [R1+0x118], R6 ;  /* 0x0001180601007387 */ /* 0x000fe20000100a00 */
[----:B------:R-:W-:Y:S02]  /*8b930*/  IMAD.MOV.U32 R16, RZ, RZ, R5 ;  /* 0x000000ffff107224 */ /* 0x000fe400078e0005 */
[----:B------:R-:W1:Y:S04]  /*8b940*/  LDSM.16.M88.4 R4, [R29+0x84180] ;  /* 0x084180001d04783b */ /* 0x000e680000000200 */
[----:B------:R-:W-:Y:S01]  /*8b950*/  STL.64 [R1+0x2930], R26 ;  /* 0x0029301a01007387 */ /* 0x000fe20000100a00 */
[----:B------:R2:W-:Y:S04]  /*8b960*/  STL.64 [R1+0x2928], R24 ;  /* 0x0029281801007387 */ /* 0x0005e80000100a00 */
[----:B--2---:R-:W2:Y:S01]  /*8b970*/  LDL.LU R24, [R1+0x8f0] ;  /* 0x0008f00001187983 */ /* 0x004ea20000300800 */
[----:B------:R-:W2:Y:S02]  /*8b980*/  LDL.LU R25, [R1+0x8f4] ;  /* 0x0008f40001197983 */ /* 0x000ea40000300800 */
[----:B------:R-:W2:Y:S02]  /*8b990*/  LDL.LU R26, [R1+0x8f8] ;  /* 0x0008f800011a7983 */ /* 0x000ea40000300800 */
[----:B------:R-:W2:Y:S01]  /*8b9a0*/  LDL.LU R27, [R1+0x8fc] ;  /* 0x0008fc00011b7983 */ /* 0x000ea20000300800 */
[----:B------:R-:W-:Y:S04]  /*8b9b0*/  STL [R1+0x212c], R2 ;  /* 0x00212c0201007387 */ /* 0x000fe80000100800 */
[----:B-1----:R1:W-:Y:S01]  /*8b9c0*/  STL.64 [R1+0x108], R6 ;  /* 0x0001080601007387 */ /* 0x0023e20000100a00 */
[----:B------:R-:W-:-:S02]  /*8b9d0*/  IMAD.MOV.U32 R19, RZ, RZ, R4 ;  /* 0x000000ffff137224 */ /* 0x000fc400078e0004 */
[----:B------:R-:W-:Y:S01]  /*8b9e0*/  IMAD.MOV.U32 R18, RZ, RZ, R5 ;  /* 0x000000ffff127224 */ /* 0x000fe200078e0005 */
[----:B-1----:R-:W2:Y:S01]  /*8b9f0*/  LDL.LU.64 R6, [R1+0x2ab0] ;  /* 0x002ab00001067983 */ /* 0x002ea20000300a00 */
[----:B------:R-:W2:Y:S03]  /*8ba00*/  LDL.LU.64 R4, [R1+0x2aa8] ;  /* 0x002aa80001047983 */ /* 0x000ea60000300a00 */
[----:B------:R-:W-:Y:S02]  /*8ba10*/  STL.64 [R1+0x29b0], R18 ;  /* 0x0029b01201007387 */ /* 0x000fe40000100a00 */
[----:B------:R2:W-:Y:S01]  /*8ba20*/  STL.64 [R1+0x29a8], R16 ;  /* 0x0029a81001007387 */ /* 0x0005e20000100a00 */
[----:B------:R-:W-:Y:S01]  /*8ba30*/  STL [R1+0x2888], R29 ;  /* 0x0028881d01007387 */ /* 0x000fe20000100800 */
[C---:B--2---:R-:W-:Y:S08]  /*8ba40*/  HMMA.1688.F32.TF32 R16, R4.reuse, R22, R24 ;  /* 0x000000160410723c */ /* 0x044ff00000081018 */
[----:B---3--:R-:W-:Y:S01]  /*8ba50*/  HMMA.1688.F32.TF32 R8, R4, R10, R12 ;  /* 0x0000000a0408723c */ /* 0x008fe2000008100c */
[----:B------:R-:W2:Y:S11]  /*8ba60*/  LDL R24, [R1] ;  /* 0x0000000001187983 */ /* 0x000eb60000100800 */
[----:B------:R-:W-:Y:S03]  /*8ba70*/  @!UPT UIADD3 URZ, URZ, URZ, URZ ;  /* 0x0000003f3f3ff290 */ /* 0x000fe6000fffe03f */
[----:B------:R-:W-:Y:S01]  /*8ba80*/  STL.64 [R1+0x150], R16 ;  /* 0x0001501001007387 */ /* 0x000fe20000100a00 */
[----:B------:R-:W-:Y:S07]  /*8ba90*/  STL.64 [R1+0x158], R18 ;  /* 0x0001581201007387 */ /* 0x000fee0000100a00 */
[----:B------:R1:W-:Y:S02]  /*8baa0*/  STL.64 [R1+0x120], R8 ;  /* 0x0001200801007387 */ /* 0x0003e40000100a00 */
[----:B------:R3:W-:Y:S01]  /*8bab0*/  STL.64 [R1+0x128], R10 ;  /* 0x0001280a01007387 */ /* 0x0007e20000100a00 */
[----:B------:R-:W4:Y:S04]  /*8bac0*/  LDL R26, [R1+0x8] ;  /* 0x00000800011a7983 */ /* 0x000f280000100800 */
[----:B------:R-:W2:Y:S01]  /*8bad0*/  LDL R25, [R1+0x4] ;  /* 0x0000040001197983 */ /* 0x000ea20000100800 */
[----:B------:R-:W-:-:S02]  /*8bae0*/  IMAD.MOV.U32 R27, RZ, RZ, R3 ;  /* 0x000000ffff1b7224 */ /* 0x000fc400078e0003 */
[----:B------:R-:W5:Y:S03]  /*8baf0*/  LDL.LU R3, [R1+0x2aa4] ;  /* 0x002aa40001037983 */ /* 0x000f660000300800 */
[----:B----4-:R-:W-:Y:S01]  /*8bb00*/  STL.64 [R1+0x2980], R26 ;  /* 0x0029801a01007387 */ /* 0x010fe20000100a00 */
[----:B--2---:R2:W-:Y:S02]  /*8bb10*/  STL.64 [R1+0x2978], R24 ;  /* 0x0029781801007387 */ /* 0x0045e40000100a00 */
[----:B-1----:R-:W4:Y:S02]  /*8bb20*/  LDL.LU R8, [R1+0x490] ;  /* 0x0004900001087983 */ /* 0x002f240000300800 */
[----:B------:R-:W4:Y:S01]  /*8bb30*/  LDL.LU R9, [R1+0x494] ;  /* 0x0004940001097983 */ /* 0x000f220000300800 */
[----:B---3--:R-:W3:Y:S01]  /*8bb40*/  LDL.LU R10, [R1+0x498] ;  /* 0x00049800010a7983 */ /* 0x008ee20000300800 */
[----:B------:R-:W3:Y:S02]  /*8bb50*/  LDL.LU R11, [R1+0x49c] ;  /* 0x00049c00010b7983 */ /* 0x000ee40000300800 */
[----:B------:R-:W-:Y:S01]  /*8bb60*/  IMAD.MOV.U32 R15, RZ, RZ, R28 ;  /* 0x000000ffff0f7224 */ /* 0x000fe200078e001c */
[----:B---3--:R-:W-:Y:S01]  /*8bb70*/  STL.64 [R1+0x2990], R10 ;  /* 0x0029900a01007387 */ /* 0x008fe20000100a00 */
[----:B----4-:R-:W-:Y:S02]  /*8bb80*/  STL.64 [R1+0x2988], R8 ;  /* 0x0029880801007387 */ /* 0x010fe40000100a00 */
[----:B------:R-:W3:Y:S02]  /*8bb90*/  LDL R12, [R1+0x10] ;  /* 0x00001000010c7983 */ /* 0x000ee40000100800 */
[----:B------:R-:W3:Y:S01]  /*8bba0*/  LDL R13, [R1+0x14] ;  /* 0x00001400010d7983 */ /* 0x000ee20000100800 */
[----:B------:R-:W4:Y:S01]  /*8bbb0*/  LDL R14, [R1+0x18] ;  /* 0x00001800010e7983 */ /* 0x000f220000100800 */
[----:B------:R-:W2:Y:S02]  /*8bbc0*/  LDL.LU R28, [R1+0x2aa0] ;  /* 0x002aa000011c7983 */ /* 0x000ea40000300800 */
[----:B------:R-:W2:Y:S02]  /*8bbd0*/  LDL.LU R18, [R1+0x48] ;  /* 0x0000480001127983 */ /* 0x000ea40000300800 */
[----:B------:R-:W2:Y:S02]  /*8bbe0*/  LDL.LU R19, [R1+0x4c] ;  /* 0x00004c0001137983 */ /* 0x000ea40000300800 */
[----:B--2---:R1:W-:Y:S01]  /*8bbf0*/  STL.64 [R1+0x29c8], R18 ;  /* 0x0029c81201007387 */ /* 0x0043e20000100a00 */
[----:B----4-:R-:W-:Y:S02]  /*8bc00*/  STL.64 [R1+0x29a0], R14 ;  /* 0x0029a00e01007387 */ /* 0x010fe40000100a00 */
[----:B---3--:R-:W-:Y:S02]  /*8bc10*/  STL.64 [R1+0x2998], R12 ;  /* 0x0029980c01007387 */ /* 0x008fe40000100a00 */
[----:B------:R-:W2:Y:S01]  /*8bc20*/  LDL.LU R24, [R1+0x5d0] ;  /* 0x0005d00001187983 */ /* 0x000ea20000300800 */
[----:B------:R-:W2:Y:S01]  /*8bc30*/  LDL.LU R25, [R1+0x5d4] ;  /* 0x0005d40001197983 */ /* 0x000ea20000300800 */
[----:B------:R-:W3:Y:S02]  /*8bc40*/  LDL.LU R26, [R1+0x5d8] ;  /* 0x0005d800011a7983 */ /* 0x000ee40000300800 */
[----:B------:R-:W3:Y:S01]  /*8bc50*/  LDL.LU R27, [R1+0x5dc] ;  /* 0x0005dc00011b7983 */ /* 0x000ee20000300800 */
[----:B-1----:R-:W4:Y:S01]  /*8bc60*/  LDL.LU R18, [R1+0x58] ;  /* 0x0000580001127983 */ /* 0x002f220000300800 */
[----:B------:R-:W4:Y:S03]  /*8bc70*/  LDL.LU R19, [R1+0x5c] ;  /* 0x00005c0001137983 */ /* 0x000f260000300800 */
[----:B----4-:R1:W-:Y:S04]  /*8bc80*/  STL.64 [R1+0x29e0], R18 ;  /* 0x0029e01201007387 */ /* 0x0103e80000100a00 */
[----:B-1----:R-:W4:Y:S01]  /*8bc90*/  LDL.LU R18, [R1+0x68] ;  /* 0x0000680001127983 */ /* 0x002f220000300800 */
[----:B------:R-:W4:Y:S03]  /*8bca0*/  LDL.LU R19, [R1+0x6c] ;  /* 0x00006c0001137983 */ /* 0x000f260000300800 */
        /* <DEDUP_REMOVED lines=77> */
[----:B-1----:R-:W4:Y:S01]  /*8c180*/  LDL.LU R24, [R1+0x880] ;  /* 0x0008800001187983 */ /* 0x002f220000300800 */
[----:B------:R-:W4:Y:S02]  /*8c190*/  LDL.LU R25, [R1+0x884] ;  /* 0x0008840001197983 */ /* 0x000f240000300800 */
[----:B------:R-:W4:Y:S02]  /*8c1a0*/  LDL.LU R26, [R1+0x888] ;  /* 0x00088800011a7983 */ /* 0x000f240000300800 */
[----:B------:R-:W4:Y:S01]  /*8c1b0*/  LDL.LU R27, [R1+0x88c] ;  /* 0x00088c00011b7983 */ /* 0x000f220000300800 */
[----:B------:R-:W2:Y:S04]  /*8c1c0*/  LDL R8, [R1+0x20] ;  /* 0x0000200001087983 */ /* 0x000ea80000100800 */
[----:B------:R-:W2:Y:S01]  /*8c1d0*/  LDL R9, [R1+0x24] ;  /* 0x0000240001097983 */ /* 0x000ea20000100800 */
[----:B------:R-:W2:Y:S02]  /*8c1e0*/  LDL.LU R12, [R1+0x6a0] ;  /* 0x0006a000010c7983 */ /* 0x000ea40000300800 */
[----:B------:R-:W2:Y:S02]  /*8c1f0*/  LDL.LU R13, [R1+0x6a4] ;  /* 0x0006a400010d7983 */ /* 0x000ea40000300800 */
[----:B------:R-:W2:Y:S01]  /*8c200*/  LDL.LU R14, [R1+0x6a8] ;  /* 0x0006a800010e7983 */ /* 0x000ea20000300800 */
[----:B------:R-:W2:Y:S01]  /*8c210*/  LDL.LU R15, [R1+0x6ac] ;  /* 0x0006ac00010f7983 */ /* 0x000ea20000300800 */
[----:B------:R-:W3:Y:S02]  /*8c220*/  LDL.LU R20, [R1+0x390] ;  /* 0x0003900001147983 */ /* 0x000ee40000300800 */
[----:B------:R-:W3:Y:S02]  /*8c230*/  LDL.LU R21, [R1+0x394] ;  /* 0x0003940001157983 */ /* 0x000ee40000300800 */
[----:B------:R-:W3:Y:S01]  /*8c240*/  LDL.LU R22, [R1+0x398] ;  /* 0x0003980001167983 */ /* 0x000ee20000300800 */
[----:B------:R-:W3:Y:S01]  /*8c250*/  LDL.LU R23, [R1+0x39c] ;  /* 0x00039c0001177983 */ /* 0x000ee20000300800 */
[C---:B----4-:R-:W-:Y:S03]  /*8c260*/  HMMA.1688.F32.TF32 R16, R4.reuse, R18, R24 ;  /* 0x000000120410723c */ /* 0x050fe60000081018 */
[----:B------:R-:W4:Y:S01]  /*8c270*/  LDL.LU.64 R26, [R1+0x2a98] ;  /* 0x002a9800011a7983 */ /* 0x000f220000300a00 */
[----:B------:R-:W4:Y:S11]  /*8c280*/  LDL.LU.64 R24, [R1+0x2a90] ;  /* 0x002a900001187983 */ /* 0x000f360000300a00 */
[----:B------:R-:W-:Y:S08]  /*8c290*/  @!UPT UIADD3 URZ, URZ, URZ, URZ ;  /* 0x0000003f3f3ff290 */ /* 0x000ff0000fffe03f */
        /* <DEDUP_REMOVED lines=11> */
[----:B-----5:R-:W-:Y:S01]  /*8c350*/  IMAD.MOV.U32 R11, RZ, RZ, R3 ;  /* 0x000000ffff0b7224 */ /* 0x020fe200078e0003 */
[C---:B----4-:R-:W-:Y:S01]  /*8c360*/  HMMA.1688.F32.TF32 R16, R4.reuse, R18, R24 ;  /* 0x000000120410723c */ /* 0x050fe20000081018 */
[----:B------:R-:W4:Y:S01]  /*8c370*/  LDL.LU.64 R26, [R1+0x2a68] ;  /* 0x002a6800011a7983 */ /* 0x000f220000300a00 */
[----:B------:R-:W4:Y:S11]  /*8c380*/  LDL.LU.64 R24, [R1+0x2a60] ;  /* 0x002a600001187983 */ /* 0x000f360000300a00 */
[----:B------:R-:W-:Y:S10]  /*8c390*/  @!UPT UIADD3 URZ, URZ, URZ, URZ ;  /* 0x0000003f3f3ff290 */ /* 0x000ff4000fffe03f */
[----:B------:R4:W-:Y:S01]  /*8c3a0*/  STL.64 [R1+0x140], R16 ;  /* 0x0001401001007387 */ /* 0x0009e20000100a00 */
[----:B------:R-:W-:Y:S02]  /*8c3b0*/  IMAD.MOV.U32 R3, RZ, RZ, R18 ;  /* 0x000000ffff037224 */ /* 0x000fe400078e0012 */
[----:B------:R-:W-:Y:S02]  /*8c3c0*/  IMAD.MOV.U32 R28, RZ, RZ, R19 ;  /* 0x000000ffff1c7224 */ /* 0x000fe400078e0013 */
[----:B------:R-:W4:Y:S03]  /*8c3d0*/  LDL.LU.64 R18, [R1+0x2a58] ;  /* 0x002a580001127983 */ /* 0x000f260000300a00 */
[----:B------:R-:W-:Y:S02]  /*8c3e0*/  STL [R1+0x24f4], R28 ;  /* 0x0024f41c01007387 */ /* 0x000fe40000100800 */
[----:B------:R-:W-:Y:S01]  /*8c3f0*/  STL [R1+0x24f0], R3 ;  /* 0x0024f00301007387 */ /* 0x000fe20000100800 */
[C---:B----4-:R-:W-:Y:S01]  /*8c400*/  HMMA.1688.F32.TF32 R16, R4.reuse, R18, R24 ;  /* 0x000000120410723c */ /* 0x050fe20000081018 */
[----:B------:R-:W4:Y:S01]  /*8c410*/  LDL.LU.64 R26, [R1+0x2a50] ;  /* 0x002a5000011a7983 */ /* 0x000f220000300a00 */
[----:B------:R-:W4:Y:S11]  /*8c420*/  LDL.LU.64 R24, [R1+0x2a48] ;  /* 0x002a480001187983 */ /* 0x000f360000300a00 */
[----:B------:R-:W-:Y:S10]  /*8c430*/  @!UPT UIADD3 URZ, URZ, URZ, URZ ;  /* 0x0000003f3f3ff290 */ /* 0x000ff4000fffe03f */
        /* <DEDUP_REMOVED lines=38> */
[----:B----4-:R-:W-:Y:S02]  /*8c6a0*/  HMMA.1688.F32.TF32 R4, R4, R18, R24 ;  /* 0x000000120404723c */ /* 0x010fe40000081018 */
[----:B------:R-:W4:Y:S01]  /*8c6b0*/  LDL.LU.64 R26, [R1+0x29c0] ;  /* 0x0029c000011a7983 */ /* 0x000f220000300a00 */
[----:B------:R-:W4:Y:S02]  /*8c6c0*/  LDL.LU.64 R24, [R1+0x29b8] ;  /* 0x0029b80001187983 */ /* 0x000f240000300a00 */
[----:B------:R-:W5:Y:S02]  /*8c6d0*/  LDL.LU.64 R18, [R1+0x29b0] ;  /* 0x0029b00001127983 */ /* 0x000f640000300a00 */
[----:B------:R-:W2:Y:S11]  /*8c6e0*/  LDL.LU.64 R16, [R1+0x29a8] ;  /* 0x0029a80001107983 */ /* 0x000eb60000300a00 */
[----:B------:R-:W-:Y:S06]  /*8c6f0*/  @!UPT UIADD3 URZ, URZ, URZ, URZ ;  /* 0x0000003f3f3ff290 */ /* 0x000fec000fffe03f */
[----:B------:R-:W-:Y:S02]  /*8c700*/  IMAD.MOV.U32 R0, RZ, RZ, R4 ;  /* 0x000000ffff007224 */ /* 0x000fe400078e0004 */
[----:B------:R-:W-:Y:S01]  /*8c710*/  IMAD.MOV.U32 R2, RZ, RZ, R5 ;  /* 0x000000ffff027224 */ /* 0x000fe200078e0005 */
[----:B------:R-:W-:Y:S01]  /*8c720*/  STL.64 [R1+0x8a8], R6 ;  /* 0x0008a80601007387 */ /* 0x000fe20000100a00 */
[----:B-----5:R-:W-:Y:S02]  /*8c730*/  IMAD.MOV.U32 R4, RZ, RZ, R19 ;  /* 0x000000ffff047224 */ /* 0x020fe400078e0013 */
[----:B------:R-:W-:-:S05]  /*8c740*/  IMAD.MOV.U32 R5, RZ, RZ, R18 ;  /* 0x000000ffff057224 */ /* 0x000fca00078e0012 */
[----:B------:R2:W-:Y:S02]  /*8c750*/  STL.64 [R1+0x2910], R4 ;  /* 0x0029100401007387 */ /* 0x0005e40000100a00 */
[----:B--2---:R-:W-:Y:S02]  /*8c760*/  IMAD.MOV.U32 R4, RZ, RZ, R17 ;  /* 0x000000ffff047224 */ /* 0x004fe400078e0011 */
[----:B------:R-:W-:Y:S02]  /*8c770*/  IMAD.MOV.U32 R5, RZ, RZ, R16 ;  /* 0x000000ffff057224 */ /* 0x000fe400078e0010 */
[----:B------:R-:W2:Y:S01]  /*8c780*/  LDL.LU R16, [R1+0x2c0] ;  /* 0x0002c00001107983 */ /* 0x000ea20000300800 */
[----:B------:R-:W2:Y:S02]  /*8c790*/  LDL.LU R17, [R1+0x2c4] ;  /* 0x0002c40001117983 */ /* 0x000ea40000300800 */
[----:B------:R-:W2:Y:S02]  /*8c7a0*/  LDL.LU R18, [R1+0x2c8] ;  /* 0x0002c80001127983 */ /* 0x000ea40000300800 */
[----:B------:R-:W2:Y:S01]  /*8c7b0*/  LDL.LU R19, [R1+0x2cc] ;  /* 0x0002cc0001137983 */ /* 0x000ea20000300800 */
[----:B------:R-:W-:Y:S01]  /*8c7c0*/  STL [R1+0x2388], R2 ;  /* 0x0023880201007387 */ /* 0x000fe20000100800 */
[----:B------:R-:W-:Y:S01]  /*8c7d0*/  STL [R1+0x2358], R0 ;  /* 0x0023580001007387 */ /* 0x000fe20000100800 */
[-C--:B------:R-:W-:Y:S01]  /*8c7e0*/  HMMA.1688.F32.TF32 R8, R8, R4.reuse, R12 ;  /* 0x000000040808723c */ /* 0x080fe2000008100c */
[----:B------:R-:W4:Y:S01]  /*8c7f0*/  LDL.LU.64 R14, [R1+0x29a0] ;  /* 0x0029a000010e7983 */ /* 0x000f220000300a00 */
[----:B------:R-:W4:Y:S11]  /*8c800*/  LDL.LU.64 R12, [R1+0x2998] ;  /* 0x00299800010c7983 */ /* 0x000f360000300a00 */
[----:B------:R-:W-:Y:S10]  /*8c810*/  @!UPT UIADD3 URZ, URZ, URZ, URZ ;  /* 0x0000003f3f3ff290 */ /* 0x000ff4000fffe03f */
[----:B------:R-:W-:Y:S01]  /*8c820*/  STL.64 [R1+0x890], R8 ;  /* 0x0008900801007387 */ /* 0x000fe20000100a00 */
[----:B------:R1:W-:Y:S03]  /*8c830*/  STL.64 [R1+0x898], R10 ;  /* 0x0008980a01007387 */ /* 0x0003e60000100a00 */
[----:B-1----:R-:W5:Y:S01]  /*8c840*/  LDL.LU.64 R10, [R1+0x2990] ;  /* 0x00299000010a7983 */ /* 0x002f620000300a00 */
[----:B------:R-:W5:Y:S01]  /*8c850*/  LDL.LU.64 R8, [R1+0x2988] ;  /* 0x0029880001087983 */ /* 0x000f620000300a00 */
[-C--:B----4-:R-:W-:Y:S02]  /*8c860*/  HMMA.1688.F32.TF32 R12, R12, R4.reuse, R24 ;  /* 0x000000040c0c723c */ /* 0x090fe40000081018 */
[----:B------:R-:W5:Y:S01]  /*8c870*/  LDL.LU.64 R26, [R1+0x2980] ;  /* 0x00298000011a7983 */ /* 0x000f620000300a00 */
[----:B------:R-:W5:Y:S11]  /*8c880*/  LDL.LU.64 R24, [R1+0x2978] ;  /* 0x0029780001187983 */ /* 0x000f760000300a00 */
[----:B------:R-:W-:Y:S09]  /*8c890*/  @!UPT UIADD3 URZ, URZ, URZ, URZ ;  /* 0x0000003f3f3ff290 */ /* 0x000ff2000fffe03f */
[----:B------:R-:W-:Y:S01]  /*8c8a0*/  STL.64 [R1+0x880], R12 ;  /* 0x0008800c01007387 */ /* 0x000fe20000100a00 */
[----:B------:R1:W-:Y:S03]  /*8c8b0*/  STL.64 [R1+0x888], R14 ;  /* 0x0008880e01007387 */ /* 0x0003e60000100a00 */
[----:B-1----:R-:W2:Y:S01]  /*8c8c0*/  LDL.LU.64 R14, [R1+0x2970] ;  /* 0x00297000010e7983 */ /* 0x002ea20000300a00 */
[----:B------:R-:W2:Y:S01]  /*8c8d0*/  LDL.LU.64 R12, [R1+0x2968] ;  /* 0x00296800010c7983 */ /* 0x000ea20000300a00 */
[-C--:B-----5:R-:W-:Y:S02]  /*8c8e0*/  HMMA.1688.F32.TF32 R24, R24, R4.reuse, R8 ;  /* 0x000000041818723c */ /* 0x0a0fe40000081008 */
[----:B------:R-:W3:Y:S01]  /*8c8f0*/  LDL.LU.64 R10, [R1+0x2960] ;  /* 0x00296000010a7983 */ /* 0x000ee20000300a00 */
[----:B------:R-:W3:Y:S11]  /*8c900*/  LDL.LU.64 R8, [R1+0x2958] ;  /* 0x0029580001087983 */ /* 0x000ef60000300a00 */
[----:B------:R-:W-:Y:S09]  /*8c910*/  @!UPT UIADD3 URZ, URZ, URZ, URZ ;  /* 0x0000003f3f3ff290 */ /* 0x000ff2000fffe03f */
[----:B------:R1:W-:Y:S01]  /*8c920*/  STL.64 [R1+0x870], R24 ;  /* 0x0008701801007387 */ /* 0x0003e20000100a00 */
[----:B------:R4:W-:Y:S03]  /*8c930*/  STL.64 [R1+0x878], R26 ;  /* 0x0008781a01007387 */ /* 0x0009e60000100a00 */
[----:B-1----:R-:W5:Y:S01]  /*8c940*/  LDL.LU R24, [R1+0x1c0] ;  /* 0x0001c00001187983 */ /* 0x002f620000300800 */
[-C--:B---3--:R-:W-:Y:S11]  /*8c950*/  HMMA.1688.F32.TF32 R20, R8, R4.reuse, R20 ;  /* 0x000000040814723c */ /* 0x088ff60000081014 */
[----:B------:R-:W-:Y:S11]  /*8c960*/  @!UPT UIADD3 URZ, URZ, URZ, URZ ;  /* 0x0000003f3f3ff290 */ /* 0x000ff6000fffe03f */
[----:B------:R-:W-:Y:S01]  /*8c970*/  @!UPT UIADD3 URZ, URZ, URZ, URZ ;  /* 0x0000003f3f3ff290 */ /* 0x000fe2000fffe03f */
[----:B------:R1:W-:Y:S01]  /*8c980*/  STL.64 [R1+0x860], R20 ;  /* 0x0008601401007387 */ /* 0x0003e20000100a00 */
[----:B------:R3:W-:Y:S02]  /*8c990*/  STL.64 [R1+0x868], R22 ;  /* 0x0008681601007387 */ /* 0x0007e40000100a00 */
[----:B------:R-:W5:Y:S02]  /*8c9a0*/  LDL.LU R25, [R1+0x1c4] ;  /* 0x0001c40001197983 */ /* 0x000f640000300800 */
[----:B----4-:R-:W5:Y:S01]  /*8c9b0*/  LDL.LU R26, [R1+0x1c8] ;  /* 0x0001c800011a7983 */ /* 0x010f620000300800 */
[----:B------:R-:W5:Y:S04]  /*8c9c0*/  LDL.LU R27, [R1+0x1cc] ;  /* 0x0001cc00011b7983 */ /* 0x000f680000300800 */
[----:B-1----:R-:W4:Y:S01]  /*8c9d0*/  LDL.LU R20, [R1+0x1e0] ;  /* 0x0001e00001147983 */ /* 0x002f220000300800 */
[----:B------:R-:W4:Y:S02]  /*8c9e0*/  LDL.LU R21, [R1+0x1e4] ;  /* 0x0001e40001157983 */ /* 0x000f240000300800 */
[----:B---3--:R-:W4:Y:S02]  /*8c9f0*/  LDL.LU R22, [R1+0x1e8] ;  /* 0x0001e80001167983 */ /* 0x008f240000300800 */
[----:B------:R-:W4:Y:S01]  /*8ca00*/  LDL.LU R23, [R1+0x1ec] ;  /* 0x0001ec0001177983 */ /* 0x000f220000300800 */
[----:B------:R1:W-:Y:S01]  /*8ca10*/  STL.64 [R1+0x28c8], R10 ;  /* 0x0028c80a01007387 */ /* 0x0003e20000100a00 */
[----:B------:R3:W-:Y:S03]  /*8ca20*/  STL.64 [R1+0x28c0], R8 ;  /* 0x0028c00801007387 */ /* 0x0007e60000100a00 */
[----:B-1----:R-:W2:Y:S04]  /*8ca30*/  LDL.64 R10, [R1+0x8] ;  /* 0x00000800010a7983 */ /* 0x002ea80000100a00 */
[----:B---3--:R-:W3:Y:S04]  /*8ca40*/  LDL.64 R8, [R1] ;  /* 0x0000000001087983 */ /* 0x008ee80000100a00 */
[----:B--2---:R1:W-:Y:S01]  /*8ca50*/  STL.64 [R1+0x28e8], R10 ;  /* 0x0028e80a01007387 */ /* 0x0043e20000100a00 */
[----:B---3--:R2:W-:Y:S03]  /*8ca60*/  STL.64 [R1+0x28e0], R8 ;  /* 0x0028e00801007387 */ /* 0x0085e60000100a00 */
[----:B-1----:R-:W3:Y:S04]  /*8ca70*/  LDL.64 R10, [R1+0x18] ;  /* 0x00001800010a7983 */ /* 0x002ee80000100a00 */
[----:B--2---:R-:W2:Y:S01]  /*8ca80*/  LDL.64 R8, [R1+0x10] ;  /* 0x0000100001087983 */ /* 0x004ea20000100a00 */
[-C--:B------:R-:W-:Y:S03]  /*8ca90*/  HMMA.1688.F32.TF32 R16, R12, R4.reuse, R16 ;  /* 0x000000040c10723c */ /* 0x080fe60000081010 */
[----:B---3--:R1:W-:Y:S01]  /*8caa0*/  STL.64 [R1+0x28f8], R10 ;  /* 0x0028f80a01007387 */ /* 0x0083e20000100a00 */
[----:B--2---:R2:W-:Y:S03]  /*8cab0*/  STL.64 [R1+0x28f0], R8 ;  /* 0x0028f00801007387 */ /* 0x0045e60000100a00 */
[----:B-1----:R-:W3:Y:S04]  /*8cac0*/  LDL.64 R10, [R1+0x28] ;  /* 0x00002800010a7983 */ /* 0x002ee80000100a00 */
[----:B--2---:R-:W2:Y:S04]  /*8cad0*/  LDL.64 R8, [R1+0x20] ;  /* 0x0000200001087983 */ /* 0x004ea80000100a00 */
        /* <DEDUP_REMOVED lines=45> */
[----:B-1----:R-:W4:Y:S01]  /*8cdb0*/  LDL.LU.64 R26, [R1+0x2930] ;  /* 0x00293000011a7983 */ /* 0x002f220000300a00 */
[----:B------:R-:W4:Y:S02]  /*8cdc0*/  LDL.LU.64 R24, [R1+0x2928] ;  /* 0x0029280001187983 */ /* 0x000f240000300a00 */
[----:B----4-:R-:W-:Y:S01]  /*8cdd0*/  HMMA.1688.F32.TF32 R4, R24, R4, R8 ;  /* 0x000000041804723c */ /* 0x010fe20000081008 */
[----:B------:R-:W4:Y:S01]  /*8cde0*/  LDL.LU.64 R10, [R1+0x2920] ;  /* 0x00292000010a7983 */ /* 0x000f220000300a00 */
[----:B------:R-:W5:Y:S11]  /*8cdf0*/  LDL.LU.64 R8, [R1+0x2918] ;  /* 0x0029180001087983 */ /* 0x000f760000300a00 */
[----:B------:R-:W-:Y:S10]  /*8ce00*/  @!UPT UIADD3 URZ, URZ, URZ, URZ ;  /* 0x0000003f3f3ff290 */ /* 0x000ff4000fffe03f */
[----:B------:R1:W-:Y:S01]  /*8ce10*/  STL.64 [R1+0x830], R4 ;  /* 0x0008300401007387 */ /* 0x0003e20000100a00 */
[----:B------:R-:W-:Y:S03]  /*8ce20*/  STL.64 [R1+0x838], R6 ;  /* 0x0008380601007387 */ /* 0x000fe60000100a00 */
[----:B-1----:R-:W2:Y:S01]  /*8ce30*/  LDL.LU.64 R4, [R1+0x2910] ;  /* 0x0029100001047983 */ /* 0x002ea20000300a00 */
[----:B------:R1:W-:Y:S02]  /*8ce40*/  STL [R1+0x2898], R24 ;  /* 0x0028981801007387 */ /* 0x0003e40000100800 */
[----:B------:R3:W-:Y:S02]  /*8ce50*/  STL [R1+0x2894], R25 ;  /* 0x0028941901007387 */ /* 0x0007e40000100800 */
[----:B------:R3:W-:Y:S01]  /*8ce60*/  STL [R1+0x2890], R26 ;  /* 0x0028901a01007387 */ /* 0x0007e20000100800 */
[----:B------:R3:W-:Y:S04]  /*8ce70*/  STL [R1+0x288c], R27 ;  /* 0x00288c1b01007387 */ /* 0x0007e80000100800 */
[----:B-1----:R-:W2:Y:S01]  /*8ce80*/  LDL.LU R24, [R1+0x5a0] ;  /* 0x0005a00001187983 */ /* 0x002ea20000300800 */
[----:B---3--:R-:W3:Y:S03]  /*8ce90*/  LDL.LU R25, [R1+0x5a4] ;  /* 0x0005a40001197983 */ /* 0x008ee60000300800 */
[----:B------:R-:W3:Y:S01]  /*8cea0*/  LDL.LU R26, [R1+0x5a8] ;  /* 0x0005a800011a7983 */ /* 0x000ee20000300800 */
[----:B------:R-:W3:Y:S01]  /*8ceb0*/  LDL.LU R27, [R1+0x5ac] ;  /* 0x0005ac00011b7983 */ /* 0x000ee20000300800 */
[----:B----4-:R-:W-:Y:S01]  /*8cec0*/  MOV R28, R10 ;  /* 0x0000000a001c7202 */ /* 0x010fe20000000f00 */
[----:B------:R-:W-:-:S02]  /*8ced0*/  IMAD.MOV.U32 R7, RZ, RZ, R11 ;  /* 0x000000ffff077224 */ /* 0x000fc400078e000b */
[----:B-----5:R-:W-:Y:S01]  /*8cee0*/  IMAD.MOV.U32 R29, RZ, RZ, R9 ;  /* 0x000000ffff1d7224 */ /* 0x020fe200078e0009 */
[-C--:B--2---:R-:W-:Y:S11]  /*8cef0*/  HMMA.1688.F32.TF32 R12, R8, R4.reuse, R12 ;  /* 0x00000004080c723c */ /* 0x084ff6000008100c */
        /* <DEDUP_REMOVED lines=8> */
[-C--:B---3--:R-:W-:Y:S11]  /*8cf80*/  HMMA.1688.F32.TF32 R24, R8, R4.reuse, R24 ;  /* 0x000000040818723c */ /* 0x088ff60000081018 */
[----:B------:R-:W-:Y:S11]  /*8cf90*/  @!UPT UIADD3 URZ, URZ, URZ, URZ ;  /* 0x0000003f3f3ff290 */ /* 0x000ff6000fffe03f */
[----:B------:R-:W-:Y:S01]  /*8cfa0*/  @!UPT UIADD3 URZ, URZ, URZ, URZ ;  /* 0x0000003f3f3ff290 */ /* 0x000fe2000fffe03f */
[----:B------:R1:W-:Y:S01]  /*8cfb0*/  STL.64 [R1+0x7f0], R24 ;  /* 0x0007f01801007387 */ /* 0x0003e20000100a00 */
[----:B------:R3:W-:Y:S02]  /*8cfc0*/  STL.64 [R1+0x7f8], R26 ;  /* 0x0007f81a01007387 */ /* 0x0007e40000100a00 */
[----:B-1----:R-:W-:Y:S02]  /*8cfd0*/  IMAD.MOV.U32 R24, RZ, RZ, R8 ;  /* 0x000000ffff187224 */ /* 0x002fe400078e0008 */
[----:B---3--:R-:W-:Y:S02]  /*8cfe0*/  IMAD.MOV.U32 R26, RZ, RZ, R10 ;  /* 0x000000ffff1a7224 */ /* 0x008fe400078e000a */
[----:B------:R-:W-:Y:S02]  /*8cff0*/  IMAD.MOV.U32 R27, RZ, RZ, R11 ;  /* 0x000000ffff1b7224 */ /* 0x000fe400078e000b */
[----:B------:R-:W-:Y:S01]  /*8d000*/  IMAD.MOV.U32 R25, RZ, RZ, R9 ;  /* 0x000000ffff197224 */ /* 0x000fe200078e0009 */
[----:B------:R-:W2:Y:S01]  /*8d010*/  LDL.LU.64 R10, [R1+0x28e8] ;  /* 0x0028e800010a7983 */ /* 0x000ea20000300a00 */
        /* <DEDUP_REMOVED lines=39> */
[-C--:B--2---:R-:W-:Y:S01]  /*8d290*/  HMMA.1688.F32.TF32 R12, R16, R4.reuse, R12 ;  /* 0x00000004100c723c */ /* 0x084fe2000008100c */
[----:B------:R-:W-:Y:S01]  /*8d2a0*/  STL.64 [R1+0x2810], R18 ;  /* 0x0028101201007387 */ /* 0x000fe20000100a00 */
[----:B------:R-:W-:Y:S11]  /*8d2b0*/  STL.64 [R1+0x2808], R16 ;  /* 0x0028081001007387 */ /* 0x000ff60000100a00 */
[----:B------:R-:W-:Y:S10]  /*8d2c0*/  @!UPT UIADD3 URZ, URZ, URZ, URZ ;  /* 0x0000003f3f3ff290 */ /* 0x000ff4000fffe03f */
[----:B------:R-:W-:Y:S01]  /*8d2d0*/  STL.64 [R1+0x810], R12 ;  /* 0x0008100c01007387 */ /* 0x000fe20000100a00 */
[----:B------:R3:W-:Y:S02]  /*8d2e0*/  STL.64 [R1+0x818], R14 ;  /* 0x0008180e01007387 */ /* 0x0007e40000100a00 */
[----:B---3--:R-:W-:Y:S01]  /*8d2f0*/  HMMA.1688.F32.TF32 R12, R20, R4, R8 ;  /* 0x00000004140c723c */ /* 0x008fe20000081008 */
[----:B------:R-:W2:Y:S11]  /*8d300*/  LDL.LU R8, [R1+0x4f0] ;  /* 0x0004f00001087983 */ /* 0x000eb60000300800 */
[----:B------:R-:W-:Y:S11]  /*8d310*/  @!UPT UIADD3 URZ, URZ, URZ, URZ ;  /* 0x0000003f3f3ff290 */ /* 0x000ff6000fffe03f */
[----:B------:R1:W-:Y:S01]  /*8d320*/  STL.64 [R1+0x7d0], R12 ;  /* 0x0007d00c01007387 */ /* 0x0003e20000100a00 */
[----:B------:R3:W-:Y:S02]  /*8d330*/  STL.64 [R1+0x7d8], R14 ;  /* 0x0007d80e01007387 */ /* 0x0007e40000100a00 */
[----:B------:R-:W2:Y:S02]  /*8d340*/  LDL.LU R9, [R1+0x4f4] ;  /* 0x0004f40001097983 */ /* 0x000ea40000300800 */
[----:B------:R-:W4:Y:S01]  /*8d350*/  LDL.LU R10, [R1+0x4f8] ;  /* 0x0004f800010a7983 */ /* 0x000f220000300800 */
[----:B------:R-:W4:Y:S01]  /*8d360*/  LDL.LU R11, [R1+0x4fc] ;  /* 0x0004fc00010b7983 */ /* 0x000f220000300800 */
[----:B------:R-:W5:Y:S02]  /*8d370*/  LDL.LU R16, [R1+0x130] ;  /* 0x0001300001107983 */ /* 0x000f640000300800 */
[----:B------:R-:W5:Y:S02]  /*8d380*/  LDL.LU R17, [R1+0x134] ;  /* 0x0001340001117983 */ /* 0x000f640000300800 */
[----:B------:R-:W5:Y:S01]  /*8d390*/  LDL.LU R18, [R1+0x138] ;  /* 0x0001380001127983 */ /* 0x000f620000300800 */
[----:B------:R-:W5:Y:S01]  /*8d3a0*/  LDL.LU R19, [R1+0x13c] ;  /* 0x00013c0001137983 */ /* 0x000f620000300800 */
[----:B-1----:R-:W-:-:S02]  /*8d3b0*/  IMAD.MOV.U32 R12, RZ, RZ, R24 ;  /* 0x000000ffff0c7224 */ /* 0x002fc400078e0018 */
[----:B---3--:R-:W-:Y:S02]  /*8d3c0*/  IMAD.MOV.U32 R14, RZ, RZ, R26 ;  /* 0x000000ffff0e7224 */ /* 0x008fe400078e001a */
[----:B------:R-:W-:Y:S02]  /*8d3d0*/  IMAD.MOV.U32 R15, RZ, RZ, R27 ;  /* 0x000000ffff0f7224 */ /* 0x000fe400078e001b */
[----:B------:R-:W-:Y:S01]  /*8d3e0*/  IMAD.MOV.U32 R13, RZ, RZ, R25 ;  /* 0x000000ffff0d7224 */ /* 0x000fe200078e0019 */
[----:B----4-:R-:W-:Y:S01]  /*8d3f0*/  STL.64 [R1+0x2840], R10 ;  /* 0x0028400a01007387 */ /* 0x010fe20000100a00 */
[----:B--2---:R1:W-:Y:S02]  /*8d400*/  STL.64 [R1+0x2838], R8 ;  /* 0x0028380801007387 */ /* 0x0043e40000100a00 */
[----:B------:R-:W5:Y:S02]  /*8d410*/  LDL.LU R24, [R1+0x2898] ;  /* 0x0028980001187983 */ /* 0x000f640000300800 */
[----:B------:R-:W5:Y:S01]  /*8d420*/  LDL.LU R25, [R1+0x2894] ;  /* 0x0028940001197983 */ /* 0x000f620000300800 */
[----:B------:R-:W5:Y:S01]  /*8d430*/  LDL.LU R26, [R1+0x2890] ;  /* 0x00289000011a7983 */ /* 0x000f620000300800 */
[----:B------:R-:W5:Y:S02]  /*8d440*/  LDL.LU R27, [R1+0x288c] ;  /* 0x00288c00011b7983 */ /* 0x000f640000300800 */
[----:B------:R-:W-:Y:S02]  /*8d450*/  STL.64 [R1+0x2850], R14 ;  /* 0x0028500e01007387 */ /* 0x000fe40000100a00 */
[----:B------:R-:W-:Y:S01]  /*8d460*/  STL.64 [R1+0x2848], R12 ;  /* 0x0028480c01007387 */ /* 0x000fe20000100a00 */
[----:B-1----:R-:W2:Y:S01]  /*8d470*/  LDL.LU R8, [R1+0x610] ;  /* 0x0006100001087983 */ /* 0x002ea20000300800 */
[----:B------:R-:W2:Y:S02]  /*8d480*/  LDL.LU R9, [R1+0x614] ;  /* 0x0006140001097983 */ /* 0x000ea40000300800 */
[----:B------:R-:W3:Y:S02]  /*8d490*/  LDL.LU R10, [R1+0x618] ;  /* 0x00061800010a7983 */ /* 0x000ee40000300800 */
[----:B------:R-:W3:Y:S02]  /*8d4a0*/  LDL.LU R11, [R1+0x61c] ;  /* 0x00061c00010b7983 */ /* 0x000ee40000300800 */
[----:B---3--:R-:W-:Y:S01]  /*8d4b0*/  STL.64 [R1+0x2860], R10 ;  /* 0x0028600a01007387 */ /* 0x008fe20000100a00 */
[----:B--2---:R1:W-:Y:S03]  /*8d4c0*/  STL.64 [R1+0x2858], R8 ;  /* 0x0028580801007387 */ /* 0x0043e60000100a00 */
[----:B-1----:R-:W2:Y:S01]  /*8d4d0*/  LDL R8, [R1+0x20] ;  /* 0x0000200001087983 */ /* 0x002ea20000100800 */
[----:B------:R-:W-:-:S02]  /*8d4e0*/  IMAD.MOV.U32 R9, RZ, RZ, R29 ;  /* 0x000000ffff097224 */ /* 0x000fc400078e001d */
[----:B------:R-:W3:Y:S02]  /*8d4f0*/  LDL.LU R29, [R1+0x2888] ;  /* 0x00288800011d7983 */ /* 0x000ee40000300800 */
[----:B------:R-:W-:Y:S02]  /*8d500*/  IMAD.MOV.U32 R10, RZ, RZ, R28 ;  /* 0x000000ffff0a7224 */ /* 0x000fe400078e001c */
[----:B------:R-:W-:-:S05]  /*8d510*/  IMAD.MOV.U32 R11, RZ, RZ, R7 ;  /* 0x000000ffff0b7224 */ /* 0x000fca00078e0007 */
[----:B------:R-:W-:Y:S04]  /*8d520*/  STL.64 [R1+0x2880], R10 ;  /* 0x0028800a01007387 */ /* 0x000fe80000100a00 */
[----:B--2---:R-:W-:Y:S01]  /*8d530*/  STL.64 [R1+0x2878], R8 ;  /* 0x0028780801007387 */ /* 0x004fe20000100a00 */
[----:B------:R-:W-:Y:S02]  /*8d540*/  STL.64 [R1+0x2800], R22 ;  /* 0x0028001601007387 */ /* 0x000fe40000100a00 */
[----:B------:R1:W-:Y:S01]  /*8d550*/  STL.64 [R1+0x27f8], R20 ;  /* 0x0027f81401007387 */ /* 0x0003e20000100a00 */
[----:B---3--:R-:W-:Y:S01]  /*8d560*/  LDSM.16.M88.4 R12, [R29+0x88180] ;  /* 0x088180001d0c783b */ /* 0x008fe20000000200 */
[----:B------:R-:W-:Y:S04]  /*8d570*/  LDSM.16.M88.4 R8, [R29+0x94180] ;  /* 0x094180001d08783b */ /* 0x000fe80000000200 */
[----:B-1----:R-:W-:-:S02]  /*8d580*/  IMAD.MOV.U32 R20, RZ, RZ, R6 ;  /* 0x000000ffff147224 */ /* 0x002fc400078e0006 */
[----:B-----5:R-:W-:Y:S01]  /*8d590*/  HMMA.1688.F32.TF32 R4, R24, R4, R16 ;  /* 0x000000041804723c */ /* 0x020fe20000081010 */
[----:B------:R-:W-:Y:S01]  /*8d5a0*/  MOV R22, R2 ;  /* 0x0000000200167202 */ /* 0x000fe20000000f00 */
[----:B------:R-:W-:Y:S02]  /*8d5b0*/  IMAD.MOV.U32 R23, RZ, RZ, R0 ;  /* 0x000000ffff177224 */ /* 0x000fe400078e0000 */
[----:B------:R-:W-:-:S03]  /*8d5c0*/  IMAD.MOV.U32 R21, RZ, RZ, R3 ;  /* 0x000000ffff157224 */ /* 0x000fc600078e0003 */
[----:B------:R-:W-:Y:S02]  /*8d5d0*/  STL.64 [R1+0x2870], R22 ;  /* 0x0028701601007387 */ /* 0x000fe40000100a00 */
[----:B------:R1:W-:Y:S02]  /*8d5e0*/  STL.64 [R1+0x2868], R20 ;  /* 0x0028681401007387 */ /* 0x0003e40000100a00 */
[----:B-1----:R-:W2:Y:S01]  /*8d5f0*/  LDL.LU R20, [R1+0x930] ;  /* 0x0009300001147983 */ /* 0x002ea20000300800 */
[----:B------:R-:W2:Y:S02]  /*8d600*/  LDL.LU R21, [R1+0x934] ;  /* 0x0009340001157983 */ /* 0x000ea40000300800 */
[----:B------:R-:W2:Y:S02]  /*8d610*/  LDL.LU R22, [R1+0x938] ;  /* 0x0009380001167983 */ /* 0x000ea40000300800 */
[----:B------:R-:W2:Y:S01]  /*8d620*/  LDL.LU R23, [R1+0x93c] ;  /* 0x00093c0001177983 */ /* 0x000ea20000300800 */
[----:B------:R-:W-:Y:S01]  /*8d630*/  STL.64 [R1+0x27f0], R26 ;  /* 0x0027f01a01007387 */ /* 0x000fe20000100a00 */
[----:B------:R1:W-:Y:S05]  /*8d640*/  STL.64 [R1+0x27e8], R24 ;  /* 0x0027e81801007387 */ /* 0x0003ea0000100a00 */
[----:B------:R-:W-:Y:S02]  /*8d650*/  STL.64 [R1+0x7c0], R4 ;  /* 0x0007c00401007387 */ /* 0x000fe40000100a00 */
[----:B------:R-:W-:Y:S02]  /*8d660*/  STL.64 [R1+0x7c8], R6 ;  /* 0x0007c80601007387 */ /* 0x000fe40000100a00 */
[----:B------:R-:W3:Y:S04]  /*8d670*/  LDSM.16.M88.4 R4, [R29+0x8c180] ;  /* 0x08c180001d04783b */ /* 0x000ee80000000200 */
[----:B-1----:R-:W4:Y:S01]  /*8d680*/  LDL.LU R24, [R1+0x3e0] ;  /* 0x0003e00001187983 */ /* 0x002f220000300800 */
[----:B------:R-:W4:Y:S02]  /*8d690*/  LDL.LU R25, [R1+0x3e4] ;  /* 0x0003e40001197983 */ /* 0x000f240000300800 */
[----:B------:R-:W4:Y:S02]  /*8d6a0*/  LDL.LU R26, [R1+0x3e8] ;  /* 0x0003e800011a7983 */ /* 0x000f240000300800 */
[----:B------:R-:W4:Y:S01]  /*8d6b0*/  LDL.LU R27, [R1+0x3ec] ;  /* 0x0003ec00011b7983 */ /* 0x000f220000300800 */
[----:B---3--:R-:W-:Y:S01]  /*8d6c0*/  STL.64 [R1+0xe8], R6 ;  /* 0x0000e80601007387 */ /* 0x008fe20000100a00 */
[----:B------:R-:W-:Y:S02]  /*8d6d0*/  STL.64 [R1+0xf8], R14 ;  /* 0x0000f80e01007387 */ /* 0x000fe40000100a00 */
[----:B------:R-:W-:Y:S02]  /*8d6e0*/  STL.64 [R1+0xc0], R8 ;  /* 0x0000c00801007387 */ /* 0x000fe40000100a00 */
[----:B------:R1:W-:Y:S02]  /*8d6f0*/  STL.64 [R1+0xc8], R10 ;  /* 0x0000c80a01007387 */ /* 0x0003e40000100a00 */
[----:B-1----:R-:W2:Y:S01]  /*8d700*/  LDL.LU.64 R10, [R1+0x2880] ;  /* 0x00288000010a7983 */ /* 0x002ea20000300a00 */
[----:B------:R-:W2:Y:S02]  /*8d710*/  LDL.LU.64 R8, [R1+0x2878] ;  /* 0x0028780001087983 */ /* 0x000ea40000300a00 */
[----:B------:R-:W-:Y:S02]  /*8d720*/  STL [R1+0x2618], R29 ;  /* 0x0026181d01007387 */ /* 0x000fe40000100800 */
[----:B------:R-:W-:-:S02]  /*8d730*/  IMAD.MOV.U32 R2, RZ, RZ, R12 ;  /* 0x000000ffff027224 */ /* 0x000fc400078e000c */
[----:B------:R-:W-:Y:S02]  /*8d740*/  IMAD.MOV.U32 R0, RZ, RZ, R13 ;  /* 0x000000ffff007224 */ /* 0x000fe400078e000d */
[----:B------:R-:W-:Y:S02]  /*8d750*/  IMAD.MOV.U32 R16, RZ, RZ, R4 ;  /* 0x000000ffff107224 */ /* 0x000fe400078e0004 */
[----:B------:R-:W-:Y:S02]  /*8d760*/  IMAD.MOV.U32 R3, RZ, RZ, R5 ;  /* 0x000000ffff037224 */ /* 0x000fe400078e0005 */
[----:B------:R-:W1:Y:S01]  /*8d770*/  LDSM.16.M88.4 R4, [R29+0x90180] ;  /* 0x090180001d04783b */ /* 0x000e620000000200 */
[----:B--2---:R-:W-:Y:S03]  /*8d780*/  HMMA.1688.F32.TF32 R8, R8, R12, R20 ;  /* 0x0000000c0808723c */ /* 0x004fe60000081014 */
[----:B------:R-:W2:Y:S01]  /*8d790*/  LDL.LU.64 R22, [R1+0x2870] ;  /* 0x0028700001167983 */ /* 0x000ea20000300a00 */
[----:B------:R-:W2:Y:S11]  /*8d7a0*/  LDL.LU.64 R20, [R1+0x2868] ;  /* 0x0028680001147983 */ /* 0x000eb60000300a00 */
[----:B------:R-:W-:Y:S08]  /*8d7b0*/  @!UPT UIADD3 URZ, URZ, URZ, URZ ;  /* 0x0000003f3f3ff290 */ /* 0x000ff0000fffe03f */
[----:B------:R-:W-:Y:S01]  /*8d7c0*/  STL.64 [R1+0x770], R8 ;  /* 0x0007700801007387 */ /* 0x000fe20000100a00 */
[----:B------:R3:W-:Y:S03]  /*8d7d0*/  STL.64 [R1+0x778], R10 ;  /* 0x0007780a01007387 */ /* 0x0007e60000100a00 */
[----:B---3--:R-:W3:Y:S01]  /*8d7e0*/  LDL.LU.64 R10, [R1+0x2860] ;  /* 0x00286000010a7983 */ /* 0x008ee20000300a00 */
[----:B------:R-:W3:Y:S02]  /*8d7f0*/  LDL.LU.64 R8, [R1+0x2858] ;  /* 0x0028580001087983 */ /* 0x000ee40000300a00 */
[----:B------:R-:W3:Y:S02]  /*8d800*/  LDL.LU.64 R14, [R1+0x2850] ;  /* 0x00285000010e7983 */ /* 0x000ee40000300a00 */
[----:B------:R-:W3:Y:S01]  /*8d810*/  LDL.LU.64 R12, [R1+0x2848] ;  /* 0x00284800010c7983 */ /* 0x000ee20000300a00 */
[----:B-1----:R-:W-:Y:S01]  /*8d820*/  STL.64 [R1+0xd8], R6 ;  /* 0x0000d80601007387 */ /* 0x002fe20000100a00 */
[----:B------:R1:W-:Y:S02]  /*8d830*/  STL.64 [R1+0x2748], R4 ;  /* 0x0027480401007387 */ /* 0x0003e40000100a00 */
[----:B-1----:R-:W-:-:S02]  /*8d840*/  IMAD.MOV.U32 R4, RZ, RZ, R16 ;  /* 0x000000ffff047224 */ /* 0x002fc400078e0010 */
[----:B------:R-:W-:Y:S01]  /*8d850*/  IMAD.MOV.U32 R5, RZ, RZ, R3 ;  /* 0x000000ffff057224 */ /* 0x000fe200078e0003 */
[----:B------:R-:W5:Y:S01]  /*8d860*/  LDL.LU R16, [R1+0x330] ;  /* 0x0003300001107983 */ /* 0x000f620000300800 */
[----:B------:R-:W5:Y:S02]  /*8d870*/  LDL.LU R17, [R1+0x334] ;  /* 0x0003340001117983 */ /* 0x000f640000300800 */
[----:B------:R-:W5:Y:S02]  /*8d880*/  LDL.LU R18, [R1+0x338] ;  /* 0x0003380001127983 */ /* 0x000f640000300800 */
[----:B------:R-:W5:Y:S01]  /*8d890*/  LDL.LU R19, [R1+0x33c] ;  /* 0x00033c0001137983 */ /* 0x000f620000300800 */
[----:B------:R1:W-:Y:S02]  /*8d8a0*/  STL.64 [R1+0x27d0], R4 ;  /* 0x0027d00401007387 */ /* 0x0003e40000100a00 */
[----:B-1----:R-:W-:Y:S02]  /*8d8b0*/  IMAD.MOV.U32 R4, RZ, RZ, R2 ;  /* 0x000000ffff047224 */ /* 0x002fe400078e0002 */
[----:B------:R-:W-:-:S07]  /*8d8c0*/  IMAD.MOV.U32 R5, RZ, RZ, R0 ;  /* 0x000000ffff057224 */ /* 0x000fce00078e0000 */
[-C--:B---3--:R-:W-:Y:S01]  /*8d8d0*/  HMMA.1688.F32.TF32 R12, R12, R4.reuse, R8 ;  /* 0x000000040c0c723c */ /* 0x088fe20000081008 */
[----:B------:R-:W2:Y:S01]  /*8d8e0*/  LDL.LU.64 R10, [R1+0x2840] ;  /* 0x00284000010a7983 */ /* 0x000ea20000300a00 */
[----:B------:R-:W2:Y:S11]  /*8d8f0*/  LDL.LU.64 R8, [R1+0x2838] ;  /* 0x0028380001087983 */ /* 0x000eb60000300a00 */
[----:B------:R-:W-:Y:S10]  /*8d900*/  @!UPT UIADD3 URZ, URZ, URZ, URZ ;  /* 0x0000003f3f3ff290 */ /* 0x000ff4000fffe03f */
[----:B------:R-:W-:Y:S01]  /*8d910*/  STL.64 [R1+0x760], R12 ;  /* 0x0007600c01007387 */ /* 0x000fe20000100a00 */
[----:B------:R1:W-:Y:S03]  /*8d920*/  STL.64 [R1+0x768], R14 ;  /* 0x0007680e01007387 */ /* 0x0003e60000100a00 */
[----:B-1----:R-:W5:Y:S01]  /*8d930*/  LDL.LU.64 R14, [R1+0x2830] ;  /* 0x00283000010e7983 */ /* 0x002f620000300a00 */
[----:B------:R-:W5:Y:S01]  /*8d940*/  LDL.LU.64 R12, [R1+0x2828] ;  /* 0x00282800010c7983 */ /* 0x000f620000300a00 */
[-C--:B--2---:R-:W-:Y:S02]  /*8d950*/  HMMA.1688.F32.TF32 R20, R20, R4.reuse, R8 ;  /* 0x000000041414723c */ /* 0x084fe40000081008 */
[----:B------:R-:W4:Y:S01]  /*8d960*/  LDL.LU.64 R10, [R1+0x2820] ;  /* 0x00282000010a7983 */ /* 0x000f220000300a00 */
[----:B------:R-:W4:Y:S11]  /*8d970*/  LDL.LU.64 R8, [R1+0x2818] ;  /* 0x0028180001087983 */ /* 0x000f360000300a00 */
[----:B------:R-:W-:Y:S09]  /*8d980*/  @!UPT UIADD3 URZ, URZ, URZ, URZ ;  /* 0x0000003f3f3ff290 */ /* 0x000ff2000fffe03f */
[----:B------:R1:W-:Y:S01]  /*8d990*/  STL.64 [R1+0x7a0], R20 ;  /* 0x0007a01401007387 */ /* 0x0003e20000100a00 */
[----:B------:R2:W-:Y:S03]  /*8d9a0*/  STL.64 [R1+0x7a8], R22 ;  /* 0x0007a81601007387 */ /* 0x0005e60000100a00 */
[----:B-1----:R-:W3:Y:S01]  /*8d9b0*/  LDL.LU R20, [R1+0x260] ;  /* 0x0002600001147983 */ /* 0x002ee20000300800 */
[----:B------:R-:W3:Y:S02]  /*8d9c0*/  LDL.LU R21, [R1+0x264] ;  /* 0x0002640001157983 */ /* 0x000ee40000300800 */
[----:B--2---:R-:W3:Y:S02]  /*8d9d0*/  LDL.LU R22, [R1+0x268] ;  /* 0x0002680001167983 */ /* 0x004ee40000300800 */
[----:B------:R-:W3:Y:S01]  /*8d9e0*/  LDL.LU R23, [R1+0x26c] ;  /* 0x00026c0001177983 */ /* 0x000ee20000300800 */
[-C--:B----4-:R-:W-:Y:S11]  /*8d9f0*/  HMMA.1688.F32.TF32 R24, R8, R4.reuse, R24 ;  /* 0x000000040818723c */ /* 0x090ff60000081018 */
        /* <DEDUP_REMOVED lines=8> */
[----:B------:R1:W-:Y:S01]  /*8da80*/  STL.64 [R1+0x2798], R10 ;  /* 0x0027980a01007387 */ /* 0x0003e20000100a00 */
[----:B------:R2:W-:Y:S03]  /*8da90*/  STL.64 [R1+0x2790], R8 ;  /* 0x0027900801007387 */ /* 0x0005e60000100a00 */
[----:B-1----:R-:W3:Y:S04]  /*8daa0*/  LDL.64 R10, [R1+0x8] ;  /* 0x00000800010a7983 */ /* 0x002ee80000100a00 */
[----:B--2---:R-:W2:Y:S04]  /*8dab0*/  LDL.64 R8, [R1] ;  /* 0x0000000001087983 */ /* 0x004ea80000100a00 */
[----:B---3--:R1:W-:Y:S01]  /*8dac0*/  STL.64 [R1+0x27a8], R10 ;  /* 0x0027a80a01007387 */ /* 0x0083e20000100a00 */
[----:B--2---:R2:W-:Y:S03]  /*8dad0*/  STL.64 [R1+0x27a0], R8 ;  /* 0x0027a00801007387 */ /* 0x0045e60000100a00 */
[----:B-1----:R-:W3:Y:S04]  /*8dae0*/  LDL.64 R10, [R1+0x18] ;  /* 0x00001800010a7983 */ /* 0x002ee80000100a00 */
[----:B--2---:R-:W2:Y:S01]  /*8daf0*/  LDL.64 R8, [R1+0x10] ;  /* 0x0000100001087983 */ /* 0x004ea20000100a00 */
[-C--:B-----5:R-:W-:Y:S03]  /*8db00*/  HMMA.1688.F32.TF32 R16, R12, R4.reuse, R16 ;  /* 0x000000040c10723c */ /* 0x0a0fe60000081010 */
        /* <DEDUP_REMOVED lines=46> */
[----:B--2---:R-:W-:Y:S01]  /*8ddf0*/  HMMA.1688.F32.TF32 R4, R24, R4, R8 ;  /* 0x000000041804723c */ /* 0x004fe20000081008 */
[----:B------:R-:W2:Y:S01]  /*8de00*/  LDL.LU.64 R10, [R1+0x27e0] ;  /* 0x0027e000010a7983 */ /* 0x000ea20000300a00 */
[----:B------:R-:W3:Y:S11]  /*8de10*/  LDL.LU.64 R8, [R1+0x27d8] ;  /* 0x0027d80001087983 */ /* 0x000ef60000300a00 */
[----:B------:R-:W-:Y:S10]  /*8de20*/  @!UPT UIADD3 URZ, URZ, URZ, URZ ;  /* 0x0000003f3f3ff290 */ /* 0x000ff4000fffe03f */
[----:B------:R1:W-:Y:S01]  /*8de30*/  STL.64 [R1+0x780], R4 ;  /* 0x0007800401007387 */ /* 0x0003e20000100a00 */
[----:B------:R-:W-:Y:S03]  /*8de40*/  STL.64 [R1+0x788], R6 ;  /* 0x0007880601007387 */ /* 0x000fe60000100a00 */
[----:B-1----:R-:W5:Y:S01]  /*8de50*/  LDL.LU.64 R4, [R1+0x27d0] ;  /* 0x0027d00001047983 */ /* 0x002f620000300a00 */
[----:B------:R-:W-:Y:S02]  /*8de60*/  STL.64 [R1+0x2768], R26 ;  /* 0x0027681a01007387 */ /* 0x000fe40000100a00 */
[----:B------:R1:W-:Y:S02]  /*8de70*/  STL.64 [R1+0x2760], R24 ;  /* 0x0027601801007387 */ /* 0x0003e40000100a00 */
[----:B-1----:R-:W4:Y:S01]  /*8de80*/  LDL.LU R24, [R1+0x4e0] ;  /* 0x0004e00001187983 */ /* 0x002f220000300800 */
[----:B------:R-:W4:Y:S02]  /*8de90*/  LDL.LU R25, [R1+0x4e4] ;  /* 0x0004e40001197983 */ /* 0x000f240000300800 */
[----:B------:R-:W4:Y:S02]  /*8dea0*/  LDL.LU R26, [R1+0x4e8] ;  /* 0x0004e800011a7983 */ /* 0x000f240000300800 */
[----:B------:R-:W4:Y:S02]  /*8deb0*/  LDL.LU R27, [R1+0x4ec] ;  /* 0x0004ec00011b7983 */ /* 0x000f240000300800 */
[----:B--2---:R-:W-:-:S02]  /*8dec0*/  IMAD.MOV.U32 R2, RZ, RZ, R10 ;  /* 0x000000ffff027224 */ /* 0x004fc400078e000a */
[----:B------:R-:W-:Y:S02]  /*8ded0*/  IMAD.MOV.U32 R0, RZ, RZ, R11 ;  /* 0x000000ffff007224 */ /* 0x000fe400078e000b */
[----:B---3--:R-:W-:Y:S02]  /*8dee0*/  IMAD.MOV.U32 R6, RZ, RZ, R8 ;  /* 0x000000ffff067224 */ /* 0x008fe400078e0008 */
[----:B------:R-:W-:Y:S01]  /*8def0*/  IMAD.MOV.U32 R3, RZ, RZ, R9 ;  /* 0x000000ffff037224 */ /* 0x000fe200078e0009 */
[-C--:B-----5:R-:W-:Y:S11]  /*8df00*/  HMMA.1688.F32.TF32 R12, R8, R4.reuse, R12 ;  /* 0x00000004080c723c */ /* 0x0a0ff6000008100c */
[----:B------:R-:W-:Y:S11]  /*8df10*/  @!UPT UIADD3 URZ, URZ, URZ, URZ ;  /* 0x0000003f3f3ff290 */ /* 0x000ff6000fffe03f */
[----:B------:R-:W-:Y:S01]  /*8df20*/  @!UPT UIADD3 URZ, URZ, URZ, URZ ;  /* 0x0000003f3f3ff290 */ /* 0x000fe2000fffe03f */
[----:B------:R-:W-:Y:S01]  /*8df30*/  STL.64 [R1+0x6b0], R12 ;  /* 0x0006b00c01007387 */ /* 0x000fe20000100a00 */
[----:B------:R1:W-:Y:S03]  /*8df40*/  STL.64 [R1+0x6b8], R14 ;  /* 0x0006b80e01007387 */ /* 0x0003e60000100a00 */
[----:B-1----:R-:W2:Y:S01]  /*8df50*/  LDL.LU.64 R14, [R1+0x27c8] ;  /* 0x0027c800010e7983 */ /* 0x002ea20000300a00 */
[----:B------:R-:W2:Y:S02]  /*8df60*/  LDL.LU.64 R12, [R1+0x27c0] ;  /* 0x0027c000010c7983 */ /* 0x000ea40000300a00 */
[----:B------:R-:W4:Y:S02]  /*8df70*/  LDL.LU.64 R10, [R1+0x27b8] ;  /* 0x0027b800010a7983 */ /* 0x000f240000300a00 */
[----:B------:R-:W4:Y:S02]  /*8df80*/  LDL.LU.64 R8, [R1+0x27b0] ;  /* 0x0027b00001087983 */ /* 0x000f240000300a00 */
[-C--:B----4-:R-:W-:Y:S01]  /*8df90*/  HMMA.1688.F32.TF32 R20, R8, R4.reuse, R20 ;  /* 0x000000040814723c */ /* 0x090fe20000081014 */
[----:B------:R-:W-:Y:S11]  /*8dfa0*/  IMAD.MOV.U32 R7, RZ, RZ, R11 ;  /* 0x000000ffff077224 */ /* 0x000ff600078e000b */
[----:B------:R-:W-:Y:S11]  /*8dfb0*/  @!UPT UIADD3 URZ, URZ, URZ, URZ ;  /* 0x0000003f3f3ff290 */ /* 0x000ff6000fffe03f */
[----:B------:R1:W-:Y:S01]  /*8dfc0*/  STL.64 [R1+0x6e0], R20 ;  /* 0x0006e01401007387 */ /* 0x0003e20000100a00 */
[----:B------:R3:W-:Y:S02]  /*8dfd0*/  STL.64 [R1+0x6e8], R22 ;  /* 0x0006e81601007387 */ /* 0x0007e40000100a00 */
[----:B-1----:R-:W-:Y:S02]  /*8dfe0*/  IMAD.MOV.U32 R20, RZ, RZ, R10 ;  /* 0x000000ffff147224 */ /* 0x002fe400078e000a */
[----:B---3--:R-:W-:Y:S02]  /*8dff0*/  IMAD.MOV.U32 R22, RZ, RZ, R8 ;  /* 0x000000ffff167224 */ /* 0x008fe400078e0008 */
[----:B------:R-:W-:Y:S01]  /*8e000*/  IMAD.MOV.U32 R21, RZ, RZ, R9 ;  /* 0x000000ffff157224 */ /* 0x000fe200078e0009 */
[----:B------:R-:W3:Y:S01]  /*8e010*/  LDL.LU.64 R10, [R1+0x27a8] ;  /* 0x0027a800010a7983 */ /* 0x000ee20000300a00 */
[----:B------:R-:W3:Y:S02]  /*8e020*/  LDL.LU.64 R8, [R1+0x27a0] ;  /* 0x0027a00001087983 */ /* 0x000ee40000300a00 */
[-C--:B---3--:R-:W-:Y:S01]  /*8e030*/  HMMA.1688.F32.TF32 R24, R8, R4.reuse, R24 ;  /* 0x000000040818723c */ /* 0x088fe20000081018 */
[----:B------:R-:W-:Y:S11]  /*8e040*/  IMAD.MOV.U32 R23, RZ, RZ, R11 ;  /* 0x000000ffff177224 */ /* 0x000ff600078e000b */
[----:B------:R-:W-:Y:S11]  /*8e050*/  @!UPT UIADD3 URZ, URZ, URZ, URZ ;  /* 0x0000003f3f3ff290 */ /* 0x000ff6000fffe03f */
[----:B------:R1:W-:Y:S01]  /*8e060*/  STL.64 [R1+0x710], R24 ;  /* 0x0007101801007387 */ /* 0x0003e20000100a00 */
[----:B------:R3:W-:Y:S02]  /*8e070*/  STL.64 [R1+0x718], R26 ;  /* 0x0007181a01007387 */ /* 0x0007e40000100a00 */
[----:B-1----:R-:W-:Y:S02]  /*8e080*/  IMAD.MOV.U32 R24, RZ, RZ, R10 ;  /* 0x000000ffff187224 */ /* 0x002fe400078e000a */
[----:B---3--:R-:W-:Y:S01]  /*8e090*/  IMAD.MOV.U32 R26, RZ, RZ, R8 ;  /* 0x000000ffff1a7224 */ /* 0x008fe200078e0008 */
[----:B------:R-:W-:Y:S01]  /*8e0a0*/  MOV R25, R9 ;  /* 0x0000000900197202 */ /* 0x000fe20000000f00 */
[----:B------:R-:W3:Y:S01]  /*8e0b0*/  LDL.LU.64 R10, [R1+0x2798] ;  /* 0x00279800010a7983 */ /* 0x000ee20000300a00 */
[----:B------:R-:W3:Y:S02]  /*8e0c0*/  LDL.LU.64 R8, [R1+0x2790] ;  /* 0x0027900001087983 */ /* 0x000ee40000300a00 */
[----:B---3--:R-:W-:Y:S11]  /*8e0d0*/  HMMA.1688.F32.TF32 R16, R8, R4, R16 ;  /* 0x000000040810723c */ /* 0x008ff60000081010 */
[----:B------:R-:W-:Y:S11]  /*8e0e0*/  @!UPT UIADD3 URZ, URZ, URZ, URZ ;  /* 0x0000003f3f3ff290 */ /* 0x000ff6000fffe03f */
[----:B------:R-:W-:Y:S01]  /*8e0f0*/  @!UPT UIADD3 URZ, URZ, URZ, URZ ;  /* 0x0000003f3f3ff290 */ /* 0x000fe2000fffe03f */
[----:B------:R1:W-:Y:S01]  /*8e100*/  STL.64 [R1+0x6d0], R16 ;  /* 0x0006d01001007387 */ /* 0x0003e20000100a00 */
[----:B------:R3:W-:Y:S03]  /*8e110*/  STL.64 [R1+0x6d8], R18 ;  /* 0x0006d81201007387 */ /* 0x0007e60000100a00 */
[----:B-1----:R-:W2:Y:S01]  /*8e120*/  LDL.LU R16, [R1+0x320] ;  /* 0x0003200001107983 */ /* 0x002ea20000300800 */
[----:B------:R-:W2:Y:S02]  /*8e130*/  LDL.LU R17, [R1+0x324] ;  /* 0x0003240001117983 */ /* 0x000ea40000300800 */
[----:B---3--:R-:W2:Y:S02]  /*8e140*/  LDL.LU R18, [R1+0x328] ;  /* 0x0003280001127983 */ /* 0x008ea40000300800 */
[----:B------:R-:W2:Y:S01]  /*8e150*/  LDL.LU R19, [R1+0x32c] ;  /* 0x00032c0001137983 */ /* 0x000ea20000300800 */
[----:B------:R1:W-:Y:S01]  /*8e160*/  STL.64 [R1+0x26f0], R10 ;  /* 0x0026f00a01007387 */ /* 0x0003e20000100a00 */
[----:B------:R3:W-:Y:S02]  /*8e170*/  STL.64 [R1+0x26e8], R8 ;  /* 0x0026e80801007387 */ /* 0x0007e40000100a00 */
[----:B-1----:R-:W-:-:S02]  /*8e180*/  IMAD.MOV.U32 R10, RZ, RZ, R24 ;  /* 0x000000ffff0a7224 */ /* 0x002fc400078e0018 */
[----:B------:R-:W-:Y:S02]  /*8e190*/  IMAD.MOV.U32 R11, RZ, RZ, R23 ;  /* 0x000000ffff0b7224 */ /* 0x000fe400078e0017 */
[----:B---3--:R-:W-:Y:S02]  /*8e1a0*/  IMAD.MOV.U32 R8, RZ, RZ, R26 ;  /* 0x000000ffff087224 */ /* 0x008fe400078e001a */
        /* <DEDUP_REMOVED lines=8> */
[----:B------:R-:W-:Y:S02]  /*8e230*/  IMAD.MOV.U32 R11, RZ, RZ, R7 ;  /* 0x000000ffff0b7224 */ /* 0x000fe400078e0007 */
[----:B---3--:R-:W-:Y:S02]  /*8e240*/  IMAD.MOV.U32 R8, RZ, RZ, R22 ;  /* 0x000000ffff087224 */ /* 0x008fe400078e0016 */
[----:B------:R-:W-:Y:S01]  /*8e250*/  IMAD.MOV.U32 R9, RZ, RZ, R21 ;  /* 0x000000ffff097224 */ /* 0x000fe200078e0015 */
[----:B------:R-:W3:Y:S01]  /*8e260*/  LDL.LU R20, [R1+0x250] ;  /* 0x0002500001147983 */ /* 0x000ee20000300800 */
[----:B------:R-:W3:Y:S02]  /*8e270*/  LDL.LU R21, [R1+0x254] ;  /* 0x0002540001157983 */ /* 0x000ee40000300800 */
[----:B------:R-:W3:Y:S02]  /*8e280*/  LDL.LU R22, [R1+0x258] ;  /* 0x0002580001167983 */ /* 0x000ee40000300800 */
[----:B------:R-:W3:Y:S01]  /*8e290*/  LDL.LU R23, [R1+0x25c] ;  /* 0x00025c0001177983 */ /* 0x000ee20000300800 */
[----:B------:R1:W-:Y:S01]  /*8e2a0*/  STL.64 [R1+0x2730], R10 ;  /* 0x0027300a01007387 */ /* 0x0003e20000100a00 */
[----:B------:R5:W-:Y:S02]  /*8e2b0*/  STL.64 [R1+0x2728], R8 ;  /* 0x0027280801007387 */ /* 0x000be40000100a00 */
[----:B-1----:R-:W-:-:S02]  /*8e2c0*/  IMAD.MOV.U32 R10, RZ, RZ, R2 ;  /* 0x000000ffff0a7224 */ /* 0x002fc400078e0002 */
[----:B------:R-:W-:Y:S02]  /*8e2d0*/  IMAD.MOV.U32 R11, RZ, RZ, R0 ;  /* 0x000000ffff0b7224 */ /* 0x000fe400078e0000 */
[----:B-----5:R-:W-:Y:S02]  /*8e2e0*/  IMAD.MOV.U32 R8, RZ, RZ, R6 ;  /* 0x000000ffff087224 */ /* 0x020fe400078e0006 */
[----:B------:R-:W-:Y:S01]  /*8e2f0*/  IMAD.MOV.U32 R9, RZ, RZ, R3 ;  /* 0x000000ffff097224 */ /* 0x000fe200078e0003 */
[----:B------:R-:W-:Y:S04]  /*8e300*/  STL.64 [R1+0x2758], R10 ;  /* 0x0027580a01007387 */ /* 0x000fe80000100a00 */
        /* <DEDUP_REMOVED lines=49> */
[----:B-----5:R-:W-:Y:S01]  /*8e620*/  HMMA.1688.F32.TF32 R4, R24, R4, R8 ;  /* 0x000000041804723c */ /* 0x020fe20000081008 */
[----:B------:R-:W2:Y:S01]  /*8e630*/  LDL.LU.64 R10, [R1+0x2758] ;  /* 0x00275800010a7983 */ /* 0x000ea20000300a00 */
[----:B------:R-:W2:Y:S11]  /*8e640*/  LDL.LU.64 R8, [R1+0x2750] ;  /* 0x0027500001087983 */ /* 0x000eb60000300a00 */
[----:B------:R-:W-:Y:S10]  /*8e650*/  @!UPT UIADD3 URZ, URZ, URZ, URZ ;  /* 0x0000003f3f3ff290 */ /* 0x000ff4000fffe03f */
[----:B------:R1:W-:Y:S01]  /*8e660*/  STL.64 [R1+0x720], R4 ;  /* 0x0007200401007387 */ /* 0x0003e20000100a00 */
[----:B------:R-:W-:Y:S03]  /*8e670*/  STL.64 [R1+0x728], R6 ;  /* 0x0007280601007387 */ /* 0x000fe60000100a00 */
[----:B-1----:R-:W2:Y:S01]  /*8e680*/  LDL.LU.64 R4, [R1+0x2748] ;  /* 0x0027480001047983 */ /* 0x002ea20000300a00 */
[----:B------:R-:W-:Y:S02]  /*8e690*/  STL.64 [R1+0x26d0], R26 ;  /* 0x0026d01a01007387 */ /* 0x000fe40000100a00 */
[----:B------:R1:W-:Y:S02]  /*8e6a0*/  STL.64 [R1+0x26c8], R24 ;  /* 0x0026c81801007387 */ /* 0x0003e40000100a00 */
[----:B-1----:R-:W4:Y:S01]  /*8e6b0*/  LDL.LU R24, [R1+0x3b0] ;  /* 0x0003b00001187983 */ /* 0x002f220000300800 */
[----:B------:R-:W4:Y:S02]  /*8e6c0*/  LDL.LU R25, [R1+0x3b4] ;  /* 0x0003b40001197983 */ /* 0x000f240000300800 */
[----:B------:R-:W4:Y:S02]  /*8e6d0*/  LDL.LU R26, [R1+0x3b8] ;  /* 0x0003b800011a7983 */ /* 0x000f240000300800 */
[----:B------:R-:W4:Y:S01]  /*8e6e0*/  LDL.LU R27, [R1+0x3bc] ;  /* 0x0003bc00011b7983 */ /* 0x000f220000300800 */
        /* <DEDUP_REMOVED lines=17> */
[----:B------:R-:W3:Y:S01]  /*8e800*/  LDL.LU.64 R14, [R1+0x2700] ;  /* 0x00270000010e7983 */ /* 0x000ee20000300a00 */
[----:B------:R-:W3:Y:S11]  /*8e810*/  LDL.LU.64 R12, [R1+0x26f8] ;  /* 0x0026f800010c7983 */ /* 0x000ef60000300a00 */
[----:B------:R-:W-:Y:S10]  /*8e820*/  @!UPT UIADD3 URZ, URZ, URZ, URZ ;  /* 0x0000003f3f3ff290 */ /* 0x000ff4000fffe03f */
[----:B------:R-:W-:Y:S01]  /*8e830*/  STL.64 [R1+0x680], R8 ;  /* 0x0006800801007387 */ /* 0x000fe20000100a00 */
[----:B------:R1:W-:Y:S03]  /*8e840*/  STL.64 [R1+0x688], R10 ;  /* 0x0006880a01007387 */ /* 0x0003e60000100a00 */
[----:B-1----:R-:W2:Y:S01]  /*8e850*/  LDL.LU.64 R10, [R1+0x26f0] ;  /* 0x0026f000010a7983 */ /* 0x002ea20000300a00 */
[----:B------:R-:W4:Y:S02]  /*8e860*/  LDL.LU.64 R8, [R1+0x26e8] ;  /* 0x0026e80001087983 */ /* 0x000f240000300a00 */
[----:B------:R-:W-:Y:S02]  /*8e870*/  IMAD.MOV.U32 R2, RZ, RZ, R4 ;  /* 0x000000ffff027224 */ /* 0x000fe400078e0004 */
[----:B------:R-:W-:Y:S01]  /*8e880*/  IMAD.MOV.U32 R0, RZ, RZ, R5 ;  /* 0x000000ffff007224 */ /* 0x000fe200078e0005 */
[----:B--2---:R-:W-:Y:S01]  /*8e890*/  STL.64 [R1+0x2660], R10 ;  /* 0x0026600a01007387 */ /* 0x004fe20000100a00 */
[-C--:B----4-:R-:W-:Y:S01]  /*8e8a0*/  HMMA.1688.F32.TF32 R24, R8, R4.reuse, R24 ;  /* 0x000000040818723c */ /* 0x090fe20000081018 */
[----:B------:R3:W-:Y:S07]  /*8e8b0*/  STL.64 [R1+0x2658], R8 ;  /* 0x0026580801007387 */ /* 0x0007ee0000100a00 */
[----:B---3--:R-:W-:Y:S11]  /*8e8c0*/  HMMA.1688.F32.TF32 R8, R12, R4, R20 ;  /* 0x000000040c08723c */ /* 0x008ff60000081014 */
[----:B------:R-:W-:Y:S04]  /*8e8d0*/  @!UPT UIADD3 URZ, URZ, URZ, URZ ;  /* 0x0000003f3f3ff290 */ /* 0x000fe8000fffe03f */
[----:B------:R1:W-:Y:S01]  /*8e8e0*/  STL.64 [R1+0x650], R24 ;  /* 0x0006501801007387 */ /* 0x0003e20000100a00 */
[----:B------:R2:W-:Y:S07]  /*8e8f0*/  STL.64 [R1+0x658], R26 ;  /* 0x0006581a01007387 */ /* 0x0005ee0000100a00 */
[----:B------:R-:W-:Y:S01]  /*8e900*/  STL.64 [R1+0x620], R8 ;  /* 0x0006200801007387 */ /* 0x000fe20000100a00 */
[----:B------:R3:W-:Y:S02]  /*8e910*/  STL.64 [R1+0x628], R10 ;  /* 0x0006280a01007387 */ /* 0x0007e40000100a00 */
[----:B------:R-:W4:Y:S02]  /*8e920*/  LDL.LU R4, [R1+0xa90] ;  /* 0x000a900001047983 */ /* 0x000f240000300800 */
[----:B------:R-:W4:Y:S01]  /*8e930*/  LDL.LU R5, [R1+0xa94] ;  /* 0x000a940001057983 */ /* 0x000f220000300800 */
[----:B------:R-:W5:Y:S01]  /*8e940*/  LDL.LU R6, [R1+0xa98] ;  /* 0x000a980001067983 */ /* 0x000f620000300800 */
[----:B------:R-:W5:Y:S03]  /*8e950*/  LDL.LU R7, [R1+0xa9c] ;  /* 0x000a9c0001077983 */ /* 0x000f660000300800 */
[----:B-----5:R-:W-:Y:S01]  /*8e960*/  STL.64 [R1+0x26b0], R6 ;  /* 0x0026b00601007387 */ /* 0x020fe20000100a00 */
[----:B----4-:R-:W-:Y:S02]  /*8e970*/  STL.64 [R1+0x26a8], R4 ;  /* 0x0026a80401007387 */ /* 0x010fe40000100a00 */
[----:B-1----:R-:W4:Y:S02]  /*8e980*/  LDL.LU R24, [R1+0x200] ;  /* 0x0002000001187983 */ /* 0x002f240000300800 */
[----:B------:R-:W4:Y:S01]  /*8e990*/  LDL.LU R25, [R1+0x204] ;  /* 0x0002040001197983 */ /* 0x000f220000300800 */
[----:B--2---:R-:W4:Y:S01]  /*8e9a0*/  LDL.LU R26, [R1+0x208] ;  /* 0x00020800011a7983 */ /* 0x004f220000300800 */
[----:B------:R-:W4:Y:S02]  /*8e9b0*/  LDL.LU R27, [R1+0x20c] ;  /* 0x00020c00011b7983 */ /* 0x000f240000300800 */
[----:B------:R-:W2:Y:S02]  /*8e9c0*/  LDL.LU R20, [R1+0x240] ;  /* 0x0002400001147983 */ /* 0x000ea40000300800 */
[----:B------:R-:W2:Y:S01]  /*8e9d0*/  LDL.LU R21, [R1+0x244] ;  /* 0x0002440001157983 */ /* 0x000ea20000300800 */
[----:B------:R-:W2:Y:S01]  /*8e9e0*/  LDL.LU R22, [R1+0x248] ;  /* 0x0002480001167983 */ /* 0x000ea20000300800 */
[----:B------:R-:W2:Y:S02]  /*8e9f0*/  LDL.LU R23, [R1+0x24c] ;  /* 0x00024c0001177983 */ /* 0x000ea40000300800 */
[----:B---3--:R-:W3:Y:S02]  /*8ea00*/  LDL.64 R10, [R1+0x8] ;  /* 0x00000800010a7983 */ /* 0x008ee40000100a00 */
[----:B------:R-:W5:Y:S01]  /*8ea10*/  LDL.64 R8, [R1] ;  /* 0x0000000001087983 */ /* 0x000f620000100a00 */
[----:B---3--:R1:W-:Y:S01]  /*8ea20*/  STL.64 [R1+0x2680], R10 ;  /* 0x0026800a01007387 */ /* 0x0083e20000100a00 */
[----:B-----5:R3:W-:Y:S03]  /*8ea30*/  STL.64 [R1+0x2678], R8 ;  /* 0x0026780801007387 */ /* 0x0207e60000100a00 */
[----:B-1----:R-:W5:Y:S04]  /*8ea40*/  LDL.64 R10, [R1+0x18] ;  /* 0x00001800010a7983 */ /* 0x002f680000100a00 */
[----:B---3--:R-:W3:Y:S04]  /*8ea50*/  LDL.64 R8, [R1+0x10] ;  /* 0x0000100001087983 */ /* 0x008ee80000100a00 */
[----:B-----5:R1:W-:Y:S01]  /*8ea60*/  STL.64 [R1+0x26a0], R10 ;  /* 0x0026a00a01007387 */ /* 0x0203e20000100a00 */
[----:B---3--:R3:W-:Y:S03]  /*8ea70*/  STL.64 [R1+0x2698], R8 ;  /* 0x0026980801007387 */ /* 0x0087e60000100a00 */
[----:B-1----:R-:W5:Y:S04]  /*8ea80*/  LDL.64 R10, [R1+0x28] ;  /* 0x00002800010a7983 */ /* 0x002f680000100a00 */
[----:B---3--:R-:W3:Y:S04]  /*8ea90*/  LDL.64 R8, [R1+0x20] ;  /* 0x0000200001087983 */ /* 0x008ee80000100a00 */
[----:B-----5:R-:W-:Y:S01]  /*8eaa0*/  STL.64 [R1+0x26c0], R10 ;  /* 0x0026c00a01007387 */ /* 0x020fe20000100a00 */
[----:B---3--:R1:W-:Y:S03]  /*8eab0*/  STL.64 [R1+0x26b8], R8 ;  /* 0x0026b80801007387 */ /* 0x0083e60000100a00 */
[----:B-1----:R-:W3:Y:S01]  /*8eac0*/  LDL.LU R8, [R1+0x150] ;  /* 0x0001500001087983 */ /* 0x002ee20000300800 */
[----:B------:R-:W3:Y:S02]  /*8ead0*/  LDL.LU R9, [R1+0x154] ;  /* 0x0001540001097983 */ /* 0x000ee40000300800 */
[----:B------:R-:W3:Y:S02]  /*8eae0*/  LDL.LU R10, [R1+0x158] ;  /* 0x00015800010a7983 */ /* 0x000ee40000300800 */
[----:B------:R-:W3:Y:S01]  /*8eaf0*/  LDL.LU R11, [R1+0x15c] ;  /* 0x00015c00010b7983 */ /* 0x000ee20000300800 */
[----:B------:R-:W-:Y:S01]  /*8eb00*/  STL.64 [R1+0x2650], R14 ;  /* 0x0026500e01007387 */ /* 0x000fe20000100a00 */
[----:B------:R1:W-:Y:S03]  /*8eb10*/  STL.64 [R1+0x2648], R12 ;  /* 0x0026480c01007387 */ /* 0x0003e60000100a00 */
[----:B-1----:R-:W5:Y:S01]  /*8eb20*/  LDL.LU R12, [R1+0x3a0] ;  /* 0x0003a000010c7983 */ /* 0x002f620000300800 */
[----:B------:R-:W5:Y:S02]  /*8eb30*/  LDL.LU R13, [R1+0x3a4] ;  /* 0x0003a400010d7983 */ /* 0x000f640000300800 */
[----:B------:R-:W3:Y:S02]  /*8eb40*/  LDL.LU R14, [R1+0x3a8] ;  /* 0x0003a800010e7983 */ /* 0x000ee40000300800 */
[----:B------:R-:W3:Y:S02]  /*8eb50*/  LDL.LU R15, [R1+0x3ac] ;  /* 0x0003ac00010f7983 */ /* 0x000ee40000300800 */
[----:B------:R-:W-:-:S02]  /*8eb60*/  IMAD.MOV.U32 R4, RZ, RZ, R2 ;  /* 0x000000ffff047224 */ /* 0x000fc400078e0002 */
[----:B------:R-:W-:-:S07]  /*8eb70*/  IMAD.MOV.U32 R5, RZ, RZ, R0 ;  /* 0x000000ffff057224 */ /* 0x000fce00078e0000 */
[-C--:B--2---:R-:W-:Y:S01]  /*8eb80*/  HMMA.1688.F32.TF32 R20, R16, R4.reuse, R20 ;  /* 0x000000041014723c */ /* 0x084fe20000081014 */
        /* <DEDUP_REMOVED lines=31> */
[----:B-1----:R-:W5:Y:S01]  /*8ed80*/  LDL.LU.64 R20, [R1+0xc0] ;  /* 0x0000c00001147983 */ /* 0x002f620000300a00 */
[----:B----4-:R-:W-:Y:S03]  /*8ed90*/  HMMA.1688.F32.TF32 R4, R24, R4, R8 ;  /* 0x000000041804723c */ /* 0x010fe60000081008 */
[----:B------:R-:W5:Y:S01]  /*8eda0*/  LDL.LU.64 R10, [R1+0x26c0] ;  /* 0x0026c000010a7983 */ /* 0x000f620000300a00 */
[----:B------:R-:W4:Y:S11]  /*8edb0*/  LDL.LU.64 R8, [R1+0x26b8] ;  /* 0x0026b80001087983 */ /* 0x000f360000300a00 */
[----:B------:R-:W-:Y:S08]  /*8edc0*/  @!UPT UIADD3 URZ, URZ, URZ, URZ ;  /* 0x0000003f3f3ff290 */ /* 0x000ff0000fffe03f */
[----:B------:R-:W-:Y:S01]  /*8edd0*/  STL.64 [R1+0x690], R4 ;  /* 0x0006900401007387 */ /* 0x000fe20000100a00 */
[----:B------:R1:W-:Y:S03]  /*8ede0*/  STL.64 [R1+0x698], R6 ;  /* 0x0006980601007387 */ /* 0x0003e60000100a00 */
[----:B-1----:R-:W5:Y:S01]  /*8edf0*/  LDL.LU.64 R6, [R1+0x26b0] ;  /* 0x0026b00001067983 */ /* 0x002f620000300a00 */
[----:B------:R-:W5:Y:S02]  /*8ee00*/  LDL.LU.64 R4, [R1+0x26a8] ;  /* 0x0026a80001047983 */ /* 0x000f640000300a00 */
[----:B------:R-:W-:Y:S02]  /*8ee10*/  STL [R1+0x2624], R25 ;  /* 0x0026241901007387 */ /* 0x000fe40000100800 */
[----:B------:R-:W-:Y:S01]  /*8ee20*/  STL [R1+0x2620], R26 ;  /* 0x0026201a01007387 */ /* 0x000fe20000100800 */
[----:B------:R-:W-:Y:S01]  /*8ee30*/  STL [R1+0x261c], R27 ;  /* 0x00261c1b01007387 */ /* 0x000fe20000100800 */
[----:B----4-:R-:W-:Y:S01]  /*8ee40*/  MOV R28, R8 ;  /* 0x00000008001c7202 */ /* 0x010fe20000000f00 */
[-C--:B-----5:R-:W-:Y:S11]  /*8ee50*/  HMMA.1688.F32.TF32 R4, R8, R20.reuse, R4 ;  /* 0x000000140804723c */ /* 0x0a0ff60000081004 */
[----:B------:R-:W-:Y:S11]  /*8ee60*/  @!UPT UIADD3 URZ, URZ, URZ, URZ ;  /* 0x0000003f3f3ff290 */ /* 0x000ff6000fffe03f */
[----:B------:R-:W-:Y:S01]  /*8ee70*/  @!UPT UIADD3 URZ, URZ, URZ, URZ ;  /* 0x0000003f3f3ff290 */ /* 0x000fe2000fffe03f */
[----:B------:R1:W-:Y:S01]  /*8ee80*/  STL.64 [R1+0x5b0], R4 ;  /* 0x0005b00401007387 */ /* 0x0003e20000100a00 */
[----:B------:R4:W-:Y:S02]  /*8ee90*/  STL.64 [R1+0x5b8], R6 ;  /* 0x0005b80601007387 */ /* 0x0009e40000100a00 */
[----:B-1----:R-:W-:Y:S02]  /*8eea0*/  IMAD.MOV.U32 R5, RZ, RZ, R11 ;  /* 0x000000ffff057224 */ /* 0x002fe400078e000b */
[----:B----4-:R-:W-:Y:S02]  /*8eeb0*/  IMAD.MOV.U32 R6, RZ, RZ, R10 ;  /* 0x000000ffff067224 */ /* 0x010fe400078e000a */
        /* <DEDUP_REMOVED lines=50> */
[----:B------:R-:W3:Y:S02]  /*8f1e0*/  LDL.LU R13, [R1+0x234] ;  /* 0x00023400010d7983 */ /* 0x000ee40000300800 */
[----:B------:R-:W3:Y:S02]  /*8f1f0*/  LDL.LU R14, [R1+0x238] ;  /* 0x00023800010e7983 */ /* 0x000ee40000300800 */
[----:B------:R-:W3:Y:S02]  /*8f200*/  LDL.LU R15, [R1+0x23c] ;  /* 0x00023c00010f7983 */ /* 0x000ee40000300800 */
[----:B---3--:R-:W-:Y:S11]  /*8f210*/  HMMA.1688.F32.TF32 R12, R16, R20, R12 ;  /* 0x00000014100c723c */ /* 0x008ff6000008100c */
[----:B------:R-:W-:Y:S11]  /*8f220*/  @!UPT UIADD3 URZ, URZ, URZ, URZ ;  /* 0x0000003f3f3ff290 */ /* 0x000ff6000fffe03f */
[----:B------:R-:W-:Y:S01]  /*8f230*/  @!UPT UIADD3 URZ, URZ, URZ, URZ ;  /* 0x0000003f3f3ff290 */ /* 0x000fe2000fffe03f */
[----:B------:R1:W-:Y:S01]  /*8f240*/  STL.64 [R1+0x5f0], R12 ;  /* 0x0005f00c01007387 */ /* 0x0003e20000100a00 */
[----:B------:R-:W-:Y:S02]  /*8f250*/  STL.64 [R1+0x5f8], R14 ;  /* 0x0005f80e01007387 */ /* 0x000fe40000100a00 */
[----:B------:R-:W2:Y:S02]  /*8f260*/  LDL.LU.64 R22, [R1+0x2630] ;  /* 0x0026300001167983 */ /* 0x000ea40000300a00 */
[----:B-1----:R-:W-:Y:S02]  /*8f270*/  IMAD.MOV.U32 R13, RZ, RZ, R20 ;  /* 0x000000ffff0d7224 */ /* 0x002fe400078e0014 */
[----:B------:R-:W-:Y:S02]  /*8f280*/  IMAD.MOV.U32 R12, RZ, RZ, R21 ;  /* 0x000000ffff0c7224 */ /* 0x000fe400078e0015 */
[----:B------:R-:W2:Y:S01]  /*8f290*/  LDL.LU.64 R20, [R1+0x2628] ;  /* 0x0026280001147983 */ /* 0x000ea20000300a00 */
[----:B------:R-:W-:Y:S02]  /*8f2a0*/  STL.64 [R1+0x25a0], R18 ;  /* 0x0025a01201007387 */ /* 0x000fe40000100a00 */
[----:B------:R1:W-:Y:S02]  /*8f2b0*/  STL.64 [R1+0x2598], R16 ;  /* 0x0025981001007387 */ /* 0x0003e40000100a00 */
[----:B-1----:R-:W-:-:S02]  /*8f2c0*/  IMAD.MOV.U32 R16, RZ, RZ, R13 ;  /* 0x000000ffff107224 */ /* 0x002fc400078e000d */
[----:B------:R-:W-:-:S07]  /*8f2d0*/  IMAD.MOV.U32 R17, RZ, RZ, R12 ;  /* 0x000000ffff117224 */ /* 0x000fce00078e000c */
[----:B--2---:R-:W-:Y:S01]  /*8f2e0*/  HMMA.1688.F32.TF32 R12, R20, R16, R8 ;  /* 0x00000010140c723c */ /* 0x004fe20000081008 */
[----:B------:R-:W2:Y:S11]  /*8f2f0*/  LDL.LU R8, [R1+0x920] ;  /* 0x0009200001087983 */ /* 0x000eb60000300800 */
[----:B------:R-:W-:Y:S11]  /*8f300*/  @!UPT UIADD3 URZ, URZ, URZ, URZ ;  /* 0x0000003f3f3ff290 */ /* 0x000ff6000fffe03f */
[----:B------:R1:W-:Y:S01]  /*8f310*/  STL.64 [R1+0x5c0], R12 ;  /* 0x0005c00c01007387 */ /* 0x0003e20000100a00 */
[----:B------:R3:W-:Y:S02]  /*8f320*/  STL.64 [R1+0x5c8], R14 ;  /* 0x0005c80e01007387 */ /* 0x0007e40000100a00 */
[----:B------:R-:W2:Y:S02]  /*8f330*/  LDL.LU R9, [R1+0x924] ;  /* 0x0009240001097983 */ /* 0x000ea40000300800 */
[----:B------:R-:W4:Y:S01]  /*8f340*/  LDL.LU R10, [R1+0x928] ;  /* 0x00092800010a7983 */ /* 0x000f220000300800 */
[----:B------:R-:W4:Y:S01]  /*8f350*/  LDL.LU R11, [R1+0x92c] ;  /* 0x00092c00010b7983 */ /* 0x000f220000300800 */
[----:B-1----:R-:W-:Y:S02]  /*8f360*/  IMAD.MOV.U32 R12, RZ, RZ, R25 ;  /* 0x000000ffff0c7224 */ /* 0x002fe400078e0019 */
[----:B---3--:R-:W-:Y:S01]  /*8f370*/  IMAD.MOV.U32 R14, RZ, RZ, R27 ;  /* 0x000000ffff0e7224 */ /* 0x008fe200078e001b */
[----:B------:R-:W-:Y:S01]  /*8f380*/  MOV R15, R29 ;  /* 0x0000001d000f7202 */ /* 0x000fe20000000f00 */
[----:B------:R-:W-:Y:S01]  /*8f390*/  IMAD.MOV.U32 R13, RZ, RZ, R26 ;  /* 0x000000ffff0d7224 */ /* 0x000fe200078e001a */
[----:B----4-:R-:W-:Y:S01]  /*8f3a0*/  STL.64 [R1+0x25d0], R10 ;  /* 0x0025d00a01007387 */ /* 0x010fe20000100a00 */
[----:B--2---:R-:W-:Y:S02]  /*8f3b0*/  STL.64 [R1+0x25c8], R8 ;  /* 0x0025c80801007387 */ /* 0x004fe40000100a00 */
[----:B------:R-:W2:Y:S02]  /*8f3c0*/  LDL.LU R25, [R1+0x2624] ;  /* 0x0026240001197983 */ /* 0x000ea40000300800 */
[----:B------:R-:W2:Y:S01]  /*8f3d0*/  LDL.LU R26, [R1+0x2620] ;  /* 0x00262000011a7983 */ /* 0x000ea20000300800 */
[----:B------:R-:W2:Y:S01]  /*8f3e0*/  LDL.LU R27, [R1+0x261c] ;  /* 0x00261c00011b7983 */ /* 0x000ea20000300800 */
[----:B------:R-:W3:Y:S02]  /*8f3f0*/  LDL.LU R29, [R1+0x2618] ;  /* 0x00261800011d7983 */ /* 0x000ee40000300800 */
[----:B------:R-:W-:Y:S02]  /*8f400*/  STL.64 [R1+0x25e0], R14 ;  /* 0x0025e00e01007387 */ /* 0x000fe40000100a00 */
[----:B------:R1:W-:Y:S02]  /*8f410*/  STL.64 [R1+0x25d8], R12 ;  /* 0x0025d80c01007387 */ /* 0x0003e40000100a00 */
[----:B-1----:R-:W2:Y:S01]  /*8f420*/  LDL.LU R12, [R1+0x120] ;  /* 0x00012000010c7983 */ /* 0x002ea20000300800 */
[----:B------:R-:W2:Y:S02]  /*8f430*/  LDL.LU R13, [R1+0x124] ;  /* 0x00012400010d7983 */ /* 0x000ea40000300800 */
[----:B------:R-:W2:Y:S02]  /*8f440*/  LDL.LU R14, [R1+0x128] ;  /* 0x00012800010e7983 */ /* 0x000ea40000300800 */
[----:B------:R-:W2:Y:S01]  /*8f450*/  LDL.LU R15, [R1+0x12c] ;  /* 0x00012c00010f7983 */ /* 0x000ea20000300800 */
[----:B------:R-:W4:Y:S01]  /*8f460*/  LDL.LU R8, [R1+0xa60] ;  /* 0x000a600001087983 */ /* 0x000f220000300800 */
[----:B------:R-:W4:Y:S02]  /*8f470*/  LDL.LU R9, [R1+0xa64] ;  /* 0x000a640001097983 */ /* 0x000f240000300800 */
[----:B------:R-:W5:Y:S02]  /*8f480*/  LDL.LU R10, [R1+0xa68] ;  /* 0x000a6800010a7983 */ /* 0x000f640000300800 */
[----:B------:R-:W5:Y:S02]  /*8f490*/  LDL.LU R11, [R1+0xa6c] ;  /* 0x000a6c00010b7983 */ /* 0x000f640000300800 */
[----:B-----5:R1:W-:Y:S01]  /*8f4a0*/  STL.64 [R1+0x25f0], R10 ;  /* 0x0025f00a01007387 */ /* 0x0203e20000100a00 */
[----:B----4-:R4:W-:Y:S02]  /*8f4b0*/  STL.64 [R1+0x25e8], R8 ;  /* 0x0025e80801007387 */ /* 0x0109e40000100a00 */
[----:B-1----:R-:W-:-:S02]  /*8f4c0*/  IMAD.MOV.U32 R10, RZ, RZ, R6 ;  /* 0x000000ffff0a7224 */ /* 0x002fc400078e0006 */
[----:B------:R-:W-:Y:S02]  /*8f4d0*/  IMAD.MOV.U32 R11, RZ, RZ, R5 ;  /* 0x000000ffff0b7224 */ /* 0x000fe400078e0005 */
[----:B----4-:R-:W-:Y:S02]  /*8f4e0*/  IMAD.MOV.U32 R8, RZ, RZ, R28 ;  /* 0x000000ffff087224 */ /* 0x010fe400078e001c */
[----:B------:R-:W-:Y:S01]  /*8f4f0*/  IMAD.MOV.U32 R9, RZ, RZ, R7 ;  /* 0x000000ffff097224 */ /* 0x000fe200078e0007 */
[----:B------:R-:W-:Y:S04]  /*8f500*/  STL.64 [R1+0x2610], R10 ;  /* 0x0026100a01007387 */ /* 0x000fe80000100a00 */
[----:B------:R-:W-:Y:S02]  /*8f510*/  STL.64 [R1+0x2608], R8 ;  /* 0x0026080801007387 */ /* 0x000fe40000100a00 */
[----:B------:R-:W-:Y:S02]  /*8f520*/  STL.64 [R1+0x2590], R22 ;  /* 0x0025901601007387 */ /* 0x000fe40000100a00 */
[----:B------:R1:W-:Y:S02]  /*8f530*/  STL.64 [R1+0x2588], R20 ;  /* 0x0025881401007387 */ /* 0x0003e40000100a00 */
[----:B-1----:R-:W4:Y:S01]  /*8f540*/  LDL.LU R20, [R1+0x3f0] ;  /* 0x0003f00001147983 */ /* 0x002f220000300800 */
[----:B------:R-:W4:Y:S02]  /*8f550*/  LDL.LU R21, [R1+0x3f4] ;  /* 0x0003f40001157983 */ /* 0x000f240000300800 */
[----:B------:R-:W5:Y:S02]  /*8f560*/  LDL.LU R22, [R1+0x3f8] ;  /* 0x0003f80001167983 */ /* 0x000f640000300800 */
[----:B------:R-:W5:Y:S01]  /*8f570*/  LDL.LU R23, [R1+0x3fc] ;  /* 0x0003fc0001177983 */ /* 0x000f620000300800 */
[----:B--2---:R-:W-:Y:S01]  /*8f580*/  HMMA.1688.F32.TF32 R8, R24, R16, R12 ;  /* 0x000000101808723c */ /* 0x004fe2000008100c */
[----:B---3--:R-:W-:Y:S04]  /*8f590*/  LDSM.16.M88.4 R12, [R29+0x98180] ;  /* 0x098180001d0c783b */ /* 0x008fe80000000200 */
[----:B-----5:R-:W-:Y:S01]  /*8f5a0*/  STL.64 [R1+0x2600], R22 ;  /* 0x0026001601007387 */ /* 0x020fe20000100a00 */
[----:B----4-:R1:W-:Y:S03]  /*8f5b0*/  STL.64 [R1+0x25f8], R20 ;  /* 0x0025f81401007387 */ /* 0x0103e60000100a00 */
[----:B-1----:R-:W2:Y:S01]  /*8f5c0*/  LDL.LU R20, [R1+0xb20] ;  /* 0x000b200001147983 */ /* 0x002ea20000300800 */
[----:B------:R-:W2:Y:S02]  /*8f5d0*/  LDL.LU R21, [R1+0xb24] ;  /* 0x000b240001157983 */ /* 0x000ea40000300800 */
[----:B------:R-:W2:Y:S02]  /*8f5e0*/  LDL.LU R22, [R1+0xb28] ;  /* 0x000b280001167983 */ /* 0x000ea40000300800 */
[----:B------:R-:W2:Y:S01]  /*8f5f0*/  LDL.LU R23, [R1+0xb2c] ;  /* 0x000b2c0001177983 */ /* 0x000ea20000300800 */
[----:B------:R-:W-:Y:S01]  /*8f600*/  STL.64 [R1+0x2580], R26 ;  /* 0x0025801a01007387 */ /* 0x000fe20000100a00 */
[----:B------:R1:W-:Y:S07]  /*8f610*/  STL.64 [R1+0x2578], R24 ;  /* 0x0025781801007387 */ /* 0x0003ee0000100a00 */
[----:B------:R-:W-:Y:S02]  /*8f620*/  STL.64 [R1+0x610], R8 ;  /* 0x0006100801007387 */ /* 0x000fe40000100a00 */
[----:B------:R-:W-:Y:S02]  /*8f630*/  STL.64 [R1+0x618], R10 ;  /* 0x0006180a01007387 */ /* 0x000fe40000100a00 */
[----:B------:R-:W-:Y:S01]  /*8f640*/  LDSM.16.M88.4 R8, [R29+0xa4180] ;  /* 0x0a4180001d08783b */ /* 0x000fe20000000200 */
[----:B-1----:R-:W-:-:S03]  /*8f650*/  IMAD.MOV.U32 R24, RZ, RZ, R4 ;  /* 0x000000ffff187224 */ /* 0x002fc600078e0004 */
[----:B------:R-:W1:Y:S04]  /*8f660*/  LDSM.16.M88.4 R4, [R29+0x9c180] ;  /* 0x09c180001d04783b */ /* 0x000e680000000200 */
[----:B-1----:R-:W-:Y:S01]  /*8f670*/  STL.64 [R1+0xa8], R6 ;  /* 0x0000a80601007387 */ /* 0x002fe20000100a00 */
        /* <DEDUP_REMOVED lines=10> */
[----:B------:R-:W-:Y:S02]  /*8f720*/  IMAD.MOV.U32 R25, RZ, RZ, R3 ;  /* 0x000000ffff197224 */ /* 0x000fe400078e0003 */
[----:B------:R-:W-:Y:S02]  /*8f730*/  IMAD.MOV.U32 R16, RZ, RZ, R4 ;  /* 0x000000ffff107224 */ /* 0x000fe400078e0004 */
[----:B------:R-:W-:-:S02]  /*8f740*/  IMAD.MOV.U32 R3, RZ, RZ, R5 ;  /* 0x000000ffff037224 */ /* 0x000fc400078e0005 */
        /* <DEDUP_REMOVED lines=15> */
[----:B------:R-:W4:Y:S01]  /*8f840*/  LDL.LU R16, [R1+0x350] ;  /* 0x0003500001107983 */ /* 0x000f220000300800 */
[----:B------:R-:W4:Y:S02]  /*8f850*/  LDL.LU R17, [R1+0x354] ;  /* 0x0003540001117983 */ /* 0x000f240000300800 */
[----:B------:R-:W4:Y:S02]  /*8f860*/  LDL.LU R18, [R1+0x358] ;  /* 0x0003580001127983 */ /* 0x000f240000300800 */
[----:B------:R-:W4:Y:S01]  /*8f870*/  LDL.LU R19, [R1+0x35c] ;  /* 0x00035c0001137983 */ /* 0x000f220000300800 */
[----:B------:R1:W-:Y:S02]  /*8f880*/  STL.64 [R1+0x2560], R4 ;  /* 0x0025600401007387 */ /* 0x0003e40000100a00 */
[----:B-1----:R-:W-:Y:S02]  /*8f890*/  IMAD.MOV.U32 R4, RZ, RZ, R2 ;  /* 0x000000ffff047224 */ /* 0x002fe400078e0002 */
[----:B------:R-:W-:-:S07]  /*8f8a0*/  IMAD.MOV.U32 R5, RZ, RZ, R0 ;  /* 0x000000ffff057224 */ /* 0x000fce00078e0000 */
[-C--:B---3--:R-:W-:Y:S01]  /*8f8b0*/  HMMA.1688.F32.TF32 R12, R12, R4.reuse, R8 ;  /* 0x000000040c0c723c */ /* 0x088fe20000081008 */
[----:B------:R-:W3:Y:S01]  /*8f8c0*/  LDL.LU.64 R10, [R1+0x25d0] ;  /* 0x0025d000010a7983 */ /* 0x000ee20000300a00 */
[----:B------:R-:W3:Y:S11]  /*8f8d0*/  LDL.LU.64 R8, [R1+0x25c8] ;  /* 0x0025c80001087983 */ /* 0x000ef60000300a00 */
[----:B------:R-:W-:Y:S10]  /*8f8e0*/  @!UPT UIADD3 URZ, URZ, URZ, URZ ;  /* 0x0000003f3f3ff290 */ /* 0x000ff4000fffe03f */
[----:B------:R-:W-:Y:S01]  /*8f8f0*/  STL.64 [R1+0x540], R12 ;  /* 0x0005400c01007387 */ /* 0x000fe20000100a00 */
[----:B------:R1:W-:Y:S03]  /*8f900*/  STL.64 [R1+0x548], R14 ;  /* 0x0005480e01007387 */ /* 0x0003e60000100a00 */
[----:B-1----:R-:W4:Y:S01]  /*8f910*/  LDL.LU.64 R14, [R1+0x25c0] ;  /* 0x0025c000010e7983 */ /* 0x002f220000300a00 */
[----:B------:R-:W4:Y:S01]  /*8f920*/  LDL.LU.64 R12, [R1+0x25b8] ;  /* 0x0025b800010c7983 */ /* 0x000f220000300a00 */
[-C--:B---3--:R-:W-:Y:S02]  /*8f930*/  HMMA.1688.F32.TF32 R24, R24, R4.reuse, R8 ;  /* 0x000000041818723c */ /* 0x088fe40000081008 */
[----:B------:R-:W2:Y:S01]  /*8f940*/  LDL.LU.64 R10, [R1+0x25b0] ;  /* 0x0025b000010a7983 */ /* 0x000ea20000300a00 */
[----:B------:R-:W2:Y:S11]  /*8f950*/  LDL.LU.64 R8, [R1+0x25a8] ;  /* 0x0025a80001087983 */ /* 0x000eb60000300a00 */
[----:B------:R-:W-:Y:S09]  /*8f960*/  @!UPT UIADD3 URZ, URZ, URZ, URZ ;  /* 0x0000003f3f3ff290 */ /* 0x000ff2000fffe03f */
[----:B------:R1:W-:Y:S01]  /*8f970*/  STL.64 [R1+0x580], R24 ;  /* 0x0005801801007387 */ /* 0x0003e20000100a00 */
[----:B------:R3:W-:Y:S03]  /*8f980*/  STL.64 [R1+0x588], R26 ;  /* 0x0005881a01007387 */ /* 0x0007e60000100a00 */
[----:B-1----:R-:W5:Y:S01]  /*8f990*/  LDL.LU R24, [R1+0x2a0] ;  /* 0x0002a00001187983 */ /* 0x002f620000300800 */
[-C--:B--2---:R-:W-:Y:S11]  /*8f9a0*/  HMMA.1688.F32.TF32 R20, R8, R4.reuse, R20 ;  /* 0x000000040814723c */ /* 0x084ff60000081014 */
[----:B------:R-:W-:Y:S11]  /*8f9b0*/  @!UPT UIADD3 URZ, URZ, URZ, URZ ;  /* 0x0000003f3f3ff290 */ /* 0x000ff6000fffe03f */
[----:B------:R-:W-:Y:S01]  /*8f9c0*/  @!UPT UIADD3 URZ, URZ, URZ, URZ ;  /* 0x0000003f3f3ff290 */ /* 0x000fe2000fffe03f */
[----:B------:R1:W-:Y:S01]  /*8f9d0*/  STL.64 [R1+0x560], R20 ;  /* 0x0005601401007387 */ /* 0x0003e20000100a00 */
[----:B------:R2:W-:Y:S02]  /*8f9e0*/  STL.64 [R1+0x568], R22 ;  /* 0x0005681601007387 */ /* 0x0005e40000100a00 */
[----:B------:R-:W5:Y:S02]  /*8f9f0*/  LDL.LU R25, [R1+0x2a4] ;  /* 0x0002a40001197983 */ /* 0x000f640000300800 */
[----:B---3--:R-:W5:Y:S01]  /*8fa00*/  LDL.LU R26, [R1+0x2a8] ;  /* 0x0002a800011a7983 */ /* 0x008f620000300800 */
[----:B------:R-:W5:Y:S04]  /*8fa10*/  LDL.LU R27, [R1+0x2ac] ;  /* 0x0002ac00011b7983 */ /* 0x000f680000300800 */
[----:B-1----:R-:W3:Y:S01]  /*8fa20*/  LDL.LU R20, [R1+0x2f0] ;  /* 0x0002f00001147983 */ /* 0x002ee20000300800 */
[----:B------:R-:W3:Y:S02]  /*8fa30*/  LDL.LU R21, [R1+0x2f4] ;  /* 0x0002f40001157983 */ /* 0x000ee40000300800 */
[----:B--2---:R-:W3:Y:S02]  /*8fa40*/  LDL.LU R22, [R1+0x2f8] ;  /* 0x0002f80001167983 */ /* 0x004ee40000300800 */
[----:B------:R-:W3:Y:S01]  /*8fa50*/  LDL.LU R23, [R1+0x2fc] ;  /* 0x0002fc0001177983 */ /* 0x000ee20000300800 */
        /* <DEDUP_REMOVED lines=8> */
[-C--:B----4-:R-:W-:Y:S03]  /*8fae0*/  HMMA.1688.F32.TF32 R16, R12, R4.reuse, R16 ;  /* 0x000000040c10723c */ /* 0x090fe60000081010 */
        /* <DEDUP_REMOVED lines=14> */
[----:B------:R-:W-:Y:S02]  /*8fbd0*/  STL [R1+0x24f8], R15 ;  /* 0x0024f80f01007387 */ /* 0x000fe40000100800 */
[----:B------:R-:W-:Y:S01]  /*8fbe0*/  STL [R1+0x2528], R14 ;  /* 0x0025280e01007387 */ /* 0x000fe20000100800 */
[----:B------:R1:W-:Y:S04]  /*8fbf0*/  STL.64 [R1+0x2520], R12 ;  /* 0x0025200c01007387 */ /* 0x0003e80000100a00 */
[----:B-1----:R-:W4:Y:S01]  /*8fc00*/  LDL.LU R12, [R1+0x9c0] ;  /* 0x0009c000010c7983 */ /* 0x002f220000300800 */
[----:B------:R-:W4:Y:S02]  /*8fc10*/  LDL.LU R13, [R1+0x9c4] ;  /* 0x0009c400010d7983 */ /* 0x000f240000300800 */
[----:B------:R-:W2:Y:S02]  /*8fc20*/  LDL.LU R14, [R1+0x9c8] ;  /* 0x0009c800010e7983 */ /* 0x000ea40000300800 */
[----:B------:R-:W2:Y:S01]  /*8fc30*/  LDL.LU R15, [R1+0x9cc] ;  /* 0x0009cc00010f7983 */ /* 0x000ea20000300800 */
[-C--:B---3--:R-:W-:Y:S01]  /*8fc40*/  HMMA.1688.F32.TF32 R20, R16, R4.reuse, R20 ;  /* 0x000000041014723c */ /* 0x088fe20000081014 */
[----:B--2---:R-:W-:Y:S01]  /*8fc50*/  STL.64 [R1+0x2558], R14 ;  /* 0x0025580e01007387 */ /* 0x004fe20000100a00 */
[----:B----4-:R1:W-:Y:S03]  /*8fc60*/  STL.64 [R1+0x2550], R12 ;  /* 0x0025500c01007387 */ /* 0x0103e60000100a00 */
        /* <DEDUP_REMOVED lines=35> */
[----:B------:R-:W-:Y:S02]  /*8fea0*/  STL.64 [R1+0x24d8], R26 ;  /* 0x0024d81a01007387 */ /* 0x000fe40000100a00 */
[----:B------:R1:W-:Y:S02]  /*8feb0*/  STL.64 [R1+0x24d0], R24 ;  /* 0x0024d01801007387 */ /* 0x0003e40000100a00 */
[----:B-1----:R-:W5:Y:S01]  /*8fec0*/  LDL.LU R24, [R1+0xaf0] ;  /* 0x000af00001187983 */ /* 0x002f620000300800 */
[----:B------:R-:W5:Y:S02]  /*8fed0*/  LDL.LU R25, [R1+0xaf4] ;  /* 0x000af40001197983 */ /* 0x000f640000300800 */
[----:B------:R-:W5:Y:S02]  /*8fee0*/  LDL.LU R26, [R1+0xaf8] ;  /* 0x000af800011a7983 */ /* 0x000f640000300800 */
[----:B------:R-:W5:Y:S01]  /*8fef0*/  LDL.LU R27, [R1+0xafc] ;  /* 0x000afc00011b7983 */ /* 0x000f620000300800 */
[----:B----4-:R-:W-:Y:S01]  /*8ff00*/  MOV R2, R10 ;  /* 0x0000000a00027202 */ /* 0x010fe20000000f00 */
[----:B------:R-:W-:-:S02]  /*8ff10*/  IMAD.MOV.U32 R0, RZ, RZ, R11 ;  /* 0x000000ffff007224 */ /* 0x000fc400078e000b */
        /* <DEDUP_REMOVED lines=9> */
[----:B------:R-:W5:Y:S02]  /*8ffb0*/  LDL.LU.64 R10, [R1+0x2548] ;  /* 0x00254800010a7983 */ /* 0x000f640000300a00 */
[----:B------:R-:W5:Y:S02]  /*8ffc0*/  LDL.LU.64 R8, [R1+0x2540] ;  /* 0x0025400001087983 */ /* 0x000f640000300a00 */
[-C--:B-----5:R-:W-:Y:S11]  /*8ffd0*/  HMMA.1688.F32.TF32 R24, R8, R4.reuse, R24 ;  /* 0x000000040818723c */ /* 0x0a0ff60000081018 */
[----:B------:R-:W-:Y:S11]  /*8ffe0*/  @!UPT UIADD3 URZ, URZ, URZ, URZ ;  /* 0x0000003f3f3ff290 */ /* 0x000ff6000fffe03f */
[----:B------:R-:W-:Y:S01]  /*8fff0*/  @!UPT UIADD3 URZ, URZ, URZ, URZ ;  /* 0x0000003f3f3ff290 */ /* 0x000fe2000fffe03f */
[----:B------:R1:W-:Y:S01]  /*90000*/  STL.64 [R1+0x4a0], R24 ;  /* 0x0004a01801007387 */ /* 0x0003e20000100a00 */
[----:B------:R3:W-:Y:S02]  /*90010*/  STL.64 [R1+0x4a8], R26 ;  /* 0x0004a81a01007387 */ /* 0x0007e40000100a00 */
[----:B-1----:R-:W-:Y:S02]  /*90020*/  IMAD.MOV.U32 R25, RZ, RZ, R10 ;  /* 0x000000ffff197224 */ /* 0x002fe400078e000a */
[----:B------:R-:W-:Y:S02]  /*90030*/  IMAD.MOV.U32 R24, RZ, RZ, R11 ;  /* 0x000000ffff187224 */ /* 0x000fe400078e000b */
[----:B---3--:R-:W-:Y:S02]  /*90040*/  IMAD.MOV.U32 R27, RZ, RZ, R8 ;  /* 0x000000ffff1b7224 */ /* 0x008fe400078e0008 */
[----:B------:R-:W-:Y:S01]  /*90050*/  IMAD.MOV.U32 R26, RZ, RZ, R9 ;  /* 0x000000ffff1a7224 */ /* 0x000fe200078e0009 */
[----:B------:R-:W2:Y:S01]  /*90060*/  LDL.LU.64 R10, [R1+0x2538] ;  /* 0x00253800010a7983 */ /* 0x000ea20000300a00 */
[----:B------:R-:W2:Y:S02]  /*90070*/  LDL.LU.64 R8, [R1+0x2530] ;  /* 0x0025300001087983 */ /* 0x000ea40000300a00 */
[----:B--2---:R-:W-:Y:S01]  /*90080*/  HMMA.1688.F32.TF32 R12, R8, R4, R12 ;  /* 0x00000004080c723c */ /* 0x004fe2000008100c */
[----:B------:R-:W-:-:S02]  /*90090*/  IMAD.MOV.U32 R3, RZ, RZ, R10 ;  /* 0x000000ffff037224 */ /* 0x000fc400078e000a */
[----:B------:R-:W-:Y:S02]  /*900a0*/  IMAD.MOV.U32 R29, RZ, RZ, R11 ;  /* 0x000000ffff1d7224 */ /* 0x000fe400078e000b */
[----:B------:R-:W-:Y:S11]  /*900b0*/  IMAD.MOV.U32 R28, RZ, RZ, R9 ;  /* 0x000000ffff1c7224 */ /* 0x000ff600078e0009 */
[----:B------:R-:W-:Y:S07]  /*900c0*/  @!UPT UIADD3 URZ, URZ, URZ, URZ ;  /* 0x0000003f3f3ff290 */ /* 0x000fee000fffe03f */
[----:B------:R-:W-:Y:S01]  /*900d0*/  STL.64 [R1+0x4f0], R12 ;  /* 0x0004f00c01007387 */ /* 0x000fe20000100a00 */
[----:B------:R1:W-:Y:S03]  /*900e0*/  STL.64 [R1+0x4f8], R14 ;  /* 0x0004f80e01007387 */ /* 0x0003e60000100a00 */
[----:B-1----:R-:W2:Y:S01]  /*900f0*/  LDL.LU R14, [R1+0x2528] ;  /* 0x00252800010e7983 */ /* 0x002ea20000300800 */
[----:B------:R-:W2:Y:S02]  /*90100*/  LDL.LU.64 R12, [R1+0x2520] ;  /* 0x00252000010c7983 */ /* 0x000ea40000300a00 */
        /* <DEDUP_REMOVED lines=12> */
[----:B-1----:R-:W-:-:S02]  /*901d0*/  IMAD.MOV.U32 R8, RZ, RZ, R15 ;  /* 0x000000ffff087224 */ /* 0x002fc400078e000f */
[----:B------:R-:W2:Y:S01]  /*901e0*/  LDL.LU R15, [R1+0x24f8] ;  /* 0x0024f800010f7983 */ /* 0x000ea20000300800 */
[----:B------:R-:W-:Y:S02]  /*901f0*/  IMAD.MOV.U32 R10, RZ, RZ, R3 ;  /* 0x000000ffff0a7224 */ /* 0x000fe400078e0003 */
[----:B------:R-:W-:Y:S02]  /*90200*/  IMAD.MOV.U32 R11, RZ, RZ, R29 ;  /* 0x000000ffff0b7224 */ /* 0x000fe400078e001d */
[----:B------:R-:W-:Y:S02]  /*90210*/  IMAD.MOV.U32 R9, RZ, RZ, R28 ;  /* 0x000000ffff097224 */ /* 0x000fe400078e001c */
[----:B------:R-:W4:Y:S01]  /*90220*/  LDL.LU R28, [R1+0x24f4] ;  /* 0x0024f400011c7983 */ /* 0x000f220000300800 */
[----:B------:R-:W5:Y:S02]  /*90230*/  LDL.LU R3, [R1+0x24f0] ;  /* 0x0024f00001037983 */ /* 0x000f640000300800 */
[----:B------:R1:W-:Y:S02]  /*90240*/  STL.64 [R1+0x2480], R10 ;  /* 0x0024800a01007387 */ /* 0x0003e40000100a00 */
[----:B------:R1:W-:Y:S02]  /*90250*/  STL.64 [R1+0x2478], R8 ;  /* 0x0024780801007387 */ /* 0x0003e40000100a00 */
[----:B-1----:R-:W-:-:S02]  /*90260*/  IMAD.MOV.U32 R10, RZ, RZ, R25 ;  /* 0x000000ffff0a7224 */ /* 0x002fc400078e0019 */
[----:B------:R-:W-:Y:S02]  /*90270*/  IMAD.MOV.U32 R11, RZ, RZ, R24 ;  /* 0x000000ffff0b7224 */ /* 0x000fe400078e0018 */
[----:B------:R-:W-:Y:S02]  /*90280*/  IMAD.MOV.U32 R8, RZ, RZ, R27 ;  /* 0x000000ffff087224 */ /* 0x000fe400078e001b */
[----:B------:R-:W-:Y:S01]  /*90290*/  IMAD.MOV.U32 R9, RZ, RZ, R26 ;  /* 0x000000ffff097224 */ /* 0x000fe200078e001a */
[----:B------:R1:W-:Y:S04]  /*902a0*/  STL.64 [R1+0x24a0], R10 ;  /* 0x0024a00a01007387 */ /* 0x0003e80000100a00 */
[----:B------:R1:W-:Y:S02]  /*902b0*/  STL.64 [R1+0x2498], R8 ;  /* 0x0024980801007387 */ /* 0x0003e40000100a00 */
[----:B-1----:R-:W-:-:S02]  /*902c0*/  IMAD.MOV.U32 R10, RZ, RZ, R2 ;  /* 0x000000ffff0a7224 */ /* 0x002fc400078e0002 */
[----:B------:R-:W-:Y:S02]  /*902d0*/  IMAD.MOV.U32 R11, RZ, RZ, R0 ;  /* 0x000000ffff0b7224 */ /* 0x000fe400078e0000 */
[----:B------:R-:W-:Y:S01]  /*902e0*/  IMAD.MOV.U32 R8, RZ, RZ, R7 ;  /* 0x000000ffff087224 */ /* 0x000fe200078e0007 */
[----:B------:R-:W-:Y:S02]  /*902f0*/  MOV R9, R6 ;  /* 0x0000000600097202 */ /* 0x000fe40000000f00 */
[----:B------:R-:W-:Y:S03]  /*90300*/  STL.64 [R1+0x24c8], R10 ;  /* 0x0024c80a01007387 */ /* 0x000fe60000100a00 */
[----:B------:R2:W-:Y:S02]  /*90310*/  STL.64 [R1+0x24c0], R8 ;  /* 0x0024c00801007387 */ /* 0x0005e40000100a00 */
[-C--:B--2---:R-:W-:Y:S01]  /*90320*/  HMMA.1688.F32.TF32 R8, R12, R4.reuse, R20 ;  /* 0x000000040c08723c */ /* 0x084fe20000081014 */
        /* <DEDUP_REMOVED lines=9> */
[----:B--2---:R-:W2:Y:S02]  /*903c0*/  LDL.LU R10, [R1+0x178] ;  /* 0x00017800010a7983 */ /* 0x004ea40000300800 */
[----:B------:R-:W2:Y:S01]  /*903d0*/  LDL.LU R11, [R1+0x17c] ;  /* 0x00017c00010b7983 */ /* 0x000ea20000300800 */
[----:B------:R-:W2:Y:S01]  /*903e0*/  LDL.LU R24, [R1+0x290] ;  /* 0x0002900001187983 */ /* 0x000ea20000300800 */
        /* <DEDUP_REMOVED lines=50> */
[----:B------:R-:W-:Y:S03]  /*90710*/  STL.64 [R1+0x518], R6 ;  /* 0x0005180601007387 */ /* 0x000fe60000100a00 */
        /* <DEDUP_REMOVED lines=47> */
[----:B-1----:R-:W2:Y:S04]  /*90a10*/  LDL.LU.64 R12, [R1+0x80] ;  /* 0x00008000010c7983 */ /* 0x002ea80000300a00 */
[----:B--2---:R1:W-:Y:S04]  /*90a20*/  STL.64 [R1+0x2428], R12 ;  /* 0x0024280c01007387 */ /* 0x0043e80000100a00 */
[----:B-1----:R-:W2:Y:S01]  /*90a30*/  LDL.LU R12, [R1+0x2d0] ;  /* 0x0002d000010c7983 */ /* 0x002ea20000300800 */
[----:B------:R-:W2:Y:S02]  /*90a40*/  LDL.LU R13, [R1+0x2d4] ;  /* 0x0002d400010d7983 */ /* 0x000ea40000300800 */
[----:B------:R-:W2:Y:S02]  /*90a50*/  LDL.LU R14, [R1+0x2d8] ;  /* 0x0002d800010e7983 */ /* 0x000ea40000300800 */
[----:B------:R-:W2:Y:S01]  /*90a60*/  LDL.LU R15, [R1+0x2dc] ;  /* 0x0002dc00010f7983 */ /* 0x000ea20000300800 */
[----:B---3--:R-:W-:Y:S01]  /*90a70*/  HMMA.1688.F32.TF32 R8, R20, R4, R8 ;  /* 0x000000041408723c */ /* 0x008fe20000081008 */
[----:B------:R-:W-:Y:S01]  /*90a80*/  STL.64 [R1+0x23b8], R18 ;  /* 0x0023b81201007387 */ /* 0x000fe20000100a00 */
[----:B------:R-:W-:Y:S02]  /*90a90*/  STL.64 [R1+0x23b0], R16 ;  /* 0x0023b01001007387 */ /* 0x000fe40000100a00 */
[----:B------:R-:W-:-:S02]  /*90aa0*/  IMAD.MOV.U32 R2, RZ, RZ, R4 ;  /* 0x000000ffff027224 */ /* 0x000fc400078e0004 */
[----:B------:R-:W-:Y:S02]  /*90ab0*/  IMAD.MOV.U32 R0, RZ, RZ, R5 ;  /* 0x000000ffff007224 */ /* 0x000fe400078e0005 */
[----:B--2---:R-:W-:Y:S11]  /*90ac0*/  HMMA.1688.F32.TF32 R12, R16, R4, R12 ;  /* 0x00000004100c723c */ /* 0x004ff6000008100c */
[----:B------:R-:W-:Y:S11]  /*90ad0*/  @!UPT UIADD3 URZ, URZ, URZ, URZ ;  /* 0x0000003f3f3ff290 */ /* 0x000ff6000fffe03f */
[----:B------:R-:W-:Y:S01]  /*90ae0*/  @!UPT UIADD3 URZ, URZ, URZ, URZ ;  /* 0x0000003f3f3ff290 */ /* 0x000fe2000fffe03f */
[----:B------:R1:W-:Y:S01]  /*90af0*/  STL.64 [R1+0x490], R12 ;  /* 0x0004900c01007387 */ /* 0x0003e20000100a00 */
[----:B------:R5:W-:Y:S02]  /*90b00*/  STL.64 [R1+0x498], R14 ;  /* 0x0004980e01007387 */ /* 0x000be40000100a00 */
[----:B------:R2:W-:Y:S02]  /*90b10*/  STL.64 [R1+0x460], R8 ;  /* 0x0004600801007387 */ /* 0x0005e40000100a00 */
[----:B------:R2:W-:Y:S01]  /*90b20*/  STL.64 [R1+0x468], R10 ;  /* 0x0004680a01007387 */ /* 0x0005e20000100a00 */
[----:B------:R-:W3:Y:S01]  /*90b30*/  LDL.LU R4, [R1+0xc10] ;  /* 0x000c100001047983 */ /* 0x000ee20000300800 */
[----:B------:R-:W3:Y:S02]  /*90b40*/  LDL.LU R5, [R1+0xc14] ;  /* 0x000c140001057983 */ /* 0x000ee40000300800 */
[----:B------:R-:W3:Y:S02]  /*90b50*/  LDL.LU R6, [R1+0xc18] ;  /* 0x000c180001067983 */ /* 0x000ee40000300800 */
[----:B------:R-:W3:Y:S01]  /*90b60*/  LDL.LU R7, [R1+0xc1c] ;  /* 0x000c1c0001077983 */ /* 0x000ee20000300800 */
[----:B-1----:R-:W3:Y:S01]  /*90b70*/  LDL.LU R12, [R1+0x140] ;  /* 0x00014000010c7983 */ /* 0x002ee20000300800 */
[----:B------:R-:W3:Y:S02]  /*90b80*/  LDL.LU R13, [R1+0x144] ;  /* 0x00014400010d7983 */ /* 0x000ee40000300800 */
[----:B-----5:R-:W-:-:S02]  /*90b90*/  IMAD.MOV.U32 R14, RZ, RZ, R3 ;  /* 0x000000ffff0e7224 */ /* 0x020fc400078e0003 */
[----:B----4-:R-:W-:Y:S01]  /*90ba0*/  IMAD.MOV.U32 R15, RZ, RZ, R28 ;  /* 0x000000ffff0f7224 */ /* 0x010fe200078e001c */
[----:B------:R-:W4:Y:S01]  /*90bb0*/  LDL.LU R3, [R1+0x2434] ;  /* 0x0024340001037983 */ /* 0x000f220000300800 */
[----:B------:R-:W5:Y:S02]  /*90bc0*/  LDL.LU R28, [R1+0x2430] ;  /* 0x00243000011c7983 */ /* 0x000f640000300800 */
[----:B--2---:R-:W2:Y:S02]  /*90bd0*/  LDL.LU.64 R8, [R1] ;  /* 0x0000000001087983 */ /* 0x004ea40000300a00 */
[----:B------:R-:W2:Y:S02]  /*90be0*/  LDL.LU.64 R10, [R1+0x8] ;  /* 0x00000800010a7983 */ /* 0x000ea40000300a00 */
[----:B--2---:R-:W-:Y:S01]  /*90bf0*/  STL.64 [R1+0x2410], R10 ;  /* 0x0024100a01007387 */ /* 0x004fe20000100a00 */
[----:B------:R1:W-:Y:S02]  /*90c00*/  STL.64 [R1+0x2408], R8 ;  /* 0x0024080801007387 */ /* 0x0003e40000100a00 */
[----:B------:R-:W2:Y:S02]  /*90c10*/  LDL.LU R16, [R1+0x6f0] ;  /* 0x0006f00001107983 */ /* 0x000ea40000300800 */
[----:B------:R-:W2:Y:S01]  /*90c20*/  LDL.LU R17, [R1+0x6f4] ;  /* 0x0006f40001117983 */ /* 0x000ea20000300800 */
[----:B------:R-:W2:Y:S01]  /*90c30*/  LDL.LU R18, [R1+0x6f8] ;  /* 0x0006f80001127983 */ /* 0x000ea20000300800 */
[----:B------:R-:W2:Y:S03]  /*90c40*/  LDL.LU R19, [R1+0x6fc] ;  /* 0x0006fc0001137983 */ /* 0x000ea60000300800 */
[----:B-1----:R-:W2:Y:S01]  /*90c50*/  LDL.LU R8, [R1+0xb80] ;  /* 0x000b800001087983 */ /* 0x002ea20000300800 */
[----:B------:R-:W2:Y:S02]  /*90c60*/  LDL.LU R9, [R1+0xb84] ;  /* 0x000b840001097983 */ /* 0x000ea40000300800 */
[----:B------:R-:W2:Y:S02]  /*90c70*/  LDL.LU R10, [R1+0xb88] ;  /* 0x000b8800010a7983 */ /* 0x000ea40000300800 */
[----:B------:R-:W2:Y:S02]  /*90c80*/  LDL.LU R11, [R1+0xb8c] ;  /* 0x000b8c00010b7983 */ /* 0x000ea40000300800 */
[----:B--2---:R-:W-:Y:S01]  /*90c90*/  STL.64 [R1+0x2420], R10 ;  /* 0x0024200a01007387 */ /* 0x004fe20000100a00 */
        /* <DEDUP_REMOVED lines=18> */
[----:B------:R-:W-:-:S07]  /*90dc0*/  IMAD.MOV.U32 R21, RZ, RZ, R0 ;  /* 0x000000ffff157224 */ /* 0x000fce00078e0000 */
[----:B---3--:R-:W-:Y:S01]  /*90dd0*/  HMMA.1688.F32.TF32 R20, R24, R20, R12 ;  /* 0x000000141814723c */ /* 0x008fe2000008100c */
[----:B------:R-:W3:Y:S01]  /*90de0*/  LDL.LU.64 R12, [R1+0x2428] ;  /* 0x00242800010c7983 */ /* 0x000ee20000300a00 */
[----:B------:R-:W-:Y:S02]  /*90df0*/  STL [R1+0x23c4], R26 ;  /* 0x0023c41a01007387 */ /* 0x000fe40000100800 */
[----:B------:R-:W-:Y:S02]  /*90e00*/  STL [R1+0x23c0], R27 ;  /* 0x0023c01b01007387 */ /* 0x000fe40000100800 */
[----:B------:R-:W-:Y:S11]  /*90e10*/  IMAD.MOV.U32 R0, RZ, RZ, R11 ;  /* 0x000000ffff007224 */ /* 0x000ff600078e000b */
[----:B------:R-:W-:Y:S06]  /*90e20*/  @!UPT UIADD3 URZ, URZ, URZ, URZ ;  /* 0x0000003f3f3ff290 */ /* 0x000fec000fffe03f */
[----:B------:R1:W-:Y:S01]  /*90e30*/  STL.64 [R1+0x4b0], R20 ;  /* 0x0004b01401007387 */ /* 0x0003e20000100a00 */
[----:B------:R-:W-:Y:S03]  /*90e40*/  STL.64 [R1+0x4b8], R22 ;  /* 0x0004b81601007387 */ /* 0x000fe60000100a00 */
[----:B-1----:R-:W2:Y:S01]  /*90e50*/  LDL.LU R20, [R1+0x360] ;  /* 0x0003600001147983 */ /* 0x002ea20000300800 */
[----:B------:R-:W2:Y:S01]  /*90e60*/  LDL.LU R21, [R1+0x364] ;  /* 0x0003640001157983 */ /* 0x000ea20000300800 */
[-C--:B---3--:R-:W-:Y:S11]  /*90e70*/  HMMA.1688.F32.TF32 R4, R8, R12.reuse, R4 ;  /* 0x0000000c0804723c */ /* 0x088ff60000081004 */
[----:B------:R-:W-:Y:S11]  /*90e80*/  @!UPT UIADD3 URZ, URZ, URZ, URZ ;  /* 0x0000003f3f3ff290 */ /* 0x000ff6000fffe03f */
[----:B------:R-:W-:Y:S01]  /*90e90*/  @!UPT UIADD3 URZ, URZ, URZ, URZ ;  /* 0x0000003f3f3ff290 */ /* 0x000fe2000fffe03f */
[----:B------:R1:W-:Y:S01]  /*90ea0*/  STL.64 [R1+0x3a0], R4 ;  /* 0x0003a00401007387 */ /* 0x0003e20000100a00 */
[----:B------:R3:W-:Y:S02]  /*90eb0*/  STL.64 [R1+0x3a8], R6 ;  /* 0x0003a80601007387 */ /* 0x0007e40000100a00 */
[----:B-1----:R-:W-:Y:S02]  /*90ec0*/  IMAD.MOV.U32 R4, RZ, RZ, R10 ;  /* 0x000000ffff047224 */ /* 0x002fe400078e000a */
[----:B------:R-:W-:Y:S02]  /*90ed0*/  IMAD.MOV.U32 R5, RZ, RZ, R9 ;  /* 0x000000ffff057224 */ /* 0x000fe400078e0009 */
[----:B---3--:R-:W-:Y:S01]  /*90ee0*/  IMAD.MOV.U32 R6, RZ, RZ, R8 ;  /* 0x000000ffff067224 */ /* 0x008fe200078e0008 */
[----:B------:R-:W3:Y:S01]  /*90ef0*/  LDL.LU.64 R10, [R1+0x2420] ;  /* 0x00242000010a7983 */ /* 0x000ee20000300a00 */
[----:B------:R-:W3:Y:S02]  /*90f00*/  LDL.LU.64 R8, [R1+0x2418] ;  /* 0x0024180001087983 */ /* 0x000ee40000300a00 */
[----:B------:R-:W-:Y:S02]  /*90f10*/  STL [R1+0x2398], R4 ;  /* 0x0023980401007387 */ /* 0x000fe40000100800 */
[----:B------:R1:W-:Y:S01]  /*90f20*/  STL [R1+0x2394], R5 ;  /* 0x0023940501007387 */ /* 0x0003e20000100800 */
[----:B------:R2:W-:Y:S04]  /*90f30*/  STL [R1+0x2390], R6 ;  /* 0x0023900601007387 */ /* 0x0005e80000100800 */
[----:B-1----:R-:W3:Y:S01]  /*90f40*/  LDL.LU.64 R4, [R1+0x10] ;  /* 0x0000100001047983 */ /* 0x002ee20000300a00 */
[----:B--2---:R-:W3:Y:S02]  /*90f50*/  LDL.LU.64 R6, [R1+0x18] ;  /* 0x0000180001067983 */ /* 0x004ee40000300a00 */
[----:B---3--:R-:W-:Y:S11]  /*90f60*/  HMMA.1688.F32.TF32 R8, R4, R12, R8 ;  /* 0x0000000c0408723c */ /* 0x008ff60000081008 */
[----:B------:R-:W-:Y:S11]  /*90f70*/  @!UPT UIADD3 URZ, URZ, URZ, URZ ;  /* 0x0000003f3f3ff290 */ /* 0x000ff6000fffe03f */
[----:B------:R-:W-:Y:S01]  /*90f80*/  @!UPT UIADD3 URZ, URZ, URZ, URZ ;  /* 0x0000003f3f3ff290 */ /* 0x000fe2000fffe03f */
[----:B------:R-:W-:Y:S01]  /*90f90*/  STL.64 [R1+0x3b0], R8 ;  /* 0x0003b00801007387 */ /* 0x000fe20000100a00 */
[----:B------:R1:W-:Y:S03]  /*90fa0*/  STL.64 [R1+0x3b8], R10 ;  /* 0x0003b80a01007387 */ /* 0x0003e60000100a00 */
[----:B-1----:R-:W2:Y:S01]  /*90fb0*/  LDL.LU.64 R10, [R1+0x2410] ;  /* 0x00241000010a7983 */ /* 0x002ea20000300a00 */
[----:B------:R-:W2:Y:S02]  /*90fc0*/  LDL.LU.64 R8, [R1+0x2408] ;  /* 0x0024080001087983 */ /* 0x000ea40000300a00 */
[----:B-----5:R-:W-:Y:S02]  /*90fd0*/  IMAD.MOV.U32 R22, RZ, RZ, R28 ;  /* 0x000000ffff167224 */ /* 0x020fe400078e001c */
[----:B----4-:R-:W-:Y:S02]  /*90fe0*/  IMAD.MOV.U32 R23, RZ, RZ, R3 ;  /* 0x000000ffff177224 */ /* 0x010fe400078e0003 */
[----:B------:R-:W-:-:S02]  /*90ff0*/  IMAD.MOV.U32 R28, RZ, RZ, R6 ;  /* 0x000000ffff1c7224 */ /* 0x000fc400078e0006 */
[----:B------:R-:W-:Y:S02]  /*91000*/  IMAD.MOV.U32 R2, RZ, RZ, R4 ;  /* 0x000000ffff027224 */ /* 0x000fe400078e0004 */
[----:B------:R-:W-:Y:S01]  /*91010*/  IMAD.MOV.U32 R3, RZ, RZ, R5 ;  /* 0x000000ffff037224 */ /* 0x000fe200078e0005 */
[----:B--2---:R-:W-:Y:S01]  /*91020*/  HMMA.1688.F32.TF32 R16, R8, R12, R16 ;  /* 0x0000000c0810723c */ /* 0x004fe20000081010 */
[----:B------:R-:W-:Y:S02]  /*91030*/  IMAD.MOV.U32 R6, RZ, RZ, R10 ;  /* 0x000000ffff067224 */ /* 0x000fe400078e000a */
[----:B------:R-:W-:Y:S02]  /*91040*/  IMAD.MOV.U32 R29, RZ, RZ, R11 ;  /* 0x000000ffff1d7224 */ /* 0x000fe400078e000b */
[----:B------:R-:W-:Y:S01]  /*91050*/  IMAD.MOV.U32 R4, RZ, RZ, R8 ;  /* 0x000000ffff047224 */ /* 0x000fe200078e0008 */
[----:B------:R-:W-:Y:S11]  /*91060*/  MOV R5, R9 ;  /* 0x0000000900057202 */ /* 0x000ff60000000f00 */
[----:B------:R-:W-:Y:S06]  /*91070*/  @!UPT UIADD3 URZ, URZ, URZ, URZ ;  /* 0x0000003f3f3ff290 */ /* 0x000fec000fffe03f */
        /* <DEDUP_REMOVED lines=51> */
[----:B------:R-:W-:-:S05]  /*913b0*/  IMAD.MOV.U32 R11, RZ, RZ, R29 ;  /* 0x000000ffff0b7224 */ /* 0x000fca00078e001d */
[----:B--2---:R-:W-:Y:S01]  /*913c0*/  HMMA.1688.F32.TF32 R16, R20, R8, R16 ;  /* 0x000000081410723c */ /* 0x004fe20000081010 */
[----:B------:R-:W-:Y:S01]  /*913d0*/  STL.64 [R1+0x2140], R22 ;  /* 0x0021401601007387 */ /* 0x000fe20000100a00 */
[----:B------:R-:W-:Y:S05]  /*913e0*/  STL.64 [R1+0x2138], R20 ;  /* 0x0021381401007387 */ /* 0x000fea0000100a00 */
[----:B------:R-:W-:Y:S02]  /*913f0*/  IMAD.MOV.U32 R8, RZ, RZ, R4 ;  /* 0x000000ffff087224 */ /* 0x000fe400078e0004 */
[----:B------:R-:W-:Y:S11]  /*91400*/  IMAD.MOV.U32 R9, RZ, RZ, R5 ;  /* 0x000000ffff097224 */ /* 0x000ff600078e0005 */
[----:B------:R-:W-:Y:S03]  /*91410*/  @!UPT UIADD3 URZ, URZ, URZ, URZ ;  /* 0x0000003f3f3ff290 */ /* 0x000fe6000fffe03f */
[----:B------:R-:W-:Y:S01]  /*91420*/  STL.64 [R1+0x410], R16 ;  /* 0x0004101001007387 */ /* 0x000fe20000100a00 */
[----:B------:R-:W-:Y:S02]  /*91430*/  STL.64 [R1+0x418], R18 ;  /* 0x0004181201007387 */ /* 0x000fe40000100a00 */
[----:B------:R-:W2:Y:S02]  /*91440*/  LDL.LU R4, [R1+0x2398] ;  /* 0x0023980001047983 */ /* 0x000ea40000300800 */
[----:B------:R-:W-:Y:S01]  /*91450*/  STL.64 [R1+0x450], R12 ;  /* 0x0004500c01007387 */ /* 0x000fe20000100a00 */
[----:B------:R-:W-:Y:S01]  /*91460*/  STL.64 [R1+0x458], R14 ;  /* 0x0004580e01007387 */ /* 0x000fe20000100a00 */
[----:B------:R-:W3:Y:S02]  /*91470*/  LDL.LU R5, [R1+0x2394] ;  /* 0x0023940001057983 */ /* 0x000ee40000300800 */
[----:B------:R-:W4:Y:S02]  /*91480*/  LDL.LU R6, [R1+0x2390] ;  /* 0x0023900001067983 */ /* 0x000f240000300800 */
[----:B------:R-:W5:Y:S01]  /*91490*/  LDL.LU R29, [R1+0x238c] ;  /* 0x00238c00011d7983 */ /* 0x000f620000300800 */
[----:B------:R1:W-:Y:S01]  /*914a0*/  STL.64 [R1+0x22b8], R10 ;  /* 0x0022b80a01007387 */ /* 0x0003e20000100a00 */
[----:B------:R1:W-:Y:S02]  /*914b0*/  STL.64 [R1+0x22b0], R8 ;  /* 0x0022b00801007387 */ /* 0x0003e40000100a00 */
[----:B-1----:R-:W-:-:S02]  /*914c0*/  IMAD.MOV.U32 R10, RZ, RZ, R28 ;  /* 0x000000ffff0a7224 */ /* 0x002fc400078e001c */
[----:B------:R-:W-:Y:S02]  /*914d0*/  IMAD.MOV.U32 R11, RZ, RZ, R7 ;  /* 0x000000ffff0b7224 */ /* 0x000fe400078e0007 */
[----:B------:R-:W-:Y:S02]  /*914e0*/  IMAD.MOV.U32 R8, RZ, RZ, R2 ;  /* 0x000000ffff087224 */ /* 0x000fe400078e0002 */
[----:B------:R-:W-:Y:S01]  /*914f0*/  IMAD.MOV.U32 R9, RZ, RZ, R3 ;  /* 0x000000ffff097224 */ /* 0x000fe200078e0003 */
[----:B------:R-:W2:Y:S01]  /*91500*/  LDL.LU R2, [R1+0x2388] ;  /* 0x0023880001027983 */ /* 0x000ea20000300800 */
[----:B------:R-:W2:Y:S02]  /*91510*/  LDL.LU R3, [R1+0x2384] ;  /* 0x0023840001037983 */ /* 0x000ea40000300800 */
[----:B------:R-:W3:Y:S02]  /*91520*/  LDL.LU R28, [R1+0x2380] ;  /* 0x00238000011c7983 */ /* 0x000ee40000300800 */
[----:B------:R-:W-:Y:S01]  /*91530*/  STL.64 [R1+0x2310], R10 ;  /* 0x0023100a01007387 */ /* 0x000fe20000100a00 */
[----:B------:R-:W-:Y:S01]  /*91540*/  STL.64 [R1+0x2308], R8 ;  /* 0x0023080801007387 */ /* 0x000fe20000100a00 */
[----:B------:R-:W-:Y:S02]  /*91550*/  STL.64 [R1+0x20c0], R26 ;  /* 0x0020c01a01007387 */ /* 0x000fe40000100a00 */
[----:B------:R1:W-:Y:S02]  /*91560*/  STL.64 [R1+0x20b8], R24 ;  /* 0x0020b81801007387 */ /* 0x0003e40000100a00 */
[----:B-1----:R-:W4:Y:S01]  /*91570*/  LDL.LU R24, [R1+0xc30] ;  /* 0x000c300001187983 */ /* 0x002f220000300800 */
[----:B------:R-:W4:Y:S03]  /*91580*/  LDL.LU R25, [R1+0xc34] ;  /* 0x000c340001197983 */ /* 0x000f260000300800 */
[----:B-----5:R-:W-:Y:S04]  /*91590*/  LDSM.16.M88.4 R16, [R29+0xac180] ;  /* 0x0ac180001d10783b */ /* 0x020fe80000000200 */
[----:B------:R-:W-:Y:S01]  /*915a0*/  LDSM.16.M88.4 R20, [R29+0xb8180] ;  /* 0x0b8180001d14783b */ /* 0x000fe20000000200 */
[----:B--2---:R-:W-:Y:S01]  /*915b0*/  IMAD.MOV.U32 R27, RZ, RZ, R3 ;  /* 0x000000ffff1b7224 */ /* 0x004fe200078e0003 */
[----:B---3--:R-:W-:-:S02]  /*915c0*/  MOV R26, R28 ;  /* 0x0000001c001a7202 */ /* 0x008fc40000000f00 */
[----:B------:R-:W2:Y:S01]  /*915d0*/  LDL.LU R28, [R1+0x237c] ;  /* 0x00237c00011c7983 */ /* 0x000ea20000300800 */
[----:B------:R-:W3:Y:S02]  /*915e0*/  LDL.LU R3, [R1+0x2378] ;  /* 0x0023780001037983 */ /* 0x000ee40000300800 */
[----:B------:R-:W-:Y:S01]  /*915f0*/  STL.64 [R1+0x22d8], R26 ;  /* 0x0022d81a01007387 */ /* 0x000fe20000100a00 */
[----:B----4-:R1:W-:Y:S04]  /*91600*/  STL.64 [R1+0x22d0], R24 ;  /* 0x0022d01801007387 */ /* 0x0103e80000100a00 */
[----:B-1----:R-:W4:Y:S01]  /*91610*/  LDL.LU R24, [R1+0xc50] ;  /* 0x000c500001187983 */ /* 0x002f220000300800 */
[----:B------:R-:W4:Y:S02]  /*91620*/  LDL.LU R25, [R1+0xc54] ;  /* 0x000c540001197983 */ /* 0x000f240000300800 */
[----:B------:R-:W5:Y:S02]  /*91630*/  LDL.LU R26, [R1+0xc58] ;  /* 0x000c5800011a7983 */ /* 0x000f640000300800 */
[----:B------:R-:W5:Y:S02]  /*91640*/  LDL.LU R27, [R1+0xc5c] ;  /* 0x000c5c00011b7983 */ /* 0x000f640000300800 */
[----:B-----5:R3:W-:Y:S01]  /*91650*/  STL.64 [R1+0x22e8], R26 ;  /* 0x0022e81a01007387 */ /* 0x0207e20000100a00 */
[----:B----4-:R1:W-:Y:S02]  /*91660*/  STL.64 [R1+0x22e0], R24 ;  /* 0x0022e01801007387 */ /* 0x0103e40000100a00 */
[----:B---3--:R-:W-:Y:S01]  /*91670*/  IMAD.MOV.U32 R26, RZ, RZ, R3 ;  /* 0x000000ffff1a7224 */ /* 0x008fe200078e0003 */
[----:B-1----:R-:W3:Y:S01]  /*91680*/  LDL.LU R24, [R1+0xc60] ;  /* 0x000c600001187983 */ /* 0x002ee20000300800 */
[----:B------:R-:W3:Y:S02]  /*91690*/  LDL.LU R25, [R1+0xc64] ;  /* 0x000c640001197983 */ /* 0x000ee40000300800 */
[----:B------:R-:W4:Y:S02]  /*916a0*/  LDL.LU R3, [R1+0x2374] ;  /* 0x0023740001037983 */ /* 0x000f240000300800 */
[----:B--2---:R-:W-:-:S02]  /*916b0*/  IMAD.MOV.U32 R27, RZ, RZ, R28 ;  /* 0x000000ffff1b7224 */ /* 0x004fc400078e001c */
[----:B------:R-:W2:Y:S01]  /*916c0*/  LDL.LU R28, [R1+0x2370] ;  /* 0x00237000011c7983 */ /* 0x000ea20000300800 */
[----:B------:R-:W5:Y:S02]  /*916d0*/  LDL.LU R12, [R1+0xcc0] ;  /* 0x000cc000010c7983 */ /* 0x000f640000300800 */
[----:B------:R-:W5:Y:S02]  /*916e0*/  LDL.LU R13, [R1+0xcc4] ;  /* 0x000cc400010d7983 */ /* 0x000f640000300800 */
[----:B------:R-:W2:Y:S01]  /*916f0*/  LDL.LU R14, [R1+0xcc8] ;  /* 0x000cc800010e7983 */ /* 0x000ea20000300800 */
[----:B------:R-:W2:Y:S01]  /*91700*/  LDL.LU R15, [R1+0xccc] ;  /* 0x000ccc00010f7983 */ /* 0x000ea20000300800 */
[----:B------:R-:W-:Y:S02]  /*91710*/  IMAD.MOV.U32 R8, RZ, RZ, R6 ;  /* 0x000000ffff087224 */ /* 0x000fe400078e0006 */
[----:B------:R-:W-:Y:S02]  /*91720*/  IMAD.MOV.U32 R9, RZ, RZ, R5 ;  /* 0x000000ffff097224 */ /* 0x000fe400078e0005 */
[----:B------:R-:W-:-:S02]  /*91730*/  IMAD.MOV.U32 R10, RZ, RZ, R4 ;  /* 0x000000ffff0a7224 */ /* 0x000fc400078e0004 */
[----:B------:R-:W1:Y:S01]  /*91740*/  LDSM.16.M88.4 R4, [R29+0xb0180] ;  /* 0x0b0180001d04783b */ /* 0x000e620000000200 */
[----:B------:R-:W-:Y:S02]  /*91750*/  IMAD.MOV.U32 R11, RZ, RZ, R0 ;  /* 0x000000ffff0b7224 */ /* 0x000fe400078e0000 */
[----:B-1----:R-:W-:Y:S01]  /*91760*/  IMAD.MOV.U32 R0, RZ, RZ, R4 ;  /* 0x000000ffff007224 */ /* 0x002fe200078e0004 */
[----:B--2---:R-:W-:Y:S01]  /*91770*/  STL.64 [R1+0x2368], R14 ;  /* 0x0023680e01007387 */ /* 0x004fe20000100a00 */
[----:B-----5:R1:W-:Y:S03]  /*91780*/  STL.64 [R1+0x2360], R12 ;  /* 0x0023600c01007387 */ /* 0x0203e60000100a00 */
[----:B-1----:R-:W2:Y:S01]  /*91790*/  LDL.LU R12, [R1+0xcd0] ;  /* 0x000cd000010c7983 */ /* 0x002ea20000300800 */
[----:B------:R-:W2:Y:S02]  /*917a0*/  LDL.LU R13, [R1+0xcd4] ;  /* 0x000cd400010d7983 */ /* 0x000ea40000300800 */
[----:B------:R-:W-:Y:S02]  /*917b0*/  STL.64 [R1+0x22f8], R26 ;  /* 0x0022f81a01007387 */ /* 0x000fe40000100a00 */
[----:B---3--:R-:W-:Y:S02]  /*917c0*/  STL.64 [R1+0x22f0], R24 ;  /* 0x0022f01801007387 */ /* 0x008fe40000100a00 */
[----:B------:R-:W1:Y:S01]  /*917d0*/  LDSM.16.M88.4 R24, [R29+0xa8180] ;  /* 0x0a8180001d18783b */ /* 0x000e620000000200 */
[----:B------:R-:W-:-:S02]  /*917e0*/  IMAD.MOV.U32 R14, RZ, RZ, R28 ;  /* 0x000000ffff0e7224 */ /* 0x000fc400078e001c */
[----:B------:R-:W-:Y:S01]  /*917f0*/  IMAD.MOV.U32 R28, RZ, RZ, R18 ;  /* 0x000000ffff1c7224 */ /* 0x000fe200078e0012 */
[----:B-1----:R-:W-:Y:S01]  /*91800*/  STL.64 [R1+0x70], R24 ;  /* 0x0000701801007387 */ /* 0x002fe20000100a00 */
[----:B------:R-:W-:Y:S02]  /*91810*/  STL.64 [R1+0x78], R26 ;  /* 0x0000781a01007387 */ /* 0x000fe40000100a00 */
[----:B------:R-:W-:Y:S02]  /*91820*/  STL.64 [R1+0x60], R16 ;  /* 0x0000601001007387 */ /* 0x000fe40000100a00 */
[----:B------:R-:W-:Y:S01]  /*91830*/  STL.64 [R1+0x68], R18 ;  /* 0x0000681201007387 */ /* 0x000fe20000100a00 */
[----:B------:R1:W-:Y:S01]  /*91840*/  STL [R1+0x2128], R28 ;  /* 0x0021281c01007387 */ /* 0x0003e20000100800 */
[----:B------:R-:W-:Y:S02]  /*91850*/  STL.64 [R1+0x50], R4 ;  /* 0x0000500401007387 */ /* 0x000fe40000100a00 */
[----:B------:R-:W-:Y:S02]  /*91860*/  STL.64 [R1+0x58], R6 ;  /* 0x0000580601007387 */ /* 0x000fe40000100a00 */
[----:B-1----:R-:W-:-:S02]  /*91870*/  IMAD.MOV.U32 R28, RZ, RZ, R5 ;  /* 0x000000ffff1c7224 */ /* 0x002fc400078e0005 */
[----:B------:R-:W1:Y:S04]  /*91880*/  LDSM.16.M88.4 R4, [R29+0xb4180] ;  /* 0x0b4180001d04783b */ /* 0x000e680000000200 */
[----:B-1----:R-:W-:Y:S01]  /*91890*/  STL.64 [R1+0x40], R4 ;  /* 0x0000400401007387 */ /* 0x002fe20000100a00 */
[----:B------:R-:W-:Y:S02]  /*918a0*/  STL.64 [R1+0x48], R6 ;  /* 0x0000480601007387 */ /* 0x000fe40000100a00 */
[----:B------:R-:W1:Y:S02]  /*918b0*/  LDSM.16.M88.4 R4, [R29+0xbc180] ;  /* 0x0bc180001d04783b */ /* 0x000e640000000200 */
[----:B-1----:R-:W-:Y:S02]  /*918c0*/  STL.64 [R1+0x2328], R6 ;  /* 0x0023280601007387 */ /* 0x002fe40000100a00 */
[----:B------:R1:W-:Y:S02]  /*918d0*/  STL.64 [R1+0x2320], R4 ;  /* 0x0023200401007387 */ /* 0x0003e40000100a00 */
[----:B-1----:R-:W3:Y:S01]  /*918e0*/  LDL.LU R4, [R1+0xc90] ;  /* 0x000c900001047983 */ /* 0x002ee20000300800 */
[----:B------:R-:W3:Y:S02]  /*918f0*/  LDL.LU R5, [R1+0xc94] ;  /* 0x000c940001057983 */ /* 0x000ee40000300800 */
[----:B------:R-:W5:Y:S02]  /*91900*/  LDL.LU R6, [R1+0xc98] ;  /* 0x000c980001067983 */ /* 0x000f640000300800 */
[----:B------:R-:W5:Y:S02]  /*91910*/  LDL.LU R7, [R1+0xc9c] ;  /* 0x000c9c0001077983 */ /* 0x000f640000300800 */
[----:B----4-:R-:W-:Y:S01]  /*91920*/  IMAD.MOV.U32 R15, RZ, RZ, R3 ;  /* 0x000000ffff0f7224 */ /* 0x010fe200078e0003 */
[----:B-----5:R-:W-:Y:S01]  /*91930*/  STL.64 [R1+0x2338], R6 ;  /* 0x0023380601007387 */ /* 0x020fe20000100a00 */
[----:B---3--:R1:W-:Y:S03]  /*91940*/  STL.64 [R1+0x2330], R4 ;  /* 0x0023300401007387 */ /* 0x0083e60000100a00 */
[----:B-1----:R-:W3:Y:S02]  /*91950*/  LDL.64 R4, [R1+0x40] ;  /* 0x0000400001047983 */ /* 0x002ee40000100a00 */
[C---:B--2---:R-:W-:Y:S02]  /*91960*/  HMMA.1688.F32.TF32 R12, R8.reuse, R24, R12 ;  /* 0x00000018080c723c */ /* 0x044fe4000008100c */
[----:B---3--:R1:W-:Y:S04]  /*91970*/  STL.64 [R1+0x2350], R4 ;  /* 0x0023500401007387 */ /* 0x0083e80000100a00 */
[----:B-1----:R-:W2:Y:S01]  /*91980*/  LDL.LU R4, [R1+0xcb0] ;  /* 0x000cb00001047983 */ /* 0x002ea20000300800 */
[----:B------:R-:W2:Y:S02]  /*91990*/  LDL.LU R5, [R1+0xcb4] ;  /* 0x000cb40001057983 */ /* 0x000ea40000300800 */
[----:B------:R-:W2:Y:S02]  /*919a0*/  LDL.LU R6, [R1+0xcb8] ;  /* 0x000cb80001067983 */ /* 0x000ea40000300800 */
[----:B------:R-:W2:Y:S11]  /*919b0*/  LDL.LU R7, [R1+0xcbc] ;  /* 0x000cbc0001077983 */ /* 0x000eb60000300800 */
[----:B------:R-:W-:Y:S01]  /*919c0*/  @!UPT UIADD3 URZ, URZ, URZ, URZ ;  /* 0x0000003f3f3ff290 */ /* 0x000fe2000fffe03f */
[----:B------:R-:W-:Y:S01]  /*919d0*/  STL.64 [R1+0x2a0], R12 ;  /* 0x0002a00c01007387 */ /* 0x000fe20000100a00 */
[----:B------:R1:W-:Y:S03]  /*919e0*/  STL.64 [R1+0x2a8], R14 ;  /* 0x0002a80e01007387 */ /* 0x0003e60000100a00 */
[----:B-1----:R-:W3:Y:S01]  /*919f0*/  LDL.LU.64 R14, [R1+0x2368] ;  /* 0x00236800010e7983 */ /* 0x002ee20000300a00 */
[----:B------:R-:W3:Y:S02]  /*91a00*/  LDL.LU.64 R12, [R1+0x2360] ;  /* 0x00236000010c7983 */ /* 0x000ee40000300a00 */
[----:B------:R1:W-:Y:S02]  /*91a10*/  STL.64 [R1+0x2318], R24 ;  /* 0x0023181801007387 */ /* 0x0003e40000100a00 */
[----:B-1----:R-:W4:Y:S01]  /*91a20*/  LDL.LU R24, [R1+0xc80] ;  /* 0x000c800001187983 */ /* 0x002f220000300800 */
[----:B------:R-:W4:Y:S02]  /*91a30*/  LDL.LU R25, [R1+0xc84] ;  /* 0x000c840001197983 */ /* 0x000f240000300800 */
[----:B------:R-:W5:Y:S02]  /*91a40*/  LDL.LU R26, [R1+0xc88] ;  /* 0x000c8800011a7983 */ /* 0x000f640000300800 */
[----:B------:R-:W5:Y:S02]  /*91a50*/  LDL.LU R27, [R1+0xc8c] ;  /* 0x000c8c00011b7983 */ /* 0x000f640000300800 */
[----:B------:R-:W-:Y:S01]  /*91a60*/  IMAD.MOV.U32 R3, RZ, RZ, R19 ;  /* 0x000000ffff037224 */ /* 0x000fe200078e0013 */
[----:B---3--:R-:W-:Y:S01]  /*91a70*/  HMMA.1688.F32.TF32 R12, R8, R16, R12 ;  /* 0x00000010080c723c */ /* 0x008fe2000008100c */
[----:B-----5:R-:W-:Y:S01]  /*91a80*/  STL.64 [R1+0x2348], R26 ;  /* 0x0023481a01007387 */ /* 0x020fe20000100a00 */
[----:B----4-:R1:W-:Y:S03]  /*91a90*/  STL.64 [R1+0x2340], R24 ;  /* 0x0023401801007387 */ /* 0x0103e60000100a00 */
[----:B-1----:R-:W3:Y:S01]  /*91aa0*/  LDL.LU R24, [R1+0xca0] ;  /* 0x000ca00001187983 */ /* 0x002ee20000300800 */
[----:B------:R-:W3:Y:S02]  /*91ab0*/  LDL.LU R25, [R1+0xca4] ;  /* 0x000ca40001197983 */ /* 0x000ee40000300800 */
[----:B------:R-:W3:Y:S02]  /*91ac0*/  LDL.LU R26, [R1+0xca8] ;  /* 0x000ca800011a7983 */ /* 0x000ee40000300800 */
[----:B------:R-:W3:Y:S01]  /*91ad0*/  LDL.LU R27, [R1+0xcac] ;  /* 0x000cac00011b7983 */ /* 0x000ee20000300800 */
[----:B------:R1:W-:Y:S04]  /*91ae0*/  STL.64 [R1+0x2300], R16 ;  /* 0x0023001001007387 */ /* 0x0003e80000100a00 */
[----:B-1----:R-:W4:Y:S08]  /*91af0*/  LDL.LU R16, [R1+0xc70] ;  /* 0x000c700001107983 */ /* 0x002f300000300800 */
[----:B------:R1:W-:Y:S02]  /*91b00*/  STL.64 [R1+0x290], R12 ;  /* 0x0002900c01007387 */ /* 0x0003e40000100a00 */
[----:B------:R5:W-:Y:S02]  /*91b10*/  STL.64 [R1+0x298], R14 ;  /* 0x0002980e01007387 */ /* 0x000be40000100a00 */
[----:B------:R-:W4:Y:S01]  /*91b20*/  LDL.LU R17, [R1+0xc74] ;  /* 0x000c740001117983 */ /* 0x000f220000300800 */
[----:B------:R-:W4:Y:S01]  /*91b30*/  LDL.LU R18, [R1+0xc78] ;  /* 0x000c780001127983 */ /* 0x000f220000300800 */
[----:B------:R-:W4:Y:S03]  /*91b40*/  LDL.LU R19, [R1+0xc7c] ;  /* 0x000c7c0001137983 */ /* 0x000f260000300800 */
[----:B-1----:R-:W2:Y:S01]  /*91b50*/  LDL.LU R12, [R1+0xb40] ;  /* 0x000b4000010c7983 */ /* 0x002ea20000300800 */
[----:B------:R-:W2:Y:S02]  /*91b60*/  LDL.LU R13, [R1+0xb44] ;  /* 0x000b4400010d7983 */ /* 0x000ea40000300800 */
[----:B-----5:R-:W5:Y:S02]  /*91b70*/  LDL.LU R14, [R1+0xb48] ;  /* 0x000b4800010e7983 */ /* 0x020f640000300800 */
[----:B------:R-:W5:Y:S02]  /*91b80*/  LDL.LU R15, [R1+0xb4c] ;  /* 0x000b4c00010f7983 */ /* 0x000f640000300800 */
[----:B-----5:R-:W-:Y:S01]  /*91b90*/  STL.64 [R1+0x2220], R14 ;  /* 0x0022200e01007387 */ /* 0x020fe20000100a00 */
[----:B--2---:R1:W-:Y:S02]  /*91ba0*/  STL.64 [R1+0x2218], R12 ;  /* 0x0022180c01007387 */ /* 0x0043e40000100a00 */
[----:B-1----:R-:W-:-:S02]  /*91bb0*/  IMAD.MOV.U32 R12, RZ, RZ, R0 ;  /* 0x000000ffff0c7224 */ /* 0x002fc400078e0000 */
[----:B------:R-:W-:Y:S01]  /*91bc0*/  IMAD.MOV.U32 R13, RZ, RZ, R28 ;  /* 0x000000ffff0d7224 */ /* 0x000fe200078e001c */
[----:B------:R-:W2:Y:S06]  /*91bd0*/  LDL.LU R0, [R1+0x2358] ;  /* 0x0023580001007983 */ /* 0x000eac0000300800 */
[C---:B------:R-:W-:Y:S01]  /*91be0*/  HMMA.1688.F32.TF32 R4, R8.reuse, R12, R4 ;  /* 0x0000000c0804723c */ /* 0x040fe20000081004 */
[----:B------:R-:W-:Y:S11]  /*91bf0*/  STL.64 [R1+0x38], R22 ;  /* 0x0000381601007387 */ /* 0x000ff60000100a00 */
[----:B------:R-:W-:Y:S11]  /*91c00*/  @!UPT UIADD3 URZ, URZ, URZ, URZ ;  /* 0x0000003f3f3ff290 */ /* 0x000ff6000fffe03f */
[----:B------:R1:W-:Y:S01]  /*91c10*/  STL.64 [R1+0x280], R4 ;  /* 0x0002800401007387 */ /* 0x0003e20000100a00 */
[----:B------:R-:W-:Y:S03]  /*91c20*/  STL.64 [R1+0x288], R6 ;  /* 0x0002880601007387 */ /* 0x000fe60000100a00 */
[----:B-1----:R-:W3:Y:S02]  /*91c30*/  LDL.LU.64 R4, [R1+0x2350] ;  /* 0x0023500001047983 */ /* 0x002ee40000300a00 */
        /* <DEDUP_REMOVED lines=16> */
[----:B------:R-:W3:Y:S02]  /*91d40*/  LDL.LU.64 R4, [R1+0x2320] ;  /* 0x0023200001047983 */ /* 0x000ee40000300a00 */
[----:B---3--:R-:W-:Y:S01]  /*91d50*/  HMMA.1688.F32.TF32 R8, R8, R4, R24 ;  /* 0x000000040808723c */ /* 0x008fe20000081018 */
[----:B------:R-:W4:Y:S11]  /*91d60*/  LDL.LU.64 R24, [R1+0x2318] ;  /* 0x0023180001187983 */ /* 0x000f360000300a00 */
[----:B------:R-:W-:Y:S11]  /*91d70*/  @!UPT UIADD3 URZ, URZ, URZ, URZ ;  /* 0x0000003f3f3ff290 */ /* 0x000ff6000fffe03f */
[----:B------:R-:W-:Y:S01]  /*91d80*/  STL.64 [R1+0x20], R8 ;  /* 0x0000200801007387 */ /* 0x000fe20000100a00 */
[----:B------:R1:W-:Y:S03]  /*91d90*/  STL.64 [R1+0x28], R10 ;  /* 0x0000280a01007387 */ /* 0x0003e60000100a00 */
[----:B-1----:R-:W4:Y:S01]  /*91da0*/  LDL.LU.64 R10, [R1+0x2310] ;  /* 0x00231000010a7983 */ /* 0x002f220000300a00 */
[----:B------:R-:W4:Y:S02]  /*91db0*/  LDL.LU.64 R8, [R1+0x2308] ;  /* 0x0023080001087983 */ /* 0x000f240000300a00 */
[C---:B----4-:R-:W-:Y:S01]  /*91dc0*/  HMMA.1688.F32.TF32 R24, R8.reuse, R24, R16 ;  /* 0x000000180818723c */ /* 0x050fe20000081010 */
[----:B------:R-:W3:Y:S11]  /*91dd0*/  LDL.LU.64 R16, [R1+0x2300] ;  /* 0x0023000001107983 */ /* 0x000ef60000300a00 */
[----:B------:R-:W-:Y:S11]  /*91de0*/  @!UPT UIADD3 URZ, URZ, URZ, URZ ;  /* 0x0000003f3f3ff290 */ /* 0x000ff6000fffe03f */
        /* <DEDUP_REMOVED lines=24> */
[----:B------:R-:W4:Y:S02]  /*91f70*/  LDL.LU R14, [R1+0xc48] ;  /* 0x000c4800010e7983 */ /* 0x000f240000300800 */
[----:B------:R-:W4:Y:S02]  /*91f80*/  LDL.LU R15, [R1+0xc4c] ;  /* 0x000c4c00010f7983 */ /* 0x000f240000300800 */
[C---:B----4-:R-:W-:Y:S08]  /*91f90*/  HMMA.1688.F32.TF32 R12, R8.reuse, R16, R12 ;  /* 0x00000010080c723c */ /* 0x050ff0000008100c */
[C---:B---3--:R-:W-:Y:S11]  /*91fa0*/  HMMA.1688.F32.TF32 R16, R8.reuse, R20, R24 ;  /* 0x000000140810723c */ /* 0x048ff60000081018 */
[----:B------:R-:W-:Y:S04]  /*91fb0*/  @!UPT UIADD3 URZ, URZ, URZ, URZ ;  /* 0x0000003f3f3ff290 */ /* 0x000fe8000fffe03f */
[----:B------:R1:W-:Y:S01]  /*91fc0*/  STL.64 [R1+0x220], R12 ;  /* 0x0002200c01007387 */ /* 0x0003e20000100a00 */
[----:B------:R3:W-:Y:S03]  /*91fd0*/  STL.64 [R1+0x228], R14 ;  /* 0x0002280e01007387 */ /* 0x0007e60000100a00 */
[----:B-1----:R-:W4:Y:S04]  /*91fe0*/  LDL.LU R12, [R1+0xbf0] ;  /* 0x000bf000010c7983 */ /* 0x002f280000300800 */
[----:B------:R-:W-:Y:S02]  /*91ff0*/  STL.64 [R1+0x210], R16 ;  /* 0x0002101001007387 */ /* 0x000fe40000100a00 */
[----:B------:R-:W-:Y:S02]  /*92000*/  STL.64 [R1+0x218], R18 ;  /* 0x0002181201007387 */ /* 0x000fe40000100a00 */
[----:B------:R-:W4:Y:S01]  /*92010*/  LDL.LU R13, [R1+0xbf4] ;  /* 0x000bf400010d7983 */ /* 0x000f220000300800 */
[----:B---3--:R-:W3:Y:S01]  /*92020*/  LDL.LU R14, [R1+0xbf8] ;  /* 0x000bf800010e7983 */ /* 0x008ee20000300800 */
[----:B------:R-:W3:Y:S03]  /*92030*/  LDL.LU R15, [R1+0xbfc] ;  /* 0x000bfc00010f7983 */ /* 0x000ee60000300800 */
[----:B---3--:R-:W-:Y:S01]  /*92040*/  STL.64 [R1+0x22c8], R14 ;  /* 0x0022c80e01007387 */ /* 0x008fe20000100a00 */
[----:B----4-:R1:W-:Y:S03]  /*92050*/  STL.64 [R1+0x22c0], R12 ;  /* 0x0022c00c01007387 */ /* 0x0103e60000100a00 */
[----:B-1----:R-:W3:Y:S01]  /*92060*/  LDL.LU R12, [R1+0xc20] ;  /* 0x000c2000010c7983 */ /* 0x002ee20000300800 */
[----:B------:R-:W3:Y:S02]  /*92070*/  LDL.LU R13, [R1+0xc24] ;  /* 0x000c2400010d7983 */ /* 0x000ee40000300800 */
[----:B------:R-:W3:Y:S02]  /*92080*/  LDL.LU R14, [R1+0xc28] ;  /* 0x000c2800010e7983 */ /* 0x000ee40000300800 */
[----:B------:R-:W3:Y:S01]  /*92090*/  LDL.LU R15, [R1+0xc2c] ;  /* 0x000c2c00010f7983 */ /* 0x000ee20000300800 */
[----:B------:R-:W4:Y:S01]  /*920a0*/  LDL.64 R16, [R1+0x70] ;  /* 0x0000700001107983 */ /* 0x000f220000100a00 */
        /* <DEDUP_REMOVED lines=20> */
[----:B------:R-:W2:Y:S02]  /*921f0*/  LDL.LU R22, [R1+0xbe8] ;  /* 0x000be80001167983 */ /* 0x000ea40000300800 */
[----:B------:R-:W2:Y:S01]  /*92200*/  LDL.LU R23, [R1+0xbec] ;  /* 0x000bec0001177983 */ /* 0x000ea20000300800 */
[----:B------:R-:W-:Y:S01]  /*92210*/  STL.64 [R1+0x2150], R26 ;  /* 0x0021501a01007387 */ /* 0x000fe20000100a00 */
[----:B------:R1:W-:Y:S03]  /*92220*/  STL.64 [R1+0x2148], R24 ;  /* 0x0021481801007387 */ /* 0x0003e60000100a00 */
[----:B-1----:R-:W3:Y:S01]  /*92230*/  LDL.LU.64 R24, [R1+0x40] ;  /* 0x0000400001187983 */ /* 0x002ee20000300a00 */
[----:B------:R-:W4:Y:S02]  /*92240*/  LDL.LU.64 R14, [R1+0x22c8] ;  /* 0x0022c800010e7983 */ /* 0x000f240000300a00 */
[----:B------:R-:W4:Y:S05]  /*92250*/  LDL.LU.64 R12, [R1+0x22c0] ;  /* 0x0022c000010c7983 */ /* 0x000f2a0000300a00 */
[----:B------:R-:W-:Y:S01]  /*92260*/  STL.64 [R1+0x10], R8 ;  /* 0x0000100801007387 */ /* 0x000fe20000100a00 */
[----:B------:R1:W-:Y:S04]  /*92270*/  STL.64 [R1+0x18], R10 ;  /* 0x0000180a01007387 */ /* 0x0003e80000100a00 */
[----:B-1----:R-:W4:Y:S01]  /*92280*/  LDL.LU.64 R10, [R1+0x22b8] ;  /* 0x0022b800010a7983 */ /* 0x002f220000300a00 */
[----:B------:R-:W4:Y:S02]  /*92290*/  LDL.LU.64 R8, [R1+0x22b0] ;  /* 0x0022b00001087983 */ /* 0x000f240000300a00 */
[----:B-----5:R-:W-:Y:S02]  /*922a0*/  STL.64 [R1+0x2270], R6 ;  /* 0x0022700601007387 */ /* 0x020fe40000100a00 */
        /* <DEDUP_REMOVED lines=21> */
[----:B------:R1:W-:Y:S02]  /*92400*/  STL.64 [R1+0x2238], R16 ;  /* 0x0022381001007387 */ /* 0x0003e40000100a00 */
[----:B-1----:R-:W-:Y:S01]  /*92410*/  IMAD.MOV.U32 R16, RZ, RZ, R15 ;  /* 0x000000ffff107224 */ /* 0x002fe200078e000f */
[----:B------:R-:W-:-:S05]  /*92420*/  MOV R17, R14 ;  /* 0x0000000e00117202 */ /* 0x000fca0000000f00 */
        /* <DEDUP_REMOVED lines=17> */
[C---:B---3--:R-:W-:Y:S01]  /*92540*/  HMMA.1688.F32.TF32 R20, R8.reuse, R24, R20 ;  /* 0x000000180814723c */ /* 0x048fe20000081014 */
        /* <DEDUP_REMOVED lines=8> */
[----:B------:R-:W-:Y:S03]  /*925d0*/  STL.64 [R1+0x348], R22 ;  /* 0x0003481601007387 */ /* 0x000fe60000100a00 */
[----:B-1----:R-:W5:Y:S01]  /*925e0*/  LDL.LU.64 R20, [R1+0x2278] ;  /* 0x0022780001147983 */ /* 0x002f620000300a00 */
[----:B------:R1:W-:Y:S03]  /*925f0*/  STL.64 [R1+0x2228], R24 ;  /* 0x0022281801007387 */ /* 0x0003e60000100a00 */
        /* <DEDUP_REMOVED lines=9> */
[----:B-1----:R-:W5:Y:S01]  /*92690*/  LDL.LU.64 R6, [R1+0x2270] ;  /* 0x0022700001067983 */ /* 0x002f620000300a00 */
[----:B------:R-:W4:Y:S02]  /*926a0*/  LDL.LU.64 R4, [R1+0x2268] ;  /* 0x0022680001047983 */ /* 0x000f240000300a00 */
[----:B----4-:R-:W-:Y:S01]  /*926b0*/  HMMA.1688.F32.TF32 R8, R8, R4, R16 ;  /* 0x000000040808723c */ /* 0x010fe20000081010 */
[----:B------:R-:W2:Y:S11]  /*926c0*/  LDL.LU.64 R16, [R1+0x2260] ;  /* 0x0022600001107983 */ /* 0x000eb60000300a00 */
[----:B------:R-:W-:Y:S11]  /*926d0*/  @!UPT UIADD3 URZ, URZ, URZ, URZ ;  /* 0x0000003f3f3ff290 */ /* 0x000ff6000fffe03f */
        /* <DEDUP_REMOVED lines=14> */
[----:B------:R1:W-:Y:S01]  /*927c0*/  STL.64 [R1+0x1e0], R16 ;  /* 0x0001e01001007387 */ /* 0x0003e20000100a00 */
[----:B------:R2:W-:Y:S03]  /*927d0*/  STL.64 [R1+0x1e8], R18 ;  /* 0x0001e81201007387 */ /* 0x0005e60000100a00 */
[----:B-1----:R-:W4:Y:S01]  /*927e0*/  LDL.LU R16, [R1+0xb10] ;  /* 0x000b100001107983 */ /* 0x002f220000300800 */
[----:B------:R-:W4:Y:S02]  /*927f0*/  LDL.LU R17, [R1+0xb14] ;  /* 0x000b140001117983 */ /* 0x000f240000300800 */
[----:B--2---:R-:W4:Y:S02]  /*92800*/  LDL.LU R18, [R1+0xb18] ;  /* 0x000b180001127983 */ /* 0x004f240000300800 */
[----:B------:R-:W4:Y:S01]  /*92810*/  LDL.LU R19, [R1+0xb1c] ;  /* 0x000b1c0001137983 */ /* 0x000f220000300800 */
[C---:B---3--:R-:W-:Y:S01]  /*92820*/  HMMA.1688.F32.TF32 R12, R8.reuse, R12, R24 ;  /* 0x0000000c080c723c */ /* 0x048fe20000081018 */
[----:B------:R-:W2:Y:S11]  /*92830*/  LDL.LU.64 R24, [R1+0x2228] ;  /* 0x0022280001187983 */ /* 0x000eb60000300a00 */
[----:B------:R-:W-:Y:S11]  /*92840*/  @!UPT UIADD3 URZ, URZ, URZ, URZ ;  /* 0x0000003f3f3ff290 */ /* 0x000ff6000fffe03f */
        /* <DEDUP_REMOVED lines=16> */
[----:B------:R1:W-:Y:S01]  /*92950*/  STL.64 [R1+0x21c0], R20 ;  /* 0x0021c01401007387 */ /* 0x0003e20000100a00 */
[C---:B---3--:R-:W-:Y:S03]  /*92960*/  HMMA.1688.F32.TF32 R24, R8.reuse, R20, R24 ;  /* 0x000000140818723c */ /* 0x048fe60000081018 */
[----:B-1----:R-:W3:Y:S11]  /*92970*/  LDL.LU R20, [R1+0xab0] ;  /* 0x000ab00001147983 */ /* 0x002ef60000300800 */
[----:B------:R-:W-:Y:S09]  /*92980*/  @!UPT UIADD3 URZ, URZ, URZ, URZ ;  /* 0x0000003f3f3ff290 */ /* 0x000ff2000fffe03f */
        /* <DEDUP_REMOVED lines=8> */
[----:B------:R-:W2:Y:S02]  /*92a10*/  LDL.LU R27, [R1+0xadc] ;  /* 0x000adc00011b7983 */ /* 0x000ea40000300800 */
[----:B--2---:R-:W-:Y:S01]  /*92a20*/  STL.64 [R1+0x21f8], R26 ;  /* 0x0021f81a01007387 */ /* 0x004fe20000100a00 */
[----:B---3--:R1:W-:Y:S03]  /*92a30*/  STL.64 [R1+0x21f0], R24 ;  /* 0x0021f01801007387 */ /* 0x0083e60000100a00 */
[----:B-1----:R-:W2:Y:S01]  /*92a40*/  LDL.64 R24, [R1+0x70] ;  /* 0x0000700001187983 */ /* 0x002ea20000100a00 */
[----:B------:R-:W-:Y:S02]  /*92a50*/  STL.64 [R1+0x21d0], R22 ;  /* 0x0021d01601007387 */ /* 0x000fe40000100a00 */
[----:B------:R1:W-:Y:S02]  /*92a60*/  STL.64 [R1+0x21c8], R20 ;  /* 0x0021c81401007387 */ /* 0x0003e40000100a00 */
[----:B-1----:R-:W3:Y:S01]  /*92a70*/  LDL.LU R20, [R1+0xac0] ;  /* 0x000ac00001147983 */ /* 0x002ee20000300800 */
[----:B------:R-:W3:Y:S02]  /*92a80*/  LDL.LU R21, [R1+0xac4] ;  /* 0x000ac40001157983 */ /* 0x000ee40000300800 */
[----:B------:R-:W2:Y:S02]  /*92a90*/  LDL.LU R22, [R1+0xac8] ;  /* 0x000ac80001167983 */ /* 0x000ea40000300800 */
[----:B------:R-:W2:Y:S01]  /*92aa0*/  LDL.LU R23, [R1+0xacc] ;  /* 0x000acc0001177983 */ /* 0x000ea20000300800 */
[----:B----4-:R-:W-:Y:S01]  /*92ab0*/  HMMA.1688.F32.TF32 R8, R8, R4, R16 ;  /* 0x000000040808723c */ /* 0x010fe20000081010 */
        /* <DEDUP_REMOVED lines=9> */
[----:B------:R-:W-:Y:S03]  /*92b50*/  STL.64 [R1+0x21b0], R4 ;  /* 0x0021b00401007387 */ /* 0x000fe60000100a00 */
[----:B------:R1:W-:Y:S02]  /*92b60*/  STL.64 [R1], R8 ;  /* 0x0000000801007387 */ /* 0x0003e40000100a00 */
[----:B------:R3:W-:Y:S01]  /*92b70*/  STL.64 [R1+0x8], R10 ;  /* 0x0000080a01007387 */ /* 0x0007e20000100a00 */
[----:B-1----:R-:W4:Y:S01]  /*92b80*/  LDL.LU R8, [R1+0xa00] ;  /* 0x000a000001087983 */ /* 0x002f220000300800 */
[----:B------:R-:W4:Y:S02]  /*92b90*/  LDL.LU R9, [R1+0xa04] ;  /* 0x000a040001097983 */ /* 0x000f240000300800 */
[----:B---3--:R-:W3:Y:S02]  /*92ba0*/  LDL.LU R10, [R1+0xa08] ;  /* 0x000a0800010a7983 */ /* 0x008ee40000300800 */
[----:B------:R-:W3:Y:S01]  /*92bb0*/  LDL.LU R11, [R1+0xa0c] ;  /* 0x000a0c00010b7983 */ /* 0x000ee20000300800 */
[----:B------:R-:W5:Y:S01]  /*92bc0*/  LDL.LU R16, [R1+0xa70] ;  /* 0x000a700001107983 */ /* 0x000f620000300800 */
[----:B------:R-:W5:Y:S02]  /*92bd0*/  LDL.LU R17, [R1+0xa74] ;  /* 0x000a740001117983 */ /* 0x000f640000300800 */
[----:B------:R-:W5:Y:S02]  /*92be0*/  LDL.LU R18, [R1+0xa78] ;  /* 0x000a780001127983 */ /* 0x000f640000300800 */
[----:B------:R-:W5:Y:S01]  /*92bf0*/  LDL.LU R19, [R1+0xa7c] ;  /* 0x000a7c0001137983 */ /* 0x000f620000300800 */
[----:B------:R-:W5:Y:S01]  /*92c00*/  LDL.LU R4, [R1+0xaa0] ;  /* 0x000aa00001047983 */ /* 0x000f620000300800 */
[----:B------:R-:W5:Y:S02]  /*92c10*/  LDL.LU R5, [R1+0xaa4] ;  /* 0x000aa40001057983 */ /* 0x000f640000300800 */
[----:B------:R-:W5:Y:S02]  /*92c20*/  LDL.LU R6, [R1+0xaa8] ;  /* 0x000aa80001067983 */ /* 0x000f640000300800 */
[----:B------:R-:W5:Y:S01]  /*92c30*/  LDL.LU R7, [R1+0xaac] ;  /* 0x000aac0001077983 */ /* 0x000f620000300800 */
[C---:B--2---:R-:W-:Y:S01]  /*92c40*/  HMMA.1688.F32.TF32 R20, R12.reuse, R24, R20 ;  /* 0x000000180c14723c */ /* 0x044fe20000081014 */
[----:B---3--:R-:W-:Y:S01]  /*92c50*/  STL.64 [R1+0x2160], R10 ;  /* 0x0021600a01007387 */ /* 0x008fe20000100a00 */
[----:B----4-:R1:W-:Y:S03]  /*92c60*/  STL.64 [R1+0x2158], R8 ;  /* 0x0021580801007387 */ /* 0x0103e60000100a00 */
[----:B-1----:R-:W2:Y:S11]  /*92c70*/  LDL.LU.64 R8, [R1+0x50] ;  /* 0x0000500001087983 */ /* 0x002eb60000300a00 */
[----:B------:R-:W-:Y:S07]  /*92c80*/  @!UPT UIADD3 URZ, URZ, URZ, URZ ;  /* 0x0000003f3f3ff290 */ /* 0x000fee000fffe03f */
[----:B------:R1:W-:Y:S02]  /*92c90*/  STL.64 [R1+0x1a0], R20 ;  /* 0x0001a01401007387 */ /* 0x0003e40000100a00 */
[----:B------:R-:W-:Y:S02]  /*92ca0*/  STL.64 [R1+0x1a8], R22 ;  /* 0x0001a81601007387 */ /* 0x000fe40000100a00 */
[----:B------:R-:W-:Y:S02]  /*92cb0*/  IMAD.MOV.U32 R11, RZ, RZ, R24 ;  /* 0x000000ffff0b7224 */ /* 0x000fe400078e0018 */
[----:B------:R-:W-:Y:S01]  /*92cc0*/  IMAD.MOV.U32 R10, RZ, RZ, R25 ;  /* 0x000000ffff0a7224 */ /* 0x000fe200078e0019 */
        /* <DEDUP_REMOVED lines=11> */
[----:B------:R-:W2:Y:S01]  /*92d80*/  LDL.LU.64 R22, [R1+0x21e0] ;  /* 0x0021e00001167983 */ /* 0x000ea20000300a00 */
        /* <DEDUP_REMOVED lines=11> */
[----:B------:R-:W-:Y:S01]  /*92e40*/  STL.64 [R1+0x2188], R8 ;  /* 0x0021880801007387 */ /* 0x000fe20000100a00 */
[C---:B----4-:R-:W-:Y:S11]  /*92e50*/  HMMA.1688.F32.TF32 R20, R12.reuse, R24, R20 ;  /* 0x000000180c14723c */ /* 0x050ff60000081014 */
        /* <DEDUP_REMOVED lines=27> */
[----:B------:R-:W4:Y:S02]  /*93010*/  LDL.LU.64 R4, [R1+0x21b0] ;  /* 0x0021b00001047983 */ /* 0x000f240000300a00 */
[----:B------:R-:W-:Y:S02]  /*93020*/  IMAD.MOV.U32 R8, RZ, RZ, R11 ;  /* 0x000000ffff087224 */ /* 0x000fe400078e000b */
[----:B------:R-:W-:Y:S01]  /*93030*/  IMAD.MOV.U32 R9, RZ, RZ, R10 ;  /* 0x000000ffff097224 */ /* 0x000fe200078e000a */
[----:B----4-:R-:W-:Y:S01]  /*93040*/  HMMA.1688.F32.TF32 R12, R12, R4, R16 ;  /* 0x000000040c0c723c */ /* 0x010fe20000081010 */
        /* <DEDUP_REMOVED lines=37> */
[----:B--2---:R-:W2:Y:S02]  /*932a0*/  LDL.LU.64 R26, [R1+0x2150] ;  /* 0x00215000011a7983 */ /* 0x004ea40000300a00 */
[----:B-1----:R-:W-:Y:S02]  /*932b0*/  IMAD.MOV.U32 R9, RZ, RZ, R24 ;  /* 0x000000ffff097224 */ /* 0x002fe400078e0018 */
[----:B------:R-:W-:Y:S02]  /*932c0*/  IMAD.MOV.U32 R8, RZ, RZ, R25 ;  /* 0x000000ffff087224 */ /* 0x000fe400078e0019 */
[----:B------:R-:W2:Y:S01]  /*932d0*/  LDL.LU.64 R24, [R1+0x2148] ;  /* 0x0021480001187983 */ /* 0x000ea20000300a00 */
[----:B-----5:R-:W-:Y:S01]  /*932e0*/  HMMA.1688.F32.TF32 R12, R16, R20, R12 ;  /* 0x00000014100c723c */ /* 0x020fe2000008100c */
[----:B----4-:R-:W-:-:S02]  /*932f0*/  IMAD.MOV.U32 R11, RZ, RZ, R20 ;  /* 0x000000ffff0b7224 */ /* 0x010fc400078e0014 */
[----:B------:R-:W-:Y:S11]  /*93300*/  IMAD.MOV.U32 R10, RZ, RZ, R21 ;  /* 0x000000ffff0a7224 */ /* 0x000ff600078e0015 */
[----:B------:R-:W-:Y:S09]  /*93310*/  @!UPT UIADD3 URZ, URZ, URZ, URZ ;  /* 0x0000003f3f3ff290 */ /* 0x000ff2000fffe03f */
[----:B------:R-:W-:Y:S01]  /*93320*/  STL.64 [R1+0x2b0], R12 ;  /* 0x0002b00c01007387 */ /* 0x000fe20000100a00 */
[----:B------:R2:W-:Y:S02]  /*93330*/  STL.64 [R1+0x2b8], R14 ;  /* 0x0002b80e01007387 */ /* 0x0005e40000100a00 */
[----:B------:R-:W4:Y:S02]  /*93340*/  LDL.LU.64 R22, [R1+0x2140] ;  /* 0x0021400001167983 */ /* 0x000f240000300a00 */
[----:B------:R-:W4:Y:S01]  /*93350*/  LDL.LU.64 R20, [R1+0x2138] ;  /* 0x0021380001147983 */ /* 0x000f220000300a00 */
[----:B---3--:R-:W-:Y:S01]  /*93360*/  STL.64 [R1+0x20d0], R6 ;  /* 0x0020d00601007387 */ /* 0x008fe20000100a00 */
[----:B------:R-:W-:Y:S01]  /*93370*/  STL.64 [R1+0x20c8], R4 ;  /* 0x0020c80401007387 */ /* 0x000fe20000100a00 */
[----:B--2---:R-:W-:Y:S07]  /*93380*/  HMMA.1688.F32.TF32 R12, R16, R4, R24 ;  /* 0x00000004100c723c */ /* 0x004fee0000081018 */
[----:B------:R-:W-:-:S02]  /*93390*/  IMAD.MOV.U32 R16, RZ, RZ, R11 ;  /* 0x000000ffff107224 */ /* 0x000fc400078e000b */
[----:B------:R-:W-:Y:S11]  /*933a0*/  IMAD.MOV.U32 R17, RZ, RZ, R10 ;  /* 0x000000ffff117224 */ /* 0x000ff600078e000a */
[----:B------:R-:W-:Y:S03]  /*933b0*/  @!UPT UIADD3 URZ, URZ, URZ, URZ ;  /* 0x0000003f3f3ff290 */ /* 0x000fe6000fffe03f */
[----:B------:R1:W-:Y:S01]  /*933c0*/  STL.64 [R1+0x170], R12 ;  /* 0x0001700c01007387 */ /* 0x0003e20000100a00 */
[----:B------:R2:W-:Y:S02]  /*933d0*/  STL.64 [R1+0x178], R14 ;  /* 0x0001780e01007387 */ /* 0x0005e40000100a00 */
[----:B------:R-:W-:Y:S02]  /*933e0*/  STL.64 [R1+0x2108], R16 ;  /* 0x0021081001007387 */ /* 0x000fe40000100a00 */
[----:B-1----:R-:W-:Y:S02]  /*933f0*/  IMAD.MOV.U32 R12, RZ, RZ, R0 ;  /* 0x000000ffff0c7224 */ /* 0x002fe400078e0000 */
[----:B------:R-:W-:Y:S01]  /*93400*/  IMAD.MOV.U32 R13, RZ, RZ, R2 ;  /* 0x000000ffff0d7224 */ /* 0x000fe200078e0002 */
[----:B------:R-:W3:Y:S01]  /*93410*/  LDL.LU R0, [R1+0x2130] ;  /* 0x0021300001007983 */ /* 0x000ee20000300800 */
[----:B------:R-:W5:Y:S02]  /*93420*/  LDL.LU R2, [R1+0x212c] ;  /* 0x00212c0001027983 */ /* 0x000f640000300800 */
[----:B--2---:R-:W2:Y:S02]  /*93430*/  LDL.LU R14, [R1+0x8a8] ;  /* 0x0008a800010e7983 */ /* 0x004ea40000300800 */
[----:B------:R-:W2:Y:S01]  /*93440*/  LDL.LU R15, [R1+0x8ac] ;  /* 0x0008ac00010f7983 */ /* 0x000ea20000300800 */
[----:B---3--:R-:W-:Y:S04]  /*93450*/  LDS R10, [R0+0x3e000] ;  /* 0x03e00000000a7984 */ /* 0x008fe80000000800 */
[----:B--2---:R-:W-:Y:S01]  /*93460*/  STL.64 [R1+0x2060], R14 ;  /* 0x0020600e01007387 */ /* 0x004fe20000100a00 */
[----:B------:R1:W-:Y:S03]  /*93470*/  STL.64 [R1+0x2058], R12 ;  /* 0x0020580c01007387 */ /* 0x0003e60000100a00 */
[----:B-----5:R-:W2:Y:S01]  /*93480*/  LDS R11, [R2+0x3e000] ;  /* 0x03e00000020b7984 */ /* 0x020ea20000000800 */
[----:B-1----:R-:W-:Y:S01]  /*93490*/  MOV R12, R9 ;  /* 0x00000009000c7202 */ /* 0x002fe20000000f00 */
[----:B------:R-:W-:-:S02]  /*934a0*/  IMAD.MOV.U32 R13, RZ, RZ, R8 ;  /* 0x000000ffff0d7224 */ /* 0x000fc400078e0008 */
[----:B------:R-:W-:Y:S04]  /*934b0*/  LDS R9, [R2+0x3c000] ;  /* 0x03c0000002097984 */ /* 0x000fe80000000800 */
[----:B------:R-:W1:Y:S04]  /*934c0*/  LDS R8, [R0+0x3c000] ;  /* 0x03c0000000087984 */ /* 0x000e680000000800 */
[----:B------:R-:W-:Y:S04]  /*934d0*/  STL.64 [R1+0x2120], R12 ;  /* 0x0021200c01007387 */ /* 0x000fe80000100a00 */
[----:B--2---:R-:W-:Y:S04]  /*934e0*/  STL.64 [R1+0x2070], R10 ;  /* 0x0020700a01007387 */ /* 0x004fe80000100a00 */
[----:B-1----:R1:W-:Y:S04]  /*934f0*/  STL.64 [R1+0x2068], R8 ;  /* 0x0020680801007387 */ /* 0x0023e80000100a00 */
        /* <DEDUP_REMOVED lines=8> */
[----:B------:R-:W4:Y:S01]  /*93580*/  LDL.LU R12, [R1+0x990] ;  /* 0x00099000010c7983 */ /* 0x000f220000300800 */
[----:B------:R-:W4:Y:S02]  /*93590*/  LDL.LU R13, [R1+0x994] ;  /* 0x00099400010d7983 */ /* 0x000f240000300800 */
[----:B------:R-:W4:Y:S02]  /*935a0*/  LDL.LU R14, [R1+0x998] ;  /* 0x00099800010e7983 */ /* 0x000f240000300800 */
[----:B------:R-:W4:Y:S01]  /*935b0*/  LDL.LU R15, [R1+0x99c] ;  /* 0x00099c00010f7983 */ /* 0x000f220000300800 */
[----:B--2---:R-:W-:Y:S01]  /*935c0*/  STL.64 [R1+0x2118], R18 ;  /* 0x0021181201007387 */ /* 0x004fe20000100a00 */
[----:B-----5:R1:W-:Y:S03]  /*935d0*/  STL.64 [R1+0x2110], R16 ;  /* 0x0021101001007387 */ /* 0x0203e60000100a00 */
[----:B-1----:R-:W4:Y:S01]  /*935e0*/  LDL.LU.64 R16, [R1+0x70] ;  /* 0x0000700001107983 */ /* 0x002f220000300a00 */
[----:B------:R-:W2:Y:S02]  /*935f0*/  LDL.LU R24, [R1+0x940] ;  /* 0x0009400001187983 */ /* 0x000ea40000300800 */
        /* <DEDUP_REMOVED lines=8> */
[----:B------:R-:W5:Y:S01]  /*93680*/  LDL.LU R27, [R1+0x96c] ;  /* 0x00096c00011b7983 */ /* 0x000f620000300800 */
[----:B----4-:R-:W-:Y:S01]  /*93690*/  HMMA.1688.F32.TF32 R12, R20, R16, R12 ;  /* 0x00000010140c723c */ /* 0x010fe2000008100c */
        /* <DEDUP_REMOVED lines=8> */
[----:B-1----:R-:W2:Y:S01]  /*93720*/  LDL.LU.64 R24, [R1+0x60] ;  /* 0x0000600001187983 */ /* 0x002ea20000300a00 */
[----:B------:R-:W4:Y:S02]  /*93730*/  LDL.LU R4, [R1+0x950] ;  /* 0x0009500001047983 */ /* 0x000f240000300800 */
[----:B------:R-:W4:Y:S02]  /*93740*/  LDL.LU R5, [R1+0x954] ;  /* 0x0009540001057983 */ /* 0x000f240000300800 */
[----:B------:R-:W4:Y:S01]  /*93750*/  LDL.LU R6, [R1+0x958] ;  /* 0x0009580001067983 */ /* 0x000f220000300800 */
[----:B------:R-:W4:Y:S01]  /*93760*/  LDL.LU R7, [R1+0x95c] ;  /* 0x00095c0001077983 */ /* 0x000f220000300800 */
[----:B---3--:R-:W-:Y:S02]  /*93770*/  STL.64 [R1+0x2080], R10 ;  /* 0x0020800a01007387 */ /* 0x008fe40000100a00 */
[----:B------:R1:W-:Y:S02]  /*93780*/  STL.64 [R1+0x2078], R8 ;  /* 0x0020780801007387 */ /* 0x0003e40000100a00 */
[----:B-1----:R-:W-:-:S02]  /*93790*/  IMAD.MOV.U32 R8, RZ, RZ, R28 ;  /* 0x000000ffff087224 */ /* 0x002fc400078e001c */
[----:B------:R-:W3:Y:S01]  /*937a0*/  LDL.LU R28, [R1+0x2128] ;  /* 0x00212800011c7983 */ /* 0x000ee20000300800 */
[----:B------:R1:W-:Y:S02]  /*937b0*/  STL.64 [R1+0x160], R12 ;  /* 0x0001600c01007387 */ /* 0x0003e40000100a00 */
[----:B------:R5:W-:Y:S01]  /*937c0*/  STL.64 [R1+0x168], R14 ;  /* 0x0001680e01007387 */ /* 0x000be20000100a00 */
[----:B-1----:R-:W2:Y:S01]  /*937d0*/  LDL.LU.64 R12, [R1+0x2120] ;  /* 0x00212000010c7983 */ /* 0x002ea20000300a00 */
[----:B-----5:R-:W-:Y:S02]  /*937e0*/  IMAD.MOV.U32 R15, RZ, RZ, R16 ;  /* 0x000000ffff0f7224 */ /* 0x020fe400078e0010 */
[----:B------:R-:W-:Y:S02]  /*937f0*/  IMAD.MOV.U32 R14, RZ, RZ, R17 ;  /* 0x000000ffff0e7224 */ /* 0x000fe400078e0011 */
[----:B------:R-:W2:Y:S01]  /*93800*/  LDL.LU.64 R18, [R1+0x2118] ;  /* 0x0021180001127983 */ /* 0x000ea20000300a00 */
[----:B------:R-:W2:Y:S02]  /*93810*/  LDL.LU.64 R16, [R1+0x2110] ;  /* 0x0021100001107983 */ /* 0x000ea40000300a00 */
[----:B--2---:R-:W-:Y:S11]  /*93820*/  HMMA.1688.F32.TF32 R16, R20, R24, R16 ;  /* 0x000000181410723c */ /* 0x004ff60000081010 */
        /* <DEDUP_REMOVED lines=9> */
[----:B------:R-:W-:-:S07]  /*938c0*/  IMAD.MOV.U32 R9, RZ, RZ, R29 ;  /* 0x000000ffff097224 */ /* 0x000fce00078e001d */
        /* <DEDUP_REMOVED lines=8> */
[----:B-1----:R-:W5:Y:S01]  /*93950*/  LDL.LU R8, [R1+0x8f0] ;  /* 0x0008f00001087983 */ /* 0x002f620000300800 */
[----:B------:R-:W5:Y:S02]  /*93960*/  LDL.LU R9, [R1+0x8f4] ;  /* 0x0008f40001097983 */ /* 0x000f640000300800 */
[----:B------:R-:W3:Y:S02]  /*93970*/  LDL.LU R10, [R1+0x8f8] ;  /* 0x0008f800010a7983 */ /* 0x000ee40000300800 */
[----:B------:R-:W3:Y:S01]  /*93980*/  LDL.LU R11, [R1+0x8fc] ;  /* 0x0008fc00010b7983 */ /* 0x000ee20000300800 */
[C---:B--2---:R-:W-:Y:S01]  /*93990*/  HMMA.1688.F32.TF32 R24, R20.reuse, R12, R24 ;  /* 0x0000000c1418723c */ /* 0x044fe20000081018 */
[----:B---3--:R-:W-:Y:S01]  /*939a0*/  STL.64 [R1+0x20a0], R10 ;  /* 0x0020a00a01007387 */ /* 0x008fe20000100a00 */
[----:B-----5:R1:W-:Y:S11]  /*939b0*/  STL.64 [R1+0x2098], R8 ;  /* 0x0020980801007387 */ /* 0x0203f60000100a00 */
[----:B------:R-:W-:Y:S10]  /*939c0*/  @!UPT UIADD3 URZ, URZ, URZ, URZ ;  /* 0x0000003f3f3ff290 */ /* 0x000ff4000fffe03f */
[----:B------:R-:W-:Y:S01]  /*939d0*/  STL.64 [R1+0x130], R24 ;  /* 0x0001301801007387 */ /* 0x000fe20000100a00 */
[----:B------:R2:W-:Y:S02]  /*939e0*/  STL.64 [R1+0x138], R26 ;  /* 0x0001381a01007387 */ /* 0x0005e40000100a00 */
[----:B-1----:R-:W-:Y:S02]  /*939f0*/  IMAD.MOV.U32 R9, RZ, RZ, R14 ;  /* 0x000000ffff097224 */ /* 0x002fe400078e000e */
[----:B------:R-:W-:Y:S01]  /*93a00*/  IMAD.MOV.U32 R8, RZ, RZ, R15 ;  /* 0x000000ffff087224 */ /* 0x000fe200078e000f */
[----:B--2---:R-:W2:Y:S01]  /*93a10*/  LDL.LU.64 R26, [R1+0x20e0] ;  /* 0x0020e000011a7983 */ /* 0x004ea20000300a00 */
[----:B------:R-:W2:Y:S02]  /*93a20*/  LDL.LU.64 R24, [R1+0x20d8] ;  /* 0x0020d80001187983 */ /* 0x000ea40000300a00 */
[----:B------:R1:W-:Y:S02]  /*93a30*/  STL.64 [R1+0x2088], R12 ;  /* 0x0020880c01007387 */ /* 0x0003e40000100a00 */
        /* <DEDUP_REMOVED lines=10> */
[----:B------:R-:W3:Y:S11]  /*93ae0*/  LDL.LU R15, [R1+0x90c] ;  /* 0x00090c00010f7983 */ /* 0x000ef60000300800 */
[----:B------:R-:W-:Y:S02]  /*93af0*/  @!UPT UIADD3 URZ, URZ, URZ, URZ ;  /* 0x0000003f3f3ff290 */ /* 0x000fe4000fffe03f */
[----:B------:R-:W-:Y:S01]  /*93b00*/  STL.64 [R1+0x120], R4 ;  /* 0x0001200401007387 */ /* 0x000fe20000100a00 */
[----:B------:R1:W-:Y:S03]  /*93b10*/  STL.64 [R1+0x128], R6 ;  /* 0x0001280601007387 */ /* 0x0003e60000100a00 */
[----:B-1----:R-:W4:Y:S01]  /*93b20*/  LDL.LU.64 R6, [R1+0x20d0] ;  /* 0x0020d00001067983 */ /* 0x002f220000300a00 */
[----:B------:R-:W2:Y:S02]  /*93b30*/  LDL.LU.64 R4, [R1+0x20c8] ;  /* 0x0020c80001047983 */ /* 0x000ea40000300a00 */
[----:B--2---:R-:W-:Y:S01]  /*93b40*/  HMMA.1688.F32.TF32 R20, R20, R4, R24 ;  /* 0x000000041414723c */ /* 0x004fe20000081018 */
[----:B------:R-:W3:Y:S01]  /*93b50*/  LDL.LU.64 R26, [R1+0x20c0] ;  /* 0x0020c000011a7983 */ /* 0x000ee20000300a00 */
[----:B------:R-:W3:Y:S11]  /*93b60*/  LDL.LU.64 R24, [R1+0x20b8] ;  /* 0x0020b80001187983 */ /* 0x000ef60000300a00 */
[----:B------:R-:W-:Y:S10]  /*93b70*/  @!UPT UIADD3 URZ, URZ, URZ, URZ ;  /* 0x0000003f3f3ff290 */ /* 0x000ff4000fffe03f */
[----:B------:R-:W-:Y:S01]  /*93b80*/  STL [R1+0x1820], R20 ;  /* 0x0018201401007387 */ /* 0x000fe20000100800 */
[----:B------:R-:W-:Y:S02]  /*93b90*/  STL [R1+0x181c], R21 ;  /* 0x00181c1501007387 */ /* 0x000fe40000100800 */
[----:B------:R-:W-:Y:S02]  /*93ba0*/  STL [R1+0x1818], R22 ;  /* 0x0018181601007387 */ /* 0x000fe40000100800 */
        /* <DEDUP_REMOVED lines=8> */
[----:B------:R-:W3:Y:S02]  /*93c30*/  LDL.LU.64 R8, [R1+0x2098] ;  /* 0x0020980001087983 */ /* 0x000ee40000300a00 */
[----:B------:R-:W-:Y:S02]  /*93c40*/  IMAD.MOV.U32 R20, RZ, RZ, R19 ;  /* 0x000000ffff147224 */ /* 0x000fe400078e0013 */
[----:B------:R-:W-:Y:S02]  /*93c50*/  IMAD.MOV.U32 R21, RZ, RZ, R18 ;  /* 0x000000ffff157224 */ /* 0x000fe400078e0012 */
[----:B------:R-:W-:-:S02]  /*93c60*/  IMAD.MOV.U32 R23, RZ, RZ, R3 ;  /* 0x000000ffff177224 */ /* 0x000fc400078e0003 */
[----:B------:R-:W-:-:S03]  /*93c70*/  IMAD.MOV.U32 R22, RZ, RZ, R28 ;  /* 0x000000ffff167224 */ /* 0x000fc600078e001c */
[----:B---3--:R-:W-:Y:S11]  /*93c80*/  HMMA.1688.F32.TF32 R8, R24, R20, R8 ;  /* 0x000000141808723c */ /* 0x008ff60000081008 */
[----:B------:R-:W-:Y:S11]  /*93c90*/  @!UPT UIADD3 URZ, URZ, URZ, URZ ;  /* 0x0000003f3f3ff290 */ /* 0x000ff6000fffe03f */
[----:B------:R-:W-:Y:S01]  /*93ca0*/  @!UPT UIADD3 URZ, URZ, URZ, URZ ;  /* 0x0000003f3f3ff290 */ /* 0x000fe2000fffe03f */
[----:B------:R1:W-:Y:S01]  /*93cb0*/  STL [R1+0x380], R8 ;  /* 0x0003800801007387 */ /* 0x0003e20000100800 */
[----:B------:R-:W-:-:S03]  /*93cc0*/  IMAD.MOV.U32 R3, RZ, RZ, R9 ;  /* 0x000000ffff037224 */ /* 0x000fc600078e0009 */
[----:B-1----:R-:W2:Y:S01]  /*93cd0*/  LDL.LU.64 R8, [R1+0x2090] ;  /* 0x0020900001087983 */ /* 0x002ea20000300a00 */
[----:B------:R1:W-:Y:S03]  /*93ce0*/  STL.64 [R1+0x2018], R22 ;  /* 0x0020181601007387 */ /* 0x0003e60000100a00 */
[----:B-1----:R-:W3:Y:S01]  /*93cf0*/  LDL.64 R22, [R1+0xd8] ;  /* 0x0000d80001167983 */ /* 0x002ee20000100a00 */
[----:B------:R-:W-:Y:S02]  /*93d00*/  IMAD.MOV.U32 R29, RZ, RZ, R10 ;  /* 0x000000ffff1d7224 */ /* 0x000fe400078e000a */
[----:B------:R-:W-:Y:S02]  /*93d10*/  IMAD.MOV.U32 R28, RZ, RZ, R11 ;  /* 0x000000ffff1c7224 */ /* 0x000fe400078e000b */
[C---:B--2---:R-:W-:Y:S01]  /*93d20*/  HMMA.1688.F32.TF32 R8, R24.reuse, R8, R12 ;  /* 0x000000081808723c */ /* 0x044fe2000008100c */
[----:B---3--:R1:W-:Y:S01]  /*93d30*/  STL.64 [R1+0x2020], R22 ;  /* 0x0020201601007387 */ /* 0x0083e20000100a00 */
[----:B------:R-:W2:Y:S02]  /*93d40*/  LDL.LU R20, [R1+0x8c0] ;  /* 0x0008c00001147983 */ /* 0x000ea40000300800 */
[----:B------:R-:W2:Y:S01]  /*93d50*/  LDL.LU R21, [R1+0x8c4] ;  /* 0x0008c40001157983 */ /* 0x000ea20000300800 */
[----:B-1----:R-:W2:Y:S01]  /*93d60*/  LDL.LU R22, [R1+0x8c8] ;  /* 0x0008c80001167983 */ /* 0x002ea20000300800 */
[----:B------:R-:W2:Y:S02]  /*93d70*/  LDL.LU R23, [R1+0x8cc] ;  /* 0x0008cc0001177983 */ /* 0x000ea40000300800 */
[----:B------:R-:W-:Y:S02]  /*93d80*/  STL [R1+0x182c], R28 ;  /* 0x00182c1c01007387 */ /* 0x000fe40000100800 */
[----:B------:R-:W-:Y:S01]  /*93d90*/  STL [R1+0x1828], R29 ;  /* 0x0018281d01007387 */ /* 0x000fe20000100800 */
[----:B------:R-:W-:Y:S01]  /*93da0*/  STL [R1+0x1824], R3 ;  /* 0x0018240301007387 */ /* 0x000fe20000100800 */
[----:B------:R-:W3:Y:S11]  /*93db0*/  LDL.LU.64 R12, [R1+0x2088] ;  /* 0x00208800010c7983 */ /* 0x000ef60000300a00 */
[----:B------:R-:W-:Y:S02]  /*93dc0*/  STL.64 [R1+0x6f0], R8 ;  /* 0x0006f00801007387 */ /* 0x000fe40000100a00 */
[----:B------:R1:W-:Y:S02]  /*93dd0*/  STL.64 [R1+0x6f8], R10 ;  /* 0x0006f80a01007387 */ /* 0x0003e40000100a00 */
[----:B-1----:R-:W3:Y:S01]  /*93de0*/  LDL.LU.64 R10, [R1+0x2080] ;  /* 0x00208000010a7983 */ /* 0x002ee20000300a00 */
[----:B------:R-:W3:Y:S02]  /*93df0*/  LDL.LU.64 R8, [R1+0x2078] ;  /* 0x0020780001087983 */ /* 0x000ee40000300a00 */
[C---:B---3--:R-:W-:Y:S01]  /*93e00*/  HMMA.1688.F32.TF32 R12, R24.reuse, R12, R8 ;  /* 0x0000000c180c723c */ /* 0x048fe20000081008 */
[----:B------:R-:W3:Y:S01]  /*93e10*/  LDL.LU.64 R10, [R1+0x2070] ;  /* 0x00207000010a7983 */ /* 0x000ee20000300a00 */
[----:B------:R-:W3:Y:S06]  /*93e20*/  LDL.LU.64 R8, [R1+0x2068] ;  /* 0x0020680001087983 */ /* 0x000eec0000300a00 */
[C---:B--2---:R-:W-:Y:S11]  /*93e30*/  HMMA.1688.F32.TF32 R16, R24.reuse, R16, R20 ;  /* 0x000000101810723c */ /* 0x044ff60000081014 */
[----:B------:R-:W-:Y:S04]  /*93e40*/  @!UPT UIADD3 URZ, URZ, URZ, URZ ;  /* 0x0000003f3f3ff290 */ /* 0x000fe8000fffe03f */
[----:B------:R-:W-:Y:S01]  /*93e50*/  STL.64 [R1+0x8d0], R12 ;  /* 0x0008d00c01007387 */ /* 0x000fe20000100a00 */
[----:B------:R1:W-:Y:S03]  /*93e60*/  STL.64 [R1+0x8d8], R14 ;  /* 0x0008d80e01007387 */ /* 0x0003e60000100a00 */
[----:B-1----:R-:W2:Y:S01]  /*93e70*/  LDL.LU.64 R14, [R1+0x2060] ;  /* 0x00206000010e7983 */ /* 0x002ea20000300a00 */
[----:B------:R-:W2:Y:S02]  /*93e80*/  LDL.LU.64 R12, [R1+0x2058] ;  /* 0x00205800010c7983 */ /* 0x000ea40000300a00 */
[----:B----4-:R-:W-:Y:S02]  /*93e90*/  STL.64 [R1+0x2050], R6 ;  /* 0x0020500601007387 */ /* 0x010fe40000100a00 */
[----:B------:R-:W-:Y:S01]  /*93ea0*/  STL.64 [R1+0x8c0], R16 ;  /* 0x0008c01001007387 */ /* 0x000fe20000100a00 */
[----:B------:R-:W-:Y:S01]  /*93eb0*/  STL.64 [R1+0x8c8], R18 ;  /* 0x0008c81201007387 */ /* 0x000fe20000100a00 */
[----:B------:R-:W4:Y:S02]  /*93ec0*/  LDL R22, [R1+0xf8] ;  /* 0x0000f80001167983 */ /* 0x000f240000100800 */
[----:B------:R-:W4:Y:S01]  /*93ed0*/  LDL R23, [R1+0xfc] ;  /* 0x0000fc0001177983 */ /* 0x000f220000100800 */
[----:B------:R-:W1:Y:S01]  /*93ee0*/  LDS R16, [R0+0x3c100] ;  /* 0x03c1000000107984 */ /* 0x000e620000000800 */
[----:B------:R-:W5:Y:S03]  /*93ef0*/  LDS R18, [R0+0x3e100] ;  /* 0x03e1000000127984 */ /* 0x000f660000000800 */
[----:B------:R-:W1:Y:S01]  /*93f00*/  LDS R17, [R2+0x3c100] ;  /* 0x03c1000002117984 */ /* 0x000e620000000800 */
[----:B------:R-:W1:Y:S01]  /*93f10*/  LDS R19, [R2+0x3e100] ;  /* 0x03e1000002137984 */ /* 0x000e620000000800 */
[----:B--2---:R-:W-:Y:S02]  /*93f20*/  HMMA.1688.F32.TF32 R24, R24, R4, R12 ;  /* 0x000000041818723c */ /* 0x004fe4000008100c */
[----:B----4-:R-:W-:Y:S11]  /*93f30*/  STL.64 [R1+0x2038], R22 ;  /* 0x0020381601007387 */ /* 0x010ff60000100a00 */
[----:B------:R-:W-:Y:S10]  /*93f40*/  @!UPT UIADD3 URZ, URZ, URZ, URZ ;  /* 0x0000003f3f3ff290 */ /* 0x000ff4000fffe03f */
[----:B------:R2:W-:Y:S01]  /*93f50*/  STL.64 [R1+0x16e8], R26 ;  /* 0x0016e81a01007387 */ /* 0x0005e20000100a00 */
[----:B------:R-:W-:Y:S03]  /*93f60*/  STL.64 [R1+0x16e0], R24 ;  /* 0x0016e01801007387 */ /* 0x000fe60000100a00 */
[----:B--2---:R-:W2:Y:S01]  /*93f70*/  LDL.LU R26, [R1+0x38] ;  /* 0x00003800011a7983 */ /* 0x004ea20000300800 */
[----:B------:R-:W2:Y:S02]  /*93f80*/  LDL.LU R27, [R1+0x3c] ;  /* 0x00003c00011b7983 */ /* 0x000ea40000300800 */
[----:B------:R-:W3:Y:S02]  /*93f90*/  LDL.LU R4, [R1+0x890] ;  /* 0x0008900001047983 */ /* 0x000ee40000300800 */
[----:B------:R-:W3:Y:S01]  /*93fa0*/  LDL.LU R5, [R1+0x894] ;  /* 0x0008940001057983 */ /* 0x000ee20000300800 */
[----:B------:R-:W3:Y:S01]  /*93fb0*/  LDL.LU R6, [R1+0x898] ;  /* 0x0008980001067983 */ /* 0x000ee20000300800 */
[----:B------:R-:W3:Y:S02]  /*93fc0*/  LDL.LU R7, [R1+0x89c] ;  /* 0x00089c0001077983 */ /* 0x000ee40000300800 */
[----:B------:R-:W4:Y:S02]  /*93fd0*/  LDL.LU R12, [R1+0x800] ;  /* 0x00080000010c7983 */ /* 0x000f240000300800 */
[----:B------:R-:W4:Y:S01]  /*93fe0*/  LDL.LU R13, [R1+0x804] ;  /* 0x00080400010d7983 */ /* 0x000f220000300800 */
[----:B------:R-:W2:Y:S01]  /*93ff0*/  LDL.LU R14, [R1+0x808] ;  /* 0x00080800010e7983 */ /* 0x000ea20000300800 */
[----:B------:R-:W2:Y:S03]  /*94000*/  LDL.LU R15, [R1+0x80c] ;  /* 0x00080c00010f7983 */ /* 0x000ea60000300800 */
[----:B--2---:R2:W-:Y:S01]  /*94010*/  STL.64 [R1+0x2048], R14 ;  /* 0x0020480e01007387 */ /* 0x0045e20000100a00 */
[----:B----4-:R-:W-:Y:S02]  /*94020*/  STL.64 [R1+0x2040], R12 ;  /* 0x0020400c01007387 */ /* 0x010fe40000100a00 */
[----:B------:R-:W4:Y:S01]  /*94030*/  LDL.64 R22, [R1+0x108] ;  /* 0x0001080001167983 */ /* 0x000f220000100a00 */
[----:B--2---:R-:W3:Y:S01]  /*94040*/  LDL.64 R14, [R1+0x118] ;  /* 0x00011800010e7983 */ /* 0x004ee20000100a00 */
[----:B------:R2:W-:Y:S02]  /*94050*/  STL.64 [R1+0x1f68], R26 ;  /* 0x001f681a01007387 */ /* 0x0005e40000100a00 */
[----:B------:R-:W4:Y:S02]  /*94060*/  LDL.LU R24, [R1+0x630] ;  /* 0x0006300001187983 */ /* 0x000f240000300800 */
[----:B------:R-:W4:Y:S01]  /*94070*/  LDL.LU R25, [R1+0x634] ;  /* 0x0006340001197983 */ /* 0x000f220000300800 */
[----:B--2---:R-:W2:Y:S01]  /*94080*/  LDL.LU R26, [R1+0x638] ;  /* 0x00063800011a7983 */ /* 0x004ea20000300800 */
[----:B------:R-:W2:Y:S01]  /*94090*/  LDL.LU R27, [R1+0x63c] ;  /* 0x00063c00011b7983 */ /* 0x000ea20000300800 */
[----:B---3--:R-:W-:Y:S02]  /*940a0*/  HMMA.1688.F32.TF32 R4, R8, R14, R4 ;  /* 0x0000000e0804723c */ /* 0x008fe40000081004 */
[----:B--2---:R-:W-:Y:S01]  /*940b0*/  STL.64 [R1+0x2030], R26 ;  /* 0x0020301a01007387 */ /* 0x004fe20000100a00 */
[----:B----4-:R2:W-:Y:S03]  /*940c0*/  STL.64 [R1+0x2028], R24 ;  /* 0x0020281801007387 */ /* 0x0105e60000100a00 */
[----:B--2---:R-:W2:Y:S01]  /*940d0*/  LDL.LU R24, [R1+0x770] ;  /* 0x0007700001187983 */ /* 0x004ea20000300800 */
[----:B------:R-:W2:Y:S02]  /*940e0*/  LDL.LU R25, [R1+0x774] ;  /* 0x0007740001197983 */ /* 0x000ea40000300800 */
[----:B------:R-:W2:Y:S02]  /*940f0*/  LDL.LU R26, [R1+0x778] ;  /* 0x00077800011a7983 */ /* 0x000ea40000300800 */
[----:B------:R-:W2:Y:S01]  /*94100*/  LDL.LU R27, [R1+0x77c] ;  /* 0x00077c00011b7983 */ /* 0x000ea20000300800 */
[----:B-1----:R-:W-:Y:S01]  /*94110*/  STL [R1+0x1f20], R16 ;  /* 0x001f201001007387 */ /* 0x002fe20000100800 */
[----:B-----5:R1:W-:Y:S02]  /*94120*/  STL [R1+0x1f28], R18 ;  /* 0x001f281201007387 */ /* 0x0203e40000100800 */
[----:B------:R-:W-:Y:S02]  /*94130*/  STL [R1+0x1f24], R0 ;  /* 0x001f240001007387 */ /* 0x000fe40000100800 */
[----:B------:R-:W-:Y:S01]  /*94140*/  STL [R1+0x1f2c], R17 ;  /* 0x001f2c1101007387 */ /* 0x000fe20000100800 */
[----:B------:R3:W-:Y:S04]  /*94150*/  STL [R1+0x1fd0], R19 ;  /* 0x001fd01301007387 */ /* 0x0007e80000100800 */
[----:B-1----:R-:W4:Y:S04]  /*94160*/  LDL R18, [R1+0xe8] ;  /* 0x0000e80001127983 */ /* 0x002f280000100800 */
[----:B---3--:R-:W4:Y:S01]  /*94170*/  LDL R19, [R1+0xec] ;  /* 0x0000ec0001137983 */ /* 0x008f220000100800 */
[----:B------:R-:W-:Y:S02]  /*94180*/  STL [R1+0x1f30], R2 ;  /* 0x001f300201007387 */ /* 0x000fe40000100800 */
[----:B------:R1:W-:Y:S02]  /*94190*/  STL.64 [R1+0x890], R4 ;  /* 0x0008900401007387 */ /* 0x0003e40000100a00 */
[----:B------:R3:W-:Y:S02]  /*941a0*/  STL.64 [R1+0x898], R6 ;  /* 0x0008980601007387 */ /* 0x0007e40000100a00 */
[----:B-1----:R-:W-:Y:S01]  /*941b0*/  IMAD.MOV.U32 R5, RZ, RZ, R14 ;  /* 0x000000ffff057224 */ /* 0x002fe200078e000e */
[----:B---3--:R-:W3:Y:S01]  /*941c0*/  LDL.LU.64 R6, [R1+0x2050] ;  /* 0x0020500001067983 */ /* 0x008ee20000300a00 */
[----:B------:R-:W-:-:S02]  /*941d0*/  IMAD.MOV.U32 R4, RZ, RZ, R15 ;  /* 0x000000ffff047224 */ /* 0x000fc400078e000f */
[----:B------:R-:W5:Y:S02]  /*941e0*/  LDL.LU.64 R14, [R1+0x2048] ;  /* 0x00204800010e7983 */ /* 0x000f640000300a00 */
[----:B------:R-:W5:Y:S02]  /*941f0*/  LDL.LU.64 R12, [R1+0x2040] ;  /* 0x00204000010c7983 */ /* 0x000f640000300a00 */
[----:B------:R-:W-:Y:S01]  /*94200*/  IMAD.MOV.U32 R3, RZ, RZ, R23 ;  /* 0x000000ffff037224 */ /* 0x000fe200078e0017 */
[C---:B-----5:R-:W-:Y:S01]  /*94210*/  HMMA.1688.F32.TF32 R12, R8.reuse, R22, R12 ;  /* 0x00000016080c723c */ /* 0x060fe2000008100c */
[----:B---3--:R-:W-:Y:S01]  /*94220*/  STL.64 [R1+0x1f50], R6 ;  /* 0x001f500601007387 */ /* 0x008fe20000100a00 */
[----:B------:R1:W-:Y:S03]  /*94230*/  STL.64 [R1+0x1f48], R4 ;  /* 0x001f480401007387 */ /* 0x0003e60000100a00 */
[----:B-1----:R-:W4:Y:S01]  /*94240*/  LDL.LU R4, [R1+0x6b0] ;  /* 0x0006b00001047983 */ /* 0x002f220000300800 */
[----:B------:R-:W4:Y:S02]  /*94250*/  LDL.LU R5, [R1+0x6b4] ;  /* 0x0006b40001057983 */ /* 0x000f240000300800 */
[----:B------:R-:W4:Y:S02]  /*94260*/  LDL.LU R6, [R1+0x6b8] ;  /* 0x0006b80001067983 */ /* 0x000f240000300800 */
[----:B------:R-:W4:Y:S11]  /*94270*/  LDL.LU R7, [R1+0x6bc] ;  /* 0x0006bc0001077983 */ /* 0x000f360000300800 */
[----:B------:R-:W-:Y:S02]  /*94280*/  @!UPT UIADD3 URZ, URZ, URZ, URZ ;  /* 0x0000003f3f3ff290 */ /* 0x000fe4000fffe03f */
[----:B------:R1:W-:Y:S01]  /*94290*/  STL.64 [R1+0x800], R12 ;  /* 0x0008000c01007387 */ /* 0x0003e20000100a00 */
[----:B------:R-:W-:Y:S01]  /*942a0*/  STL.64 [R1+0x808], R14 ;  /* 0x0008080e01007387 */ /* 0x000fe20000100a00 */
[----:B-1----:R-:W-:Y:S02]  /*942b0*/  MOV R12, R22 ;  /* 0x00000016000c7202 */ /* 0x002fe40000000f00 */
[----:B------:R-:W2:Y:S02]  /*942c0*/  LDL.LU.64 R22, [R1+0x2038] ;  /* 0x0020380001167983 */ /* 0x000ea40000300a00 */
[C---:B--2---:R-:W-:Y:S02]  /*942d0*/  HMMA.1688.F32.TF32 R20, R8.reuse, R22, R24 ;  /* 0x000000160814723c */ /* 0x044fe40000081018 */
[----:B------:R-:W2:Y:S01]  /*942e0*/  LDL.LU.64 R26, [R1+0x2030] ;  /* 0x00203000011a7983 */ /* 0x000ea20000300a00 */
[----:B------:R-:W2:Y:S11]  /*942f0*/  LDL.LU.64 R24, [R1+0x2028] ;  /* 0x0020280001187983 */ /* 0x000eb60000300a00 */
[----:B------:R-:W-:Y:S09]  /*94300*/  @!UPT UIADD3 URZ, URZ, URZ, URZ ;  /* 0x0000003f3f3ff290 */ /* 0x000ff2000fffe03f */
[----:B------:R-:W-:Y:S01]  /*94310*/  STL.64 [R1+0x8f0], R20 ;  /* 0x0008f01401007387 */ /* 0x000fe20000100a00 */
[----:B------:R1:W-:Y:S03]  /*94320*/  STL.64 [R1+0x8f8], R22 ;  /* 0x0008f81601007387 */ /* 0x0003e60000100a00 */
[----:B-1----:R-:W2:Y:S01]  /*94330*/  LDL.LU.64 R22, [R1+0x2020] ;  /* 0x0020200001167983 */ /* 0x002ea20000300a00 */
[C---:B----4-:R-:W-:Y:S11]  /*94340*/  HMMA.1688.F32.TF32 R16, R8.reuse, R18, R4 ;  /* 0x000000120810723c */ /* 0x050ff60000081004 */
[----:B------:R-:W-:Y:S11]  /*94350*/  @!UPT UIADD3 URZ, URZ, URZ, URZ ;  /* 0x0000003f3f3ff290 */ /* 0x000ff6000fffe03f */
[----:B------:R-:W-:Y:S01]  /*94360*/  @!UPT UIADD3 URZ, URZ, URZ, URZ ;  /* 0x0000003f3f3ff290 */ /* 0x000fe2000fffe03f */
[----:B------:R-:W-:Y:S01]  /*94370*/  STL.64 [R1+0x910], R16 ;  /* 0x0009101001007387 */ /* 0x000fe20000100a00 */
[----:B------:R-:W-:Y:S01]  /*94380*/  STL.64 [R1+0x918], R18 ;  /* 0x0009181201007387 */ /* 0x000fe20000100a00 */
[C---:B--2---:R-:W-:Y:S01]  /*94390*/  HMMA.1688.F32.TF32 R4, R8.reuse, R22, R24 ;  /* 0x000000160804723c */ /* 0x044fe20000081018 */
[----:B------:R-:W-:Y:S02]  /*943a0*/  IMAD.MOV.U32 R14, RZ, RZ, R22 ;  /* 0x000000ffff0e7224 */ /* 0x000fe400078e0016 */
[----:B------:R-:W-:Y:S11]  /*943b0*/  IMAD.MOV.U32 R13, RZ, RZ, R23 ;  /* 0x000000ffff0d7224 */ /* 0x000ff600078e0017 */
[----:B------:R-:W-:Y:S09]  /*943c0*/  @!UPT UIADD3 URZ, URZ, URZ, URZ ;  /* 0x0000003f3f3ff290 */ /* 0x000ff2000fffe03f */
[----:B------:R1:W-:Y:S01]  /*943d0*/  STL.64 [R1+0x940], R4 ;  /* 0x0009400401007387 */ /* 0x0003e20000100a00 */
[----:B------:R2:W-:Y:S02]  /*943e0*/  STL.64 [R1+0x948], R6 ;  /* 0x0009480601007387 */ /* 0x0005e40000100a00 */
[----:B------:R-:W-:Y:S02]  /*943f0*/  STL [R1+0x2010], R14 ;  /* 0x0020100e01007387 */ /* 0x000fe40000100800 */
[----:B------:R-:W-:Y:S01]  /*94400*/  STL.64 [R1+0x2008], R12 ;  /* 0x0020080c01007387 */ /* 0x000fe20000100a00 */
[----:B-1----:R-:W3:Y:S01]  /*94410*/  LDL.LU R4, [R1+0x260] ;  /* 0x0002600001047983 */ /* 0x002ee20000300800 */
[----:B------:R-:W3:Y:S02]  /*94420*/  LDL.LU R5, [R1+0x264] ;  /* 0x0002640001057983 */ /* 0x000ee40000300800 */
[----:B--2---:R-:W2:Y:S02]  /*94430*/  LDL.LU R6, [R1+0x268] ;  /* 0x0002680001067983 */ /* 0x004ea40000300800 */
[----:B------:R-:W2:Y:S01]  /*94440*/  LDL.LU R7, [R1+0x26c] ;  /* 0x00026c0001077983 */ /* 0x000ea20000300800 */
        /* <DEDUP_REMOVED lines=15> */
[----:B------:R-:W2:Y:S03]  /*94540*/  LDL.LU R19, [R1+0x3ec] ;  /* 0x0003ec0001137983 */ /* 0x000ea60000300800 */
[----:B--2---:R1:W-:Y:S01]  /*94550*/  STL.64 [R1+0x1fe0], R18 ;  /* 0x001fe01201007387 */ /* 0x0043e20000100a00 */
[----:B------:R-:W-:Y:S03]  /*94560*/  STL.64 [R1+0x1fd8], R16 ;  /* 0x001fd81001007387 */ /* 0x000fe60000100a00 */
[----:B-1----:R-:W2:Y:S04]  /*94570*/  LDL R18, [R1+0xa8] ;  /* 0x0000a80001127983 */ /* 0x002ea80000100800 */
[----:B------:R-:W2:Y:S01]  /*94580*/  LDL R19, [R1+0xac] ;  /* 0x0000ac0001137983 */ /* 0x000ea20000100800 */
[----:B------:R-:W3:Y:S02]  /*94590*/  LDL.LU R20, [R1+0x5b0] ;  /* 0x0005b00001147983 */ /* 0x000ee40000300800 */
[----:B------:R-:W3:Y:S02]  /*945a0*/  LDL.LU R21, [R1+0x5b4] ;  /* 0x0005b40001157983 */ /* 0x000ee40000300800 */
[----:B------:R-:W3:Y:S01]  /*945b0*/  LDL.LU R22, [R1+0x5b8] ;  /* 0x0005b80001167983 */ /* 0x000ee20000300800 */
[----:B------:R-:W3:Y:S01]  /*945c0*/  LDL.LU R23, [R1+0x5bc] ;  /* 0x0005bc0001177983 */ /* 0x000ee20000300800 */
[----:B------:R-:W3:Y:S03]  /*945d0*/  LDL.64 R14, [R1+0xc8] ;  /* 0x0000c800010e7983 */ /* 0x000ee60000100a00 */
[----:B--2---:R1:W-:Y:S04]  /*945e0*/  STL.64 [R1+0x1ff0], R18 ;  /* 0x001ff01201007387 */ /* 0x0043e80000100a00 */
[----:B-1----:R-:W2:Y:S01]  /*945f0*/  LDL.64 R18, [R1+0xb8] ;  /* 0x0000b80001127983 */ /* 0x002ea20000100a00 */
[----:B-----5:R1:W-:Y:S02]  /*94600*/  STL.64 [R1+0x1f98], R26 ;  /* 0x001f981a01007387 */ /* 0x0203e40000100a00 */
[----:B----4-:R-:W-:Y:S01]  /*94610*/  STL.64 [R1+0x1f90], R24 ;  /* 0x001f901801007387 */ /* 0x010fe20000100a00 */
[----:B-1----:R-:W4:Y:S04]  /*94620*/  LDL.64 R26, [R1+0x78] ;  /* 0x00007800011a7983 */ /* 0x002f280000100a00 */
[----:B----4-:R1:W-:Y:S04]  /*94630*/  STL.64 [R1+0x1fb0], R26 ;  /* 0x001fb01a01007387 */ /* 0x0103e80000100a00 */
[----:B-1----:R-:W4:Y:S04]  /*94640*/  LDL.64 R26, [R1+0x88] ;  /* 0x00008800011a7983 */ /* 0x002f280000100a00 */
[----:B----4-:R1:W-:Y:S04]  /*94650*/  STL.64 [R1+0x1fc8], R26 ;  /* 0x001fc81a01007387 */ /* 0x0103e80000100a00 */
[----:B-1----:R-:W4:Y:S04]  /*94660*/  LDL.64 R26, [R1+0x98] ;  /* 0x00009800011a7983 */ /* 0x002f280000100a00 */
[----:B----4-:R1:W-:Y:S01]  /*94670*/  STL.64 [R1+0x1fe8], R26 ;  /* 0x001fe81a01007387 */ /* 0x0103e20000100a00 */
[----:B------:R-:W4:Y:S02]  /*94680*/  LDL.LU R24, [R1+0x480] ;  /* 0x0004800001187983 */ /* 0x000f240000300800 */
[----:B------:R-:W4:Y:S01]  /*94690*/  LDL.LU R25, [R1+0x484] ;  /* 0x0004840001197983 */ /* 0x000f220000300800 */
[----:B-1----:R-:W5:Y:S01]  /*946a0*/  LDL.LU R26, [R1+0x488] ;  /* 0x00048800011a7983 */ /* 0x002f620000300800 */
[----:B------:R-:W5:Y:S03]  /*946b0*/  LDL.LU R27, [R1+0x48c] ;  /* 0x00048c00011b7983 */ /* 0x000f660000300800 */
[----:B-----5:R-:W-:Y:S01]  /*946c0*/  STL.64 [R1+0x2000], R26 ;  /* 0x0020001a01007387 */ /* 0x020fe20000100a00 */
[----:B----4-:R1:W-:Y:S03]  /*946d0*/  STL.64 [R1+0x1ff8], R24 ;  /* 0x001ff81801007387 */ /* 0x0103e60000100a00 */
[----:B-1----:R-:W2:Y:S01]  /*946e0*/  LDL.LU R24, [R1+0x520] ;  /* 0x0005200001187983 */ /* 0x002ea20000300800 */
[----:B------:R-:W2:Y:S02]  /*946f0*/  LDL.LU R25, [R1+0x524] ;  /* 0x0005240001197983 */ /* 0x000ea40000300800 */
[----:B------:R-:W2:Y:S02]  /*94700*/  LDL.LU R26, [R1+0x528] ;  /* 0x00052800011a7983 */ /* 0x000ea40000300800 */
[----:B------:R-:W2:Y:S01]  /*94710*/  LDL.LU R27, [R1+0x52c] ;  /* 0x00052c00011b7983 */ /* 0x000ea20000300800 */
[----:B------:R1:W-:Y:S01]  /*94720*/  STL.64 [R1+0x1f60], R6 ;  /* 0x001f600601007387 */ /* 0x0003e20000100a00 */
[----:B---3--:R3:W-:Y:S03]  /*94730*/  STL.64 [R1+0x1f58], R4 ;  /* 0x001f580401007387 */ /* 0x0087e60000100a00 */
[----:B-1----:R-:W4:Y:S04]  /*94740*/  LDL.64 R6, [R1+0x48] ;  /* 0x0000480001067983 */ /* 0x002f280000100a00 */
[----:B----4-:R1:W-:Y:S01]  /*94750*/  STL.64 [R1+0x1f80], R6 ;  /* 0x001f800601007387 */ /* 0x0103e20000100a00 */
[----:B---3--:R-:W3:Y:S02]  /*94760*/  LDL.LU R4, [R1+0x280] ;  /* 0x0002800001047983 */ /* 0x008ee40000300800 */
[----:B------:R-:W3:Y:S01]  /*94770*/  LDL.LU R5, [R1+0x284] ;  /* 0x0002840001057983 */ /* 0x000ee20000300800 */
[----:B-1----:R-:W4:Y:S01]  /*94780*/  LDL.LU R6, [R1+0x288] ;  /* 0x0002880001067983 */ /* 0x002f220000300800 */
[----:B------:R-:W4:Y:S01]  /*94790*/  LDL.LU R7, [R1+0x28c] ;  /* 0x00028c0001077983 */ /* 0x000f220000300800 */
[C---:B------:R-:W-:Y:S02]  /*947a0*/  HMMA.1688.F32.TF32 R20, R8.reuse, R14, R20 ;  /* 0x0000000e0814723c */ /* 0x040fe40000081014 */
[----:B----4-:R-:W-:Y:S01]  /*947b0*/  STL.64 [R1+0x1fa8], R6 ;  /* 0x001fa80601007387 */ /* 0x010fe20000100a00 */
[----:B---3--:R1:W-:Y:S03]  /*947c0*/  STL.64 [R1+0x1fa0], R4 ;  /* 0x001fa00401007387 */ /* 0x0083e60000100a00 */
        /* <DEDUP_REMOVED lines=11> */
[----:B------:R1:W-:Y:S01]  /*94880*/  STL.64 [R1+0x960], R20 ;  /* 0x0009601401007387 */ /* 0x0003e20000100a00 */
[----:B------:R3:W-:Y:S02]  /*94890*/  STL.64 [R1+0x968], R22 ;  /* 0x0009681601007387 */ /* 0x0007e40000100a00 */
[----:B-1----:R-:W-:Y:S01]  /*948a0*/  IMAD.MOV.U32 R20, RZ, RZ, R14 ;  /* 0x000000ffff147224 */ /* 0x002fe200078e000e */
[----:B---3--:R-:W3:Y:S01]  /*948b0*/  LDL.LU.64 R22, [R1+0x2018] ;  /* 0x0020180001167983 */ /* 0x008ee20000300a00 */
[----:B------:R-:W4:Y:S02]  /*948c0*/  LDL.LU R14, [R1+0x2010] ;  /* 0x00201000010e7983 */ /* 0x000f240000300800 */
[----:B------:R-:W5:Y:S02]  /*948d0*/  LDL.LU.64 R12, [R1+0x2008] ;  /* 0x00200800010c7983 */ /* 0x000f640000300a00 */
[----:B------:R-:W-:-:S02]  /*948e0*/  IMAD.MOV.U32 R28, RZ, RZ, R18 ;  /* 0x000000ffff1c7224 */ /* 0x000fc400078e0012 */
[----:B------:R-:W-:Y:S01]  /*948f0*/  IMAD.MOV.U32 R21, RZ, RZ, R19 ;  /* 0x000000ffff157224 */ /* 0x000fe200078e0013 */
[----:B----4-:R-:W-:Y:S01]  /*94900*/  STL.64 [R1+0x1f40], R14 ;  /* 0x001f400e01007387 */ /* 0x010fe20000100a00 */
[----:B-----5:R1:W-:Y:S03]  /*94910*/  STL.64 [R1+0x1f38], R12 ;  /* 0x001f380c01007387 */ /* 0x0203e60000100a00 */
[----:B-1----:R-:W4:Y:S01]  /*94920*/  LDL.LU R12, [R1+0x20] ;  /* 0x00002000010c7983 */ /* 0x002f220000300800 */
[----:B------:R-:W4:Y:S02]  /*94930*/  LDL.LU R13, [R1+0x24] ;  /* 0x00002400010d7983 */ /* 0x000f240000300800 */
[----:B------:R-:W4:Y:S02]  /*94940*/  LDL.LU R14, [R1+0x28] ;  /* 0x00002800010e7983 */ /* 0x000f240000300800 */
[----:B------:R-:W4:Y:S01]  /*94950*/  LDL.LU R15, [R1+0x2c] ;  /* 0x00002c00010f7983 */ /* 0x000f220000300800 */
[----:B------:R-:W-:Y:S01]  /*94960*/  STL.64 [R1+0xa10], R24 ;  /* 0x000a101801007387 */ /* 0x000fe20000100a00 */
[----:B------:R1:W-:Y:S03]  /*94970*/  STL.64 [R1+0xa18], R26 ;  /* 0x000a181a01007387 */ /* 0x0003e60000100a00 */
[----:B-1----:R-:W5:Y:S01]  /*94980*/  LDL.LU.64 R26, [R1+0x2000] ;  /* 0x00200000011a7983 */ /* 0x002f620000300a00 */
[----:B------:R-:W5:Y:S02]  /*94990*/  LDL.LU.64 R24, [R1+0x1ff8] ;  /* 0x001ff80001187983 */ /* 0x000f640000300a00 */
[----:B------:R-:W5:Y:S02]  /*949a0*/  LDL.LU.64 R18, [R1+0x1ff0] ;  /* 0x001ff00001127983 */ /* 0x000f640000300a00 */
[C---:B-----5:R-:W-:Y:S01]  /*949b0*/  HMMA.1688.F32.TF32 R16, R8.reuse, R18, R24 ;  /* 0x000000120810723c */ /* 0x060fe20000081018 */
[----:B------:R-:W5:Y:S11]  /*949c0*/  LDL.LU.64 R26, [R1+0x1fe8] ;  /* 0x001fe800011a7983 */ /* 0x000f760000300a00 */
[----:B------:R-:W-:Y:S11]  /*949d0*/  @!UPT UIADD3 URZ, URZ, URZ, URZ ;  /* 0x0000003f3f3ff290 */ /* 0x000ff6000fffe03f */
[----:B------:R-:W-:Y:S01]  /*949e0*/  STL.64 [R1+0xa80], R16 ;  /* 0x000a801001007387 */ /* 0x000fe20000100a00 */
[----:B------:R1:W-:Y:S03]  /*949f0*/  STL.64 [R1+0xa88], R18 ;  /* 0x000a881201007387 */ /* 0x0003e60000100a00 */
[----:B-1----:R-:W2:Y:S01]  /*94a00*/  LDL.LU.64 R18, [R1+0x1fe0] ;  /* 0x001fe00001127983 */ /* 0x002ea20000300a00 */
[----:B------:R-:W2:Y:S02]  /*94a10*/  LDL.LU.64 R16, [R1+0x1fd8] ;  /* 0x001fd80001107983 */ /* 0x000ea40000300a00 */
[----:B-----5:R-:W-:Y:S01]  /*94a20*/  IMAD.MOV.U32 R29, RZ, RZ, R27 ;  /* 0x000000ffff1d7224 */ /* 0x020fe200078e001b */
[C---:B--2---:R-:W-:Y:S11]  /*94a30*/  HMMA.1688.F32.TF32 R16, R8.reuse, R26, R16 ;  /* 0x0000001a0810723c */ /* 0x044ff60000081010 */
[----:B------:R-:W-:Y:S11]  /*94a40*/  @!UPT UIADD3 URZ, URZ, URZ, URZ ;  /* 0x0000003f3f3ff290 */ /* 0x000ff6000fffe03f */
[----:B------:R-:W-:Y:S01]  /*94a50*/  @!UPT UIADD3 URZ, URZ, URZ, URZ ;  /* 0x0000003f3f3ff290 */ /* 0x000fe2000fffe03f */
[----:B------:R1:W-:Y:S01]  /*94a60*/  STL.64 [R1+0xae0], R16 ;  /* 0x000ae01001007387 */ /* 0x0003e20000100a00 */
[----:B------:R2:W-:Y:S02]  /*94a70*/  STL.64 [R1+0xae8], R18 ;  /* 0x000ae81201007387 */ /* 0x0005e40000100a00 */
[----:B-1----:R-:W-:Y:S01]  /*94a80*/  IMAD.MOV.U32 R16, RZ, RZ, R26 ;  /* 0x000000ffff107224 */ /* 0x002fe200078e001a */
[----:B--2---:R-:W2:Y:S01]  /*94a90*/  LDL.LU R19, [R1+0x1fd0] ;  /* 0x001fd00001137983 */ /* 0x004ea20000300800 */
[----:B------:R-:W5:Y:S02]  /*94aa0*/  LDL.LU.64 R26, [R1+0x1fc8] ;  /* 0x001fc800011a7983 */ /* 0x000f640000300a00 */
[C---:B-----5:R-:W-:Y:S01]  /*94ab0*/  HMMA.1688.F32.TF32 R4, R8.reuse, R26, R4 ;  /* 0x0000001a0804723c */ /* 0x060fe20000081004 */
[----:B------:R-:W-:Y:S02]  /*94ac0*/  IMAD.MOV.U32 R18, RZ, RZ, R26 ;  /* 0x000000ffff127224 */ /* 0x000fe400078e001a */
[----:B------:R-:W-:Y:S11]  /*94ad0*/  IMAD.MOV.U32 R0, RZ, RZ, R27 ;  /* 0x000000ffff007224 */ /* 0x000ff600078e001b */
[----:B------:R-:W-:Y:S09]  /*94ae0*/  @!UPT UIADD3 URZ, URZ, URZ, URZ ;  /* 0x0000003f3f3ff290 */ /* 0x000ff2000fffe03f */
[----:B------:R-:W-:Y:S01]  /*94af0*/  STL.64 [R1+0xb30], R4 ;  /* 0x000b300401007387 */ /* 0x000fe20000100a00 */
[----:B------:R1:W-:Y:S03]  /*94b00*/  STL.64 [R1+0xb38], R6 ;  /* 0x000b380601007387 */ /* 0x0003e60000100a00 */
[----:B-1----:R-:W5:Y:S01]  /*94b10*/  LDL.LU.64 R6, [R1+0x1fc0] ;  /* 0x001fc00001067983 */ /* 0x002f620000300a00 */
[----:B------:R-:W5:Y:S02]  /*94b20*/  LDL.LU.64 R4, [R1+0x1fb8] ;  /* 0x001fb80001047983 */ /* 0x000f640000300a00 */
[----:B------:R-:W5:Y:S02]  /*94b30*/  LDL.LU.64 R26, [R1+0x1fb0] ;  /* 0x001fb000011a7983 */ /* 0x000f640000300a00 */
        /* <DEDUP_REMOVED lines=8> */
[----:B------:R-:W3:Y:S02]  /*94bc0*/  LDL.LU.64 R26, [R1+0x1f98] ;  /* 0x001f9800011a7983 */ /* 0x000ee40000300a00 */
[----:B------:R-:W3:Y:S02]  /*94bd0*/  LDL.LU.64 R24, [R1+0x1f90] ;  /* 0x001f900001187983 */ /* 0x000ee40000300a00 */
[C---:B---3--:R-:W-:Y:S11]  /*94be0*/  HMMA.1688.F32.TF32 R24, R8.reuse, R22, R24 ;  /* 0x000000160818723c */ /* 0x048ff60000081018 */
[----:B------:R-:W-:Y:S11]  /*94bf0*/  @!UPT UIADD3 URZ, URZ, URZ, URZ ;  /* 0x0000003f3f3ff290 */ /* 0x000ff6000fffe03f */
[----:B------:R-:W-:Y:S01]  /*94c00*/  @!UPT UIADD3 URZ, URZ, URZ, URZ ;  /* 0x0000003f3f3ff290 */ /* 0x000fe2000fffe03f */
[----:B------:R-:W-:Y:S01]  /*94c10*/  STL.64 [R1+0xbb0], R24 ;  /* 0x000bb01801007387 */ /* 0x000fe20000100a00 */
[----:B------:R1:W-:Y:S03]  /*94c20*/  STL.64 [R1+0xbb8], R26 ;  /* 0x000bb81a01007387 */ /* 0x0003e60000100a00 */
[----:B-1----:R-:W5:Y:S01]  /*94c30*/  LDL.LU.64 R26, [R1+0x1f88] ;  /* 0x001f8800011a7983 */ /* 0x002f620000300a00 */
[----:B------:R1:W-:Y:S01]  /*94c40*/  STL.64 [R1+0x1e28], R22 ;  /* 0x001e281601007387 */ /* 0x0003e20000100a00 */
[C---:B-----5:R-:W-:Y:S01]  /*94c50*/  HMMA.1688.F32.TF32 R4, R8.reuse, R26, R4 ;  /* 0x0000001a0804723c */ /* 0x060fe20000081004 */
        /* <DEDUP_REMOVED lines=24> */
[----:B------:R-:W3:Y:S02]  /*94de0*/  LDL.LU.64 R4, [R1+0x1f48] ;  /* 0x001f480001047983 */ /* 0x000ee40000300a00 */
[----:B------:R-:W-:Y:S01]  /*94df0*/  STL.64 [R1+0x1df0], R26 ;  /* 0x001df01a01007387 */ /* 0x000fe20000100a00 */
[----:B----4-:R-:W-:Y:S01]  /*94e00*/  HMMA.1688.F32.TF32 R8, R8, R6, R12 ;  /* 0x000000060808723c */ /* 0x010fe2000008100c */
[----:B------:R-:W4:Y:S01]  /*94e10*/  LDL.LU.64 R14, [R1+0x1f40] ;  /* 0x001f4000010e7983 */ /* 0x000f220000300a00 */
[----:B------:R-:W5:Y:S02]  /*94e20*/  LDL.LU.64 R12, [R1+0x1f38] ;  /* 0x001f3800010c7983 */ /* 0x000f640000300a00 */
[----:B------:R-:W-:Y:S11]  /*94e30*/  STL.64 [R1+0x1de8], R6 ;  /* 0x001de80601007387 */ /* 0x000ff60000100a00 */
[----:B------:R-:W-:Y:S08]  /*94e40*/  @!UPT UIADD3 URZ, URZ, URZ, URZ ;  /* 0x0000003f3f3ff290 */ /* 0x000ff0000fffe03f */
[----:B------:R-:W-:Y:S01]  /*94e50*/  STL.64 [R1+0xc20], R8 ;  /* 0x000c200801007387 */ /* 0x000fe20000100a00 */
[----:B------:R3:W-:Y:S02]  /*94e60*/  STL.64 [R1+0xc28], R10 ;  /* 0x000c280a01007387 */ /* 0x0007e40000100a00 */
[----:B---3--:R-:W-:Y:S02]  /*94e70*/  IMAD.MOV.U32 R11, RZ, RZ, R4 ;  /* 0x000000ffff0b7224 */ /* 0x008fe400078e0004 */
[----:B------:R-:W-:Y:S01]  /*94e80*/  IMAD.MOV.U32 R10, RZ, RZ, R5 ;  /* 0x000000ffff0a7224 */ /* 0x000fe200078e0005 */
[----:B------:R-:W3:Y:S01]  /*94e90*/  LDL.LU R4, [R1+0x210] ;  /* 0x0002100001047983 */ /* 0x000ee20000300800 */
[----:B------:R-:W3:Y:S02]  /*94ea0*/  LDL.LU R5, [R1+0x214] ;  /* 0x0002140001057983 */ /* 0x000ee40000300800 */
[----:B------:R-:W2:Y:S02]  /*94eb0*/  LDL.LU R6, [R1+0x218] ;  /* 0x0002180001067983 */ /* 0x000ea40000300800 */
[----:B------:R-:W2:Y:S01]  /*94ec0*/  LDL.LU R7, [R1+0x21c] ;  /* 0x00021c0001077983 */ /* 0x000ea20000300800 */
[----:B------:R-:W-:Y:S01]  /*94ed0*/  MOV R26, R25 ;  /* 0x00000019001a7202 */ /* 0x000fe20000000f00 */
[----:B------:R-:W-:Y:S01]  /*94ee0*/  IMAD.MOV.U32 R27, RZ, RZ, R24 ;  /* 0x000000ffff1b7224 */ /* 0x000fe200078e0018 */
[----:B--2---:R-:W-:Y:S01]  /*94ef0*/  STL.64 [R1+0x1e00], R6 ;  /* 0x001e000601007387 */ /* 0x004fe20000100a00 */
[----:B---3--:R1:W-:Y:S03]  /*94f00*/  STL.64 [R1+0x1df8], R4 ;  /* 0x001df80401007387 */ /* 0x0083e60000100a00 */
[----:B------:R2:W-:Y:S01]  /*94f10*/  STL.64 [R1+0x1e08], R26 ;  /* 0x001e081a01007387 */ /* 0x0005e20000100a00 */
[----:B-1----:R-:W3:Y:S01]  /*94f20*/  LDL.LU R4, [R1+0x220] ;  /* 0x0002200001047983 */ /* 0x002ee20000300800 */
[----:B------:R-:W3:Y:S02]  /*94f30*/  LDL.LU R5, [R1+0x224] ;  /* 0x0002240001057983 */ /* 0x000ee40000300800 */
[----:B------:R-:W3:Y:S02]  /*94f40*/  LDL.LU R6, [R1+0x228] ;  /* 0x0002280001067983 */ /* 0x000ee40000300800 */
[----:B------:R-:W3:Y:S02]  /*94f50*/  LDL.LU R7, [R1+0x22c] ;  /* 0x00022c0001077983 */ /* 0x000ee40000300800 */
[----:B--2---:R-:W-:-:S02]  /*94f60*/  IMAD.MOV.U32 R26, RZ, RZ, R23 ;  /* 0x000000ffff1a7224 */ /* 0x004fc400078e0017 */
[----:B------:R-:W-:Y:S01]  /*94f70*/  IMAD.MOV.U32 R27, RZ, RZ, R22 ;  /* 0x000000ffff1b7224 */ /* 0x000fe200078e0016 */
[----:B---3--:R-:W-:Y:S01]  /*94f80*/  STL.64 [R1+0x1e18], R6 ;  /* 0x001e180601007387 */ /* 0x008fe20000100a00 */
[----:B------:R-:W-:Y:S03]  /*94f90*/  STL.64 [R1+0x1e10], R4 ;  /* 0x001e100401007387 */ /* 0x000fe60000100a00 */
[----:B------:R1:W-:Y:S02]  /*94fa0*/  STL.64 [R1+0x1e20], R26 ;  /* 0x001e201a01007387 */ /* 0x0003e40000100a00 */
[----:B------:R-:W2:Y:S01]  /*94fb0*/  LDL.LU R24, [R1+0x240] ;  /* 0x0002400001187983 */ /* 0x000ea20000300800 */
[----:B------:R-:W2:Y:S04]  /*94fc0*/  LDL.LU R25, [R1+0x244] ;  /* 0x0002440001197983 */ /* 0x000ea80000300800 */
[----:B-1----:R-:W3:Y:S01]  /*94fd0*/  LDL.LU R26, [R1+0x248] ;  /* 0x00024800011a7983 */ /* 0x002ee20000300800 */
[----:B------:R-:W3:Y:S02]  /*94fe0*/  LDL.LU R27, [R1+0x24c] ;  /* 0x00024c00011b7983 */ /* 0x000ee40000300800 */
[----:B------:R-:W-:-:S02]  /*94ff0*/  IMAD.MOV.U32 R22, RZ, RZ, R2 ;  /* 0x000000ffff167224 */ /* 0x000fc400078e0002 */
[----:B------:R-:W-:Y:S01]  /*95000*/  IMAD.MOV.U32 R23, RZ, RZ, R17 ;  /* 0x000000ffff177224 */ /* 0x000fe200078e0011 */
[----:B---3--:R-:W-:Y:S01]  /*95010*/  STL.64 [R1+0x1e38], R26 ;  /* 0x001e381a01007387 */ /* 0x008fe20000100a00 */
[----:B--2---:R1:W-:Y:S02]  /*95020*/  STL.64 [R1+0x1e30], R24 ;  /* 0x001e301801007387 */ /* 0x0043e40000100a00 */
[----:B------:R-:W2:Y:S02]  /*95030*/  LDL.LU R2, [R1+0x1f30] ;  /* 0x001f300001027983 */ /* 0x000ea40000300800 */
[----:B------:R-:W3:Y:S01]  /*95040*/  LDL.LU R17, [R1+0x1f2c] ;  /* 0x001f2c0001117983 */ /* 0x000ee20000300800 */
[----:B------:R4:W-:Y:S04]  /*95050*/  STL.64 [R1+0x1e40], R22 ;  /* 0x001e401601007387 */ /* 0x0009e80000100a00 */
[----:B-1----:R-:W3:Y:S01]  /*95060*/  LDL.LU R24, [R1+0x250] ;  /* 0x0002500001187983 */ /* 0x002ee20000300800 */
[----:B------:R-:W3:Y:S02]  /*95070*/  LDL.LU R25, [R1+0x254] ;  /* 0x0002540001197983 */ /* 0x000ee40000300800 */
[----:B------:R-:W3:Y:S02]  /*95080*/  LDL.LU R26, [R1+0x258] ;  /* 0x00025800011a7983 */ /* 0x000ee40000300800 */
[----:B------:R-:W3:Y:S02]  /*95090*/  LDL.LU R27, [R1+0x25c] ;  /* 0x00025c00011b7983 */ /* 0x000ee40000300800 */
[----:B----4-:R-:W-:-:S02]  /*950a0*/  IMAD.MOV.U32 R22, RZ, RZ, R18 ;  /* 0x000000ffff167224 */ /* 0x010fc400078e0012 */
[----:B------:R-:W-:Y:S01]  /*950b0*/  IMAD.MOV.U32 R23, RZ, RZ, R0 ;  /* 0x000000ffff177224 */ /* 0x000fe200078e0000 */
[----:B--2---:R-:W-:Y:S04]  /*950c0*/  LDS R9, [R2+0x3c400] ;  /* 0x03c4000002097984 */ /* 0x004fe80000000800 */
[----:B---3--:R-:W-:Y:S01]  /*950d0*/  STL.64 [R1+0x1e50], R26 ;  /* 0x001e501a01007387 */ /* 0x008fe20000100a00 */
[----:B------:R-:W-:Y:S02]  /*950e0*/  STL.64 [R1+0x1e48], R24 ;  /* 0x001e481801007387 */ /* 0x000fe40000100a00 */
[----:B------:R-:W2:Y:S02]  /*950f0*/  LDL.LU R18, [R1+0x1f28] ;  /* 0x001f280001127983 */ /* 0x000ea40000300800 */
[----:B------:R-:W3:Y:S01]  /*95100*/  LDL.LU R0, [R1+0x1f24] ;  /* 0x001f240001007983 */ /* 0x000ee20000300800 */
[----:B------:R1:W-:Y:S02]  /*95110*/  STL.64 [R1+0x1e58], R22 ;  /* 0x001e581601007387 */ /* 0x0003e40000100a00 */
[----:B-1----:R-:W-:-:S02]  /*95120*/  IMAD.MOV.U32 R22, RZ, RZ, R16 ;  /* 0x000000ffff167224 */ /* 0x002fc400078e0010 */
[----:B------:R-:W-:Y:S01]  /*95130*/  IMAD.MOV.U32 R23, RZ, RZ, R29 ;  /* 0x000000ffff177224 */ /* 0x000fe200078e001d */
[----:B------:R-:W2:Y:S04]  /*95140*/  LDL.LU R16, [R1+0x1f20] ;  /* 0x001f200001107983 */ /* 0x000ea80000300800 */
[----:B------:R1:W-:Y:S01]  /*95150*/  STL.64 [R1+0x1e70], R22 ;  /* 0x001e701601007387 */ /* 0x0003e20000100a00 */
[----:B------:R-:W4:Y:S02]  /*95160*/  LDL.LU R24, [R1+0x3b0] ;  /* 0x0003b00001187983 */ /* 0x000f240000300800 */
[----:B------:R-:W4:Y:S02]  /*95170*/  LDL.LU R25, [R1+0x3b4] ;  /* 0x0003b40001197983 */ /* 0x000f240000300800 */
[----:B------:R-:W2:Y:S01]  /*95180*/  LDL.LU R26, [R1+0x3b8] ;  /* 0x0003b800011a7983 */ /* 0x000ea20000300800 */
[----:B------:R-:W2:Y:S04]  /*95190*/  LDL.LU R27, [R1+0x3bc] ;  /* 0x0003bc00011b7983 */ /* 0x000ea80000300800 */
[----:B-1----:R-:W2:Y:S04]  /*951a0*/  LDL.64 R22, [R1+0xa8] ;  /* 0x0000a80001167983 */ /* 0x002ea80000100a00 */
[----:B---3--:R-:W-:Y:S04]  /*951b0*/  LDS R8, [R0+0x3c400] ;  /* 0x03c4000000087984 */ /* 0x008fe80000000800 */
[----:B--2---:R-:W-:Y:S01]  /*951c0*/  STL.64 [R1+0x1e88], R22 ;  /* 0x001e881601007387 */ /* 0x004fe20000100a00 */
[----:B------:R-:W-:Y:S02]  /*951d0*/  STL.64 [R1+0x1e68], R26 ;  /* 0x001e681a01007387 */ /* 0x000fe40000100a00 */
[----:B----4-:R1:W-:Y:S02]  /*951e0*/  STL.64 [R1+0x1e60], R24 ;  /* 0x001e601801007387 */ /* 0x0103e40000100a00 */
        /* <DEDUP_REMOVED lines=14> */
[----:B------:R-:W-:Y:S02]  /*952d0*/  IMAD.MOV.U32 R23, RZ, RZ, R15 ;  /* 0x000000ffff177224 */ /* 0x000fe400078e000f */
[----:B------:R-:W-:Y:S04]  /*952e0*/  LDS R15, [R2+0x3e200] ;  /* 0x03e20000020f7984 */ /* 0x000fe80000000800 */
[----:B------:R1:W-:Y:S02]  /*952f0*/  STL.64 [R1+0x1eb8], R22 ;  /* 0x001eb81601007387 */ /* 0x0003e40000100a00 */
[----:B-1----:R-:W-:Y:S02]  /*95300*/  IMAD.MOV.U32 R22, RZ, RZ, R14 ;  /* 0x000000ffff167224 */ /* 0x002fe400078e000e */
[----:B-----5:R-:W-:Y:S01]  /*95310*/  IMAD.MOV.U32 R23, RZ, RZ, R13 ;  /* 0x000000ffff177224 */ /* 0x020fe200078e000d */
[----:B------:R-:W1:Y:S04]  /*95320*/  LDS R14, [R0+0x3e200] ;  /* 0x03e20000000e7984 */ /* 0x000e680000000800 */
[----:B------:R-:W-:Y:S04]  /*95330*/  LDS R13, [R2+0x3c200] ;  /* 0x03c20000020d7984 */ /* 0x000fe80000000800 */
[----:B------:R-:W-:Y:S04]  /*95340*/  STL.64 [R1+0x1ed0], R22 ;  /* 0x001ed01601007387 */ /* 0x000fe80000100a00 */
[----:B---3--:R-:W-:Y:S01]  /*95350*/  STL.64 [R1+0x1e98], R26 ;  /* 0x001e981a01007387 */ /* 0x008fe20000100a00 */
[----:B--2---:R2:W-:Y:S03]  /*95360*/  STL.64 [R1+0x1e90], R24 ;  /* 0x001e901801007387 */ /* 0x0045e60000100a00 */
[----:B--2---:R-:W2:Y:S01]  /*95370*/  LDL.LU R24, [R1+0x540] ;  /* 0x0005400001187983 */ /* 0x004ea20000300800 */
[----:B------:R-:W2:Y:S02]  /*95380*/  LDL.LU R25, [R1+0x544] ;  /* 0x0005440001197983 */ /* 0x000ea40000300800 */
[----:B------:R-:W3:Y:S02]  /*95390*/  LDL.LU R26, [R1+0x548] ;  /* 0x00054800011a7983 */ /* 0x000ee40000300800 */
[----:B------:R-:W3:Y:S01]  /*953a0*/  LDL.LU R27, [R1+0x54c] ;  /* 0x00054c00011b7983 */ /* 0x000ee20000300800 */
[----:B------:R-:W4:Y:S04]  /*953b0*/  LDL.64 R22, [R1+0xe8] ;  /* 0x0000e80001167983 */ /* 0x000f280000100a00 */
[----:B----4-:R4:W-:Y:S04]  /*953c0*/  STL.64 [R1+0x1ee8], R22 ;  /* 0x001ee81601007387 */ /* 0x0109e80000100a00 */
[----:B----4-:R-:W4:Y:S04]  /*953d0*/  LDL.64 R22, [R1+0xf8] ;  /* 0x0000f80001167983 */ /* 0x010f280000100a00 */
[----:B----4-:R-:W-:Y:S01]  /*953e0*/  STL.64 [R1+0x1f00], R22 ;  /* 0x001f001601007387 */ /* 0x010fe20000100a00 */
[----:B---3--:R-:W-:Y:S02]  /*953f0*/  STL.64 [R1+0x1eb0], R26 ;  /* 0x001eb01a01007387 */ /* 0x008fe40000100a00 */
[----:B--2---:R2:W-:Y:S02]  /*95400*/  STL.64 [R1+0x1ea8], R24 ;  /* 0x001ea81801007387 */ /* 0x0045e40000100a00 */
[----:B--2---:R-:W2:Y:S01]  /*95410*/  LDL.LU R24, [R1+0x5e0] ;  /* 0x0005e00001187983 */ /* 0x004ea20000300800 */
[----:B------:R-:W2:Y:S02]  /*95420*/  LDL.LU R25, [R1+0x5e4] ;  /* 0x0005e40001197983 */ /* 0x000ea40000300800 */
[----:B------:R-:W3:Y:S02]  /*95430*/  LDL.LU R26, [R1+0x5e8] ;  /* 0x0005e800011a7983 */ /* 0x000ee40000300800 */
[----:B------:R-:W3:Y:S02]  /*95440*/  LDL.LU R27, [R1+0x5ec] ;  /* 0x0005ec00011b7983 */ /* 0x000ee40000300800 */
[----:B------:R-:W-:-:S02]  /*95450*/  IMAD.MOV.U32 R22, RZ, RZ, R12 ;  /* 0x000000ffff167224 */ /* 0x000fc400078e000c */
[----:B------:R-:W-:Y:S01]  /*95460*/  IMAD.MOV.U32 R23, RZ, RZ, R3 ;  /* 0x000000ffff177224 */ /* 0x000fe200078e0003 */
[----:B------:R-:W4:Y:S04]  /*95470*/  LDS R12, [R0+0x3c200] ;  /* 0x03c20000000c7984 */ /* 0x000f280000000800 */
[----:B------:R-:W-:Y:S04]  /*95480*/  STL.64 [R1+0x1f18], R22 ;  /* 0x001f181601007387 */ /* 0x000fe80000100a00 */
[----:B---3--:R-:W-:Y:S01]  /*95490*/  STL.64 [R1+0x1ec8], R26 ;  /* 0x001ec81a01007387 */ /* 0x008fe20000100a00 */
[----:B--2---:R2:W-:Y:S03]  /*954a0*/  STL.64 [R1+0x1ec0], R24 ;  /* 0x001ec01801007387 */ /* 0x0045e60000100a00 */
[----:B--2---:R-:W2:Y:S01]  /*954b0*/  LDL.LU R24, [R1+0x660] ;  /* 0x0006600001187983 */ /* 0x004ea20000300800 */
        /* <DEDUP_REMOVED lines=9> */
[----:B--2---:R-:W2:Y:S01]  /*95550*/  LDL.LU R24, [R1+0x6e0] ;  /* 0x0006e00001187983 */ /* 0x004ea20000300800 */
[----:B------:R-:W2:Y:S02]  /*95560*/  LDL.LU R25, [R1+0x6e4] ;  /* 0x0006e40001197983 */ /* 0x000ea40000300800 */
[----:B------:R-:W3:Y:S02]  /*95570*/  LDL.LU R26, [R1+0x6e8] ;  /* 0x0006e800011a7983 */ /* 0x000ee40000300800 */
[----:B------:R-:W3:Y:S01]  /*95580*/  LDL.LU R27, [R1+0x6ec] ;  /* 0x0006ec00011b7983 */ /* 0x000ee20000300800 */
[C---:B-----5:R-:W-:Y:S01]  /*95590*/  HMMA.1688.F32.TF32 R20, R16.reuse, R10, R20 ;  /* 0x0000000a1014723c */ /* 0x060fe20000081014 */
        /* <DEDUP_REMOVED lines=16> */
[----:B-1----:R-:W-:Y:S01]  /*956a0*/  STL.64 [R1+0x1de0], R14 ;  /* 0x001de00e01007387 */ /* 0x002fe20000100a00 */
[----:B----4-:R1:W-:Y:S03]  /*956b0*/  STL.64 [R1+0x1dd8], R12 ;  /* 0x001dd80c01007387 */ /* 0x0103e60000100a00 */
[----:B-1----:R-:W4:Y:S01]  /*956c0*/  LDL.LU R12, [R1+0x10] ;  /* 0x00001000010c7983 */ /* 0x002f220000300800 */
[----:B------:R-:W4:Y:S02]  /*956d0*/  LDL.LU R13, [R1+0x14] ;  /* 0x00001400010d7983 */ /* 0x000f240000300800 */
[----:B------:R-:W4:Y:S02]  /*956e0*/  LDL.LU R14, [R1+0x18] ;  /* 0x00001800010e7983 */ /* 0x000f240000300800 */
[----:B------:R-:W4:Y:S01]  /*956f0*/  LDL.LU R15, [R1+0x1c] ;  /* 0x00001c00010f7983 */ /* 0x000f220000300800 */
        /* <DEDUP_REMOVED lines=88> */
[C---:B---3--:R-:W-:Y:S03]  /*95c80*/  HMMA.1688.F32.TF32 R24, R16.reuse, R26, R4 ;  /* 0x0000001a1018723c */ /* 0x048fe60000081004 */
[----:B------:R-:W3:Y:S01]  /*95c90*/  LDL.LU.64 R6, [R1+0x1e18] ;  /* 0x001e180001067983 */ /* 0x000ee20000300a00 */
[----:B------:R-:W3:Y:S11]  /*95ca0*/  LDL.LU.64 R4, [R1+0x1e10] ;  /* 0x001e100001047983 */ /* 0x000ef60000300a00 */
[----:B------:R-:W-:Y:S08]  /*95cb0*/  @!UPT UIADD3 URZ, URZ, URZ, URZ ;  /* 0x0000003f3f3ff290 */ /* 0x000ff0000fffe03f */
        /* <DEDUP_REMOVED lines=16> */
[----:B------:R1:W-:Y:S02]  /*95dc0*/  STL.64 [R1+0x1cf8], R26 ;  /* 0x001cf81a01007387 */ /* 0x0003e40000100a00 */
[----:B------:R-:W2:Y:S02]  /*95dd0*/  LDL.LU R24, [R1+0x820] ;  /* 0x0008200001187983 */ /* 0x000ea40000300800 */
[----:B------:R-:W2:Y:S01]  /*95de0*/  LDL.LU R25, [R1+0x824] ;  /* 0x0008240001197983 */ /* 0x000ea20000300800 */
[----:B-1----:R-:W2:Y:S01]  /*95df0*/  LDL.LU R26, [R1+0x828] ;  /* 0x00082800011a7983 */ /* 0x002ea20000300800 */
[----:B------:R-:W2:Y:S01]  /*95e00*/  LDL.LU R27, [R1+0x82c] ;  /* 0x00082c00011b7983 */ /* 0x000ea20000300800 */
[----:B----4-:R-:W-:Y:S02]  /*95e10*/  HMMA.1688.F32.TF32 R16, R16, R6, R12 ;  /* 0x000000061010723c */ /* 0x010fe4000008100c */
        /* <DEDUP_REMOVED lines=11> */
[----:B-1----:R-:W3:Y:S01]  /*95ed0*/  LDL.LU R16, [R1+0x870] ;  /* 0x0008700001107983 */ /* 0x002ee20000300800 */
[----:B------:R-:W3:Y:S02]  /*95ee0*/  LDL.LU R17, [R1+0x874] ;  /* 0x0008740001117983 */ /* 0x000ee40000300800 */
[----:B------:R-:W3:Y:S02]  /*95ef0*/  LDL.LU R18, [R1+0x878] ;  /* 0x0008780001127983 */ /* 0x000ee40000300800 */
[----:B------:R-:W3:Y:S02]  /*95f00*/  LDL.LU R19, [R1+0x87c] ;  /* 0x00087c0001137983 */ /* 0x000ee40000300800 */
[C---:B---3--:R-:W-:Y:S01]  /*95f10*/  HMMA.1688.F32.TF32 R16, R12.reuse, R10, R16 ;  /* 0x0000000a0c10723c */ /* 0x048fe20000081010 */
[----:B------:R-:W-:Y:S04]  /*95f20*/  LDS R10, [R0+0x3e400] ;  /* 0x03e40000000a7984 */ /* 0x000fe80000000800 */
[----:B------:R-:W1:Y:S11]  /*95f30*/  LDS R11, [R2+0x3e400] ;  /* 0x03e40000020b7984 */ /* 0x000e760000000800 */
[----:B------:R-:W-:Y:S07]  /*95f40*/  @!UPT UIADD3 URZ, URZ, URZ, URZ ;  /* 0x0000003f3f3ff290 */ /* 0x000fee000fffe03f */
[----:B------:R-:W-:Y:S01]  /*95f50*/  STL.64 [R1+0x3a0], R16 ;  /* 0x0003a01001007387 */ /* 0x000fe20000100a00 */
[----:B------:R-:W-:Y:S03]  /*95f60*/  STL.64 [R1+0x3a8], R18 ;  /* 0x0003a81201007387 */ /* 0x000fe60000100a00 */
[----:B-1----:R-:W-:Y:S01]  /*95f70*/  STL.64 [R1+0x1ba8], R10 ;  /* 0x001ba80a01007387 */ /* 0x002fe20000100a00 */
[----:B------:R2:W-:Y:S02]  /*95f80*/  STL.64 [R1+0x1ba0], R8 ;  /* 0x001ba00801007387 */ /* 0x0005e40000100a00 */
        /* <DEDUP_REMOVED lines=22> */
[----:B----4-:R-:W-:Y:S03]  /*960f0*/  STL.64 [R1+0x1d28], R20 ;  /* 0x001d281401007387 */ /* 0x010fe60000100a00 */
[----:B-1----:R-:W4:Y:S04]  /*96100*/  LDL.64 R22, [R1+0x88] ;  /* 0x0000880001167983 */ /* 0x002f280000100a00 */
[----:B----4-:R1:W-:Y:S04]  /*96110*/  STL.64 [R1+0x1d40], R22 ;  /* 0x001d401601007387 */ /* 0x0103e80000100a00 */
[----:B-1----:R-:W4:Y:S04]  /*96120*/  LDL.64 R22, [R1+0x98] ;  /* 0x0000980001167983 */ /* 0x002f280000100a00 */
[----:B----4-:R1:W-:Y:S02]  /*96130*/  STL.64 [R1+0x1d58], R22 ;  /* 0x001d581601007387 */ /* 0x0103e40000100a00 */
[----:B-1----:R-:W-:-:S02]  /*96140*/  IMAD.MOV.U32 R22, RZ, RZ, R3 ;  /* 0x000000ffff167224 */ /* 0x002fc400078e0003 */
[----:B------:R-:W-:Y:S01]  /*96150*/  IMAD.MOV.U32 R23, RZ, RZ, R28 ;  /* 0x000000ffff177224 */ /* 0x000fe200078e001c */
[----:B------:R-:W4:Y:S01]  /*96160*/  LDL.LU R3, [R1+0x1dd4] ;  /* 0x001dd40001037983 */ /* 0x000f220000300800 */
        /* <DEDUP_REMOVED lines=11> */
[----:B-1----:R-:W2:Y:S01]  /*96220*/  LDL R10, [R1+0xe8] ;  /* 0x0000e800010a7983 */ /* 0x002ea20000100800 */
[----:B------:R-:W-:-:S05]  /*96230*/  IMAD.MOV.U32 R11, RZ, RZ, R29 ;  /* 0x000000ffff0b7224 */ /* 0x000fca00078e001d */
        /* <DEDUP_REMOVED lines=8> */
[----:B------:R-:W2:Y:S03]  /*962c0*/  LDL.LU R19, [R1+0x71c] ;  /* 0x00071c0001137983 */ /* 0x000ea60000300800 */
[----:B--2---:R-:W-:Y:S01]  /*962d0*/  STL.64 [R1+0x1dc8], R18 ;  /* 0x001dc81201007387 */ /* 0x004fe20000100a00 */
[----:B------:R1:W-:Y:S03]  /*962e0*/  STL.64 [R1+0x1dc0], R16 ;  /* 0x001dc01001007387 */ /* 0x0003e60000100a00 */
[----:B-1----:R-:W2:Y:S01]  /*962f0*/  LDL.LU R16, [R1+0x7a0] ;  /* 0x0007a00001107983 */ /* 0x002ea20000300800 */
[----:B------:R-:W2:Y:S02]  /*96300*/  LDL.LU R17, [R1+0x7a4] ;  /* 0x0007a40001117983 */ /* 0x000ea40000300800 */
[----:B------:R-:W2:Y:S02]  /*96310*/  LDL.LU R18, [R1+0x7a8] ;  /* 0x0007a80001127983 */ /* 0x000ea40000300800 */
[----:B------:R-:W2:Y:S01]  /*96320*/  LDL.LU R19, [R1+0x7ac] ;  /* 0x0007ac0001137983 */ /* 0x000ea20000300800 */
[----:B------:R1:W-:Y:S04]  /*96330*/  STL.64 [R1+0x1d70], R22 ;  /* 0x001d701601007387 */ /* 0x0003e80000100a00 */
[----:B-1----:R-:W2:Y:S04]  /*96340*/  LDL.64 R22, [R1+0xb8] ;  /* 0x0000b80001167983 */ /* 0x002ea80000100a00 */
[----:B--2---:R1:W-:Y:S04]  /*96350*/  STL.64 [R1+0x1d88], R22 ;  /* 0x001d881601007387 */ /* 0x0043e80000100a00 */
[----:B-1----:R-:W2:Y:S01]  /*96360*/  LDL.64 R22, [R1+0xc8] ;  /* 0x0000c80001167983 */ /* 0x002ea20000100a00 */
[----:B---3--:R1:W-:Y:S02]  /*96370*/  STL.64 [R1+0x1d18], R26 ;  /* 0x001d181a01007387 */ /* 0x0083e40000100a00 */
[----:B------:R3:W-:Y:S01]  /*96380*/  STL.64 [R1+0x1d10], R24 ;  /* 0x001d101801007387 */ /* 0x0007e20000100a00 */
[----:B-1----:R-:W2:Y:S04]  /*96390*/  LDL.64 R26, [R1+0x78] ;  /* 0x00007800011a7983 */ /* 0x002ea80000100a00 */
[----:B--2---:R1:W-:Y:S01]  /*963a0*/  STL.64 [R1+0x1d38], R26 ;  /* 0x001d381a01007387 */ /* 0x0043e20000100a00 */
        /* <DEDUP_REMOVED lines=17> */
[----:B----4-:R-:W-:-:S07]  /*964c0*/  IMAD.MOV.U32 R11, RZ, RZ, R3 ;  /* 0x000000ffff0b7224 */ /* 0x010fce00078e0003 */
[C---:B------:R-:W-:Y:S01]  /*964d0*/  HMMA.1688.F32.TF32 R8, R12.reuse, R10, R16 ;  /* 0x0000000a0c08723c */ /* 0x040fe20000081010 */
[----:B---3--:R-:W-:Y:S01]  /*964e0*/  STL.64 [R1+0x1d80], R26 ;  /* 0x001d801a01007387 */ /* 0x008fe20000100a00 */
[----:B--2---:R1:W-:Y:S03]  /*964f0*/  STL.64 [R1+0x1d78], R24 ;  /* 0x001d781801007387 */ /* 0x0043e60000100a00 */
[----:B-1----:R-:W2:Y:S01]  /*96500*/  LDL.LU R24, [R1+0x580] ;  /* 0x0005800001187983 */ /* 0x002ea20000300800 */
[----:B------:R-:W2:Y:S02]  /*96510*/  LDL.LU R25, [R1+0x584] ;  /* 0x0005840001197983 */ /* 0x000ea40000300800 */
[----:B------:R-:W2:Y:S02]  /*96520*/  LDL.LU R26, [R1+0x588] ;  /* 0x00058800011a7983 */ /* 0x000ea40000300800 */
[----:B------:R-:W2:Y:S01]  /*96530*/  LDL.LU R27, [R1+0x58c] ;  /* 0x00058c00011b7983 */ /* 0x000ea20000300800 */
[----:B------:R1:W-:Y:S01]  /*96540*/  STL.64 [R1+0x1cd8], R6 ;  /* 0x001cd80601007387 */ /* 0x0003e20000100a00 */
[----:B------:R-:W-:Y:S03]  /*96550*/  STL.64 [R1+0x1cd0], R4 ;  /* 0x001cd00401007387 */ /* 0x000fe60000100a00 */
[----:B-1----:R-:W3:Y:S04]  /*96560*/  LDL.64 R6, [R1+0x48] ;  /* 0x0000480001067983 */ /* 0x002ee80000100a00 */
[----:B---3--:R1:W-:Y:S04]  /*96570*/  STL.64 [R1+0x1cf0], R6 ;  /* 0x001cf00601007387 */ /* 0x0083e80000100a00 */
[----:B-1----:R-:W3:Y:S01]  /*96580*/  LDL.64 R6, [R1+0x58] ;  /* 0x0000580001067983 */ /* 0x002ee20000100a00 */
[----:B------:R-:W4:Y:S02]  /*96590*/  LDL.LU.64 R18, [R1+0x1dc8] ;  /* 0x001dc80001127983 */ /* 0x000f240000300a00 */
[----:B------:R-:W4:Y:S02]  /*965a0*/  LDL.LU.64 R16, [R1+0x1dc0] ;  /* 0x001dc00001107983 */ /* 0x000f240000300a00 */
[----:B------:R-:W-:Y:S01]  /*965b0*/  STL.64 [R1+0x5e0], R8 ;  /* 0x0005e00801007387 */ /* 0x000fe20000100a00 */
[----:B------:R1:W-:Y:S04]  /*965c0*/  STL.64 [R1+0x5e8], R10 ;  /* 0x0005e80a01007387 */ /* 0x0003e80000100a00 */
        /* <DEDUP_REMOVED lines=16> */
[----:B------:R-:W4:Y:S02]  /*966d0*/  LDL.LU.64 R16, [R1+0x1d90] ;  /* 0x001d900001107983 */ /* 0x000f240000300a00 */
[C---:B----4-:R-:W-:Y:S11]  /*966e0*/  HMMA.1688.F32.TF32 R16, R12.reuse, R22, R16 ;  /* 0x000000160c10723c */ /* 0x050ff60000081010 */
        /* <DEDUP_REMOVED lines=8> */
[----:B----4-:R-:W-:-:S02]  /*96770*/  IMAD.MOV.U32 R19, RZ, RZ, R22 ;  /* 0x000000ffff137224 */ /* 0x010fc400078e0016 */
        /* <DEDUP_REMOVED lines=29> */
[----:B------:R1:W-:Y:S01]  /*96950*/  STL.64 [R1+0x1c80], R10 ;  /* 0x001c800a01007387 */ /* 0x0003e20000100a00 */
[C---:B--2---:R-:W-:Y:S01]  /*96960*/  HMMA.1688.F32.TF32 R24, R12.reuse, R22, R24 ;  /* 0x000000160c18723c */ /* 0x044fe20000081018 */
[----:B-1----:R-:W-:Y:S01]  /*96970*/  MOV R11, R22 ;  /* 0x00000016000b7202 */ /* 0x002fe20000000f00 */
[----:B------:R-:W-:Y:S11]  /*96980*/  IMAD.MOV.U32 R10, RZ, RZ, R23 ;  /* 0x000000ffff0a7224 */ /* 0x000ff600078e0017 */
[----:B------:R-:W-:Y:S10]  /*96990*/  @!UPT UIADD3 URZ, URZ, URZ, URZ ;  /* 0x0000003f3f3ff290 */ /* 0x000ff4000fffe03f */
        /* <DEDUP_REMOVED lines=22> */
[----:B------:R-:W-:Y:S02]  /*96b00*/  STL.64 [R1+0x1be8], R22 ;  /* 0x001be81601007387 */ /* 0x000fe40000100a00 */
[----:B---3--:R-:W-:Y:S01]  /*96b10*/  IMAD.MOV.U32 R3, RZ, RZ, R7 ;  /* 0x000000ffff037224 */ /* 0x008fe200078e0007 */
[C---:B--2---:R-:W-:Y:S11]  /*96b20*/  HMMA.1688.F32.TF32 R24, R12.reuse, R6, R24 ;  /* 0x000000060c18723c */ /* 0x044ff60000081018 */
[----:B------:R-:W-:Y:S11]  /*96b30*/  @!UPT UIADD3 URZ, URZ, URZ, URZ ;  /* 0x0000003f3f3ff290 */ /* 0x000ff6000fffe03f */
[----:B------:R-:W-:Y:S01]  /*96b40*/  @!UPT UIADD3 URZ, URZ, URZ, URZ ;  /* 0x0000003f3f3ff290 */ /* 0x000fe2000fffe03f */
[----:B------:R1:W-:Y:S01]  /*96b50*/  STL.64 [R1+0xb20], R24 ;  /* 0x000b201801007387 */ /* 0x0003e20000100a00 */
[----:B------:R2:W-:Y:S02]  /*96b60*/  STL.64 [R1+0xb28], R26 ;  /* 0x000b281a01007387 */ /* 0x0005e40000100a00 */
[----:B-1----:R-:W-:Y:S01]  /*96b70*/  IMAD.MOV.U32 R24, RZ, RZ, R6 ;  /* 0x000000ffff187224 */ /* 0x002fe200078e0006 */
[----:B--2---:R-:W2:Y:S01]  /*96b80*/  LDL.LU.64 R26, [R1+0x1cf8] ;  /* 0x001cf800011a7983 */ /* 0x004ea20000300a00 */
[----:B------:R-:W4:Y:S02]  /*96b90*/  LDL.LU.64 R6, [R1+0x1cf0] ;  /* 0x001cf00001067983 */ /* 0x000f240000300a00 */
[----:B------:R-:W-:Y:S02]  /*96ba0*/  IMAD.MOV.U32 R22, RZ, RZ, R21 ;  /* 0x000000ffff167224 */ /* 0x000fe400078e0015 */
[----:B------:R-:W-:Y:S01]  /*96bb0*/  IMAD.MOV.U32 R23, RZ, RZ, R20 ;  /* 0x000000ffff177224 */ /* 0x000fe200078e0014 */
[----:B----4-:R-:W-:Y:S01]  /*96bc0*/  HMMA.1688.F32.TF32 R16, R12, R6, R16 ;  /* 0x000000060c10723c */ /* 0x010fe20000081010 */
[----:B------:R-:W-:-:S02]  /*96bd0*/  IMAD.MOV.U32 R28, RZ, RZ, R6 ;  /* 0x000000ffff1c7224 */ /* 0x000fc400078e0006 */
[----:B------:R-:W-:Y:S11]  /*96be0*/  IMAD.MOV.U32 R25, RZ, RZ, R7 ;  /* 0x000000ffff197224 */ /* 0x000ff600078e0007 */
[----:B------:R-:W-:Y:S09]  /*96bf0*/  @!UPT UIADD3 URZ, URZ, URZ, URZ ;  /* 0x0000003f3f3ff290 */ /* 0x000ff2000fffe03f */
[----:B------:R-:W-:Y:S01]  /*96c00*/  STL.64 [R1+0xb10], R16 ;  /* 0x000b101001007387 */ /* 0x000fe20000100a00 */
[----:B------:R1:W-:Y:S03]  /*96c10*/  STL.64 [R1+0xb18], R18 ;  /* 0x000b181201007387 */ /* 0x0003e60000100a00 */
[----:B-1----:R-:W3:Y:S01]  /*96c20*/  LDL.LU.64 R18, [R1+0x1ce8] ;  /* 0x001ce80001127983 */ /* 0x002ee20000300a00 */
[----:B------:R-:W4:Y:S02]  /*96c30*/  LDL.LU.64 R16, [R1+0x1ce0] ;  /* 0x001ce00001107983 */ /* 0x000f240000300a00 */
[----:B------:R-:W5:Y:S02]  /*96c40*/  LDL.LU.64 R6, [R1+0x1cd8] ;  /* 0x001cd80001067983 */ /* 0x000f640000300a00 */
[----:B------:R-:W2:Y:S01]  /*96c50*/  LDL.LU.64 R4, [R1+0x1cd0] ;  /* 0x001cd00001047983 */ /* 0x000ea20000300a00 */
[----:B------:R1:W-:Y:S01]  /*96c60*/  STL.64 [R1+0x1bf8], R22 ;  /* 0x001bf81601007387 */ /* 0x0003e20000100a00 */
[----:B------:R-:W2:Y:S02]  /*96c70*/  LDL.LU R20, [R1+0x330] ;  /* 0x0003300001147983 */ /* 0x000ea40000300800 */
[----:B------:R-:W2:Y:S01]  /*96c80*/  LDL.LU R21, [R1+0x334] ;  /* 0x0003340001157983 */ /* 0x000ea20000300800 */
[----:B-1----:R-:W2:Y:S01]  /*96c90*/  LDL.LU R22, [R1+0x338] ;  /* 0x0003380001167983 */ /* 0x002ea20000300800 */
[----:B------:R-:W2:Y:S02]  /*96ca0*/  LDL.LU R23, [R1+0x33c] ;  /* 0x00033c0001177983 */ /* 0x000ea40000300800 */
[----:B--2---:R-:W-:Y:S11]  /*96cb0*/  HMMA.1688.F32.TF32 R20, R12, R26, R20 ;  /* 0x0000001a0c14723c */ /* 0x004ff60000081014 */
[----:B------:R-:W-:Y:S11]  /*96cc0*/  @!UPT UIADD3 URZ, URZ, URZ, URZ ;  /* 0x0000003f3f3ff290 */ /* 0x000ff6000fffe03f */
[----:B------:R-:W-:Y:S01]  /*96cd0*/  @!UPT UIADD3 URZ, URZ, URZ, URZ ;  /* 0x0000003f3f3ff290 */ /* 0x000fe2000fffe03f */
[----:B------:R-:W-:Y:S01]  /*96ce0*/  STL.64 [R1+0xbd0], R20 ;  /* 0x000bd01401007387 */ /* 0x000fe20000100a00 */
[----:B------:R1:W-:Y:S02]  /*96cf0*/  STL.64 [R1+0xbd8], R22 ;  /* 0x000bd81601007387 */ /* 0x0003e40000100a00 */
[----:B-1----:R-:W-:Y:S02]  /*96d00*/  IMAD.MOV.U32 R22, RZ, RZ, R11 ;  /* 0x000000ffff167224 */ /* 0x002fe400078e000b */
[----:B------:R-:W-:-:S05]  /*96d10*/  IMAD.MOV.U32 R23, RZ, RZ, R10 ;  /* 0x000000ffff177224 */ /* 0x000fca00078e000a */
[----:B------:R1:W-:Y:S01]  /*96d20*/  STL.64 [R1+0x1c10], R22 ;  /* 0x001c101601007387 */ /* 0x0003e20000100a00 */
        /* <DEDUP_REMOVED lines=12> */
[----:B---3--:R-:W-:-:S02]  /*96df0*/  IMAD.MOV.U32 R22, RZ, RZ, R19 ;  /* 0x000000ffff167224 */ /* 0x008fc400078e0013 */
[----:B------:R-:W-:-:S05]  /*96e00*/  IMAD.MOV.U32 R23, RZ, RZ, R18 ;  /* 0x000000ffff177224 */ /* 0x000fca00078e0012 */
[----:B------:R4:W-:Y:S02]  /*96e10*/  STL.64 [R1+0x1c48], R22 ;  /* 0x001c481601007387 */ /* 0x0009e40000100a00 */
[----:B----4-:R-:W-:Y:S02]  /*96e20*/  IMAD.MOV.U32 R22, RZ, RZ, R17 ;  /* 0x000000ffff167224 */ /* 0x010fe400078e0011 */
[----:B------:R-:W-:-:S05]  /*96e30*/  IMAD.MOV.U32 R23, RZ, RZ, R16 ;  /* 0x000000ffff177224 */ /* 0x000fca00078e0010 */
[----:B------:R-:W-:Y:S01]  /*96e40*/  STL.64 [R1+0x1c60], R22 ;  /* 0x001c601601007387 */ /* 0x000fe20000100a00 */
[----:B------:R-:W-:Y:S02]  /*96e50*/  STL.64 [R1+0x1bb8], R26 ;  /* 0x001bb81a01007387 */ /* 0x000fe40000100a00 */
[----:B------:R1:W-:Y:S02]  /*96e60*/  STL.64 [R1+0x1bf0], R24 ;  /* 0x001bf01801007387 */ /* 0x0003e40000100a00 */
[----:B-1----:R-:W2:Y:S01]  /*96e70*/  LDL.LU R24, [R1+0x1f0] ;  /* 0x0001f00001187983 */ /* 0x002ea20000300800 */
[----:B------:R-:W2:Y:S02]  /*96e80*/  LDL.LU R25, [R1+0x1f4] ;  /* 0x0001f40001197983 */ /* 0x000ea40000300800 */
[----:B------:R-:W3:Y:S02]  /*96e90*/  LDL.LU R26, [R1+0x1f8] ;  /* 0x0001f800011a7983 */ /* 0x000ee40000300800 */
[----:B------:R-:W3:Y:S02]  /*96ea0*/  LDL.LU R27, [R1+0x1fc] ;  /* 0x0001fc00011b7983 */ /* 0x000ee40000300800 */
[----:B------:R-:W-:-:S02]  /*96eb0*/  IMAD.MOV.U32 R23, RZ, RZ, R8 ;  /* 0x000000ffff177224 */ /* 0x000fc400078e0008 */
[----:B------:R-:W-:Y:S01]  /*96ec0*/  IMAD.MOV.U32 R22, RZ, RZ, R9 ;  /* 0x000000ffff167224 */ /* 0x000fe200078e0009 */
[----:B------:R-:W4:Y:S01]  /*96ed0*/  LDL.LU R8, [R1+0x6d0] ;  /* 0x0006d00001087983 */ /* 0x000f220000300800 */
[----:B------:R-:W4:Y:S02]  /*96ee0*/  LDL.LU R9, [R1+0x6d4] ;  /* 0x0006d40001097983 */ /* 0x000f240000300800 */
[----:B------:R-:W2:Y:S02]  /*96ef0*/  LDL.LU R10, [R1+0x6d8] ;  /* 0x0006d800010a7983 */ /* 0x000ea40000300800 */
[----:B------:R-:W2:Y:S02]  /*96f00*/  LDL.LU R11, [R1+0x6dc] ;  /* 0x0006dc00010b7983 */ /* 0x000ea40000300800 */
[----:B--2---:R1:W-:Y:S01]  /*96f10*/  STL.64 [R1+0x1c90], R10 ;  /* 0x001c900a01007387 */ /* 0x0043e20000100a00 */
[----:B----4-:R-:W-:Y:S03]  /*96f20*/  STL.64 [R1+0x1c88], R8 ;  /* 0x001c880801007387 */ /* 0x010fe60000100a00 */
[----:B-1----:R-:W2:Y:S04]  /*96f30*/  LDL.64 R10, [R1+0xf8] ;  /* 0x0000f800010a7983 */ /* 0x002ea80000100a00 */
[----:B--2---:R-:W-:Y:S01]  /*96f40*/  STL.64 [R1+0x1ca0], R10 ;  /* 0x001ca00a01007387 */ /* 0x004fe20000100a00 */
[----:B------:R1:W-:Y:S03]  /*96f50*/  STL.64 [R1+0x1c78], R22 ;  /* 0x001c781601007387 */ /* 0x0003e60000100a00 */
[----:B-1----:R-:W2:Y:S04]  /*96f60*/  LDL.64 R22, [R1+0xe8] ;  /* 0x0000e80001167983 */ /* 0x002ea80000100a00 */
[----:B--2---:R1:W-:Y:S01]  /*96f70*/  STL.64 [R1+0x1c98], R22 ;  /* 0x001c981601007387 */ /* 0x0043e20000100a00 */
[----:B------:R-:W2:Y:S02]  /*96f80*/  LDL.LU R20, [R1+0x750] ;  /* 0x0007500001147983 */ /* 0x000ea40000300800 */
[----:B------:R-:W2:Y:S01]  /*96f90*/  LDL.LU R21, [R1+0x754] ;  /* 0x0007540001157983 */ /* 0x000ea20000300800 */
[----:B-1----:R-:W4:Y:S01]  /*96fa0*/  LDL.LU R22, [R1+0x758] ;  /* 0x0007580001167983 */ /* 0x002f220000300800 */
[----:B------:R-:W4:Y:S02]  /*96fb0*/  LDL.LU R23, [R1+0x75c] ;  /* 0x00075c0001177983 */ /* 0x000f240000300800 */
[----:B------:R-:W-:Y:S01]  /*96fc0*/  IMAD.MOV.U32 R10, RZ, RZ, R5 ;  /* 0x000000ffff0a7224 */ /* 0x000fe200078e0005 */
[----:B------:R-:W-:Y:S01]  /*96fd0*/  MOV R11, R4 ;  /* 0x00000004000b7202 */ /* 0x000fe20000000f00 */
[----:B----4-:R-:W-:Y:S01]  /*96fe0*/  STL.64 [R1+0x1cb0], R22 ;  /* 0x001cb01601007387 */ /* 0x010fe20000100a00 */
[----:B--2---:R-:W-:Y:S02]  /*96ff0*/  STL.64 [R1+0x1ca8], R20 ;  /* 0x001ca81401007387 */ /* 0x004fe40000100a00 */
[----:B------:R-:W5:Y:S02]  /*97000*/  LDL.LU R16, [R1+0x200] ;  /* 0x0002000001107983 */ /* 0x000f640000300800 */
[----:B------:R-:W5:Y:S01]  /*97010*/  LDL.LU R17, [R1+0x204] ;  /* 0x0002040001117983 */ /* 0x000f620000300800 */
[----:B------:R-:W5:Y:S01]  /*97020*/  LDL.LU R18, [R1+0x208] ;  /* 0x0002080001127983 */ /* 0x000f620000300800 */
[----:B------:R-:W5:Y:S02]  /*97030*/  LDL.LU R19, [R1+0x20c] ;  /* 0x00020c0001137983 */ /* 0x000f640000300800 */
[----:B------:R1:W-:Y:S02]  /*97040*/  STL.64 [R1+0x1cb8], R10 ;  /* 0x001cb80a01007387 */ /* 0x0003e40000100a00 */
[----:B-1----:R-:W2:Y:S01]  /*97050*/  LDL.64 R10, [R1+0x118] ;  /* 0x00011800010a7983 */ /* 0x002ea20000100a00 */
[----:B------:R-:W4:Y:S02]  /*97060*/  LDL.LU R20, [R1+0x7e0] ;  /* 0x0007e00001147983 */ /* 0x000f240000300800 */
[----:B------:R-:W4:Y:S02]  /*97070*/  LDL.LU R21, [R1+0x7e4] ;  /* 0x0007e40001157983 */ /* 0x000f240000300800 */
[----:B------:R-:W4:Y:S01]  /*97080*/  LDL.LU R22, [R1+0x7e8] ;  /* 0x0007e80001167983 */ /* 0x000f220000300800 */
[----:B------:R-:W4:Y:S01]  /*97090*/  LDL.LU R23, [R1+0x7ec] ;  /* 0x0007ec0001177983 */ /* 0x000f220000300800 */
        /* <DEDUP_REMOVED lines=25> */
[----:B------:R-:W3:Y:S01]  /*97230*/  LDL.LU.64 R18, [R1+0x1cc8] ;  /* 0x001cc80001127983 */ /* 0x000ee20000300a00 */
[----:B------:R-:W3:Y:S02]  /*97240*/  LDL.LU.64 R16, [R1+0x1cc0] ;  /* 0x001cc00001107983 */ /* 0x000ee40000300a00 */
[----:B------:R1:W-:Y:S02]  /*97250*/  STL.64 [R1+0x1bb0], R6 ;  /* 0x001bb00601007387 */ /* 0x0003e40000100a00 */
[----:B------:R-:W3:Y:S01]  /*97260*/  LDL.LU R4, [R1+0x860] ;  /* 0x0008600001047983 */ /* 0x000ee20000300800 */
[----:B------:R-:W-:Y:S01]  /*97270*/  STL.64 [R1+0xba0], R12 ;  /* 0x000ba00c01007387 */ /* 0x000fe20000100a00 */
[----:B------:R5:W-:Y:S02]  /*97280*/  STL.64 [R1+0xba8], R14 ;  /* 0x000ba80e01007387 */ /* 0x000be40000100a00 */
[----:B------:R-:W3:Y:S01]  /*97290*/  LDL.LU R5, [R1+0x864] ;  /* 0x0008640001057983 */ /* 0x000ee20000300800 */
[----:B-1----:R-:W3:Y:S01]  /*972a0*/  LDL.LU R6, [R1+0x868] ;  /* 0x0008680001067983 */ /* 0x002ee20000300800 */
[----:B------:R-:W3:Y:S02]  /*972b0*/  LDL.LU R7, [R1+0x86c] ;  /* 0x00086c0001077983 */ /* 0x000ee40000300800 */
[----:B-----5:R-:W5:Y:S01]  /*972c0*/  LDL.64 R14, [R1+0xa8] ;  /* 0x0000a800010e7983 */ /* 0x020f620000100a00 */
[C---:B---3--:R-:W-:Y:S11]  /*972d0*/  HMMA.1688.F32.TF32 R4, R16.reuse, R10, R4 ;  /* 0x0000000a1004723c */ /* 0x048ff60000081004 */
[----:B------:R-:W-:Y:S11]  /*972e0*/  @!UPT UIADD3 URZ, URZ, URZ, URZ ;  /* 0x0000003f3f3ff290 */ /* 0x000ff6000fffe03f */
[----:B------:R-:W-:Y:S01]  /*972f0*/  @!UPT UIADD3 URZ, URZ, URZ, URZ ;  /* 0x0000003f3f3ff290 */ /* 0x000fe2000fffe03f */
[----:B------:R1:W-:Y:S01]  /*97300*/  STL.64 [R1+0x290], R4 ;  /* 0x0002900401007387 */ /* 0x0003e20000100a00 */
[----:B------:R-:W-:Y:S02]  /*97310*/  STL.64 [R1+0x298], R6 ;  /* 0x0002980601007387 */ /* 0x000fe40000100a00 */
[----:B-1----:R-:W-:Y:S02]  /*97320*/  IMAD.MOV.U32 R5, RZ, RZ, R10 ;  /* 0x000000ffff057224 */ /* 0x002fe400078e000a */
[----:B------:R-:W-:Y:S02]  /*97330*/  IMAD.MOV.U32 R4, RZ, RZ, R11 ;  /* 0x000000ffff047224 */ /* 0x000fe400078e000b */
[----:B------:R-:W4:Y:S02]  /*97340*/  LDL.LU.64 R10, [R1+0x1cb8] ;  /* 0x001cb800010a7983 */ /* 0x000f240000300a00 */
[C---:B----4-:R-:W-:Y:S02]  /*97350*/  HMMA.1688.F32.TF32 R8, R16.reuse, R10, R20 ;  /* 0x0000000a1008723c */ /* 0x050fe40000081014 */
[----:B------:R-:W3:Y:S01]  /*97360*/  LDL.LU.64 R22, [R1+0x1cb0] ;  /* 0x001cb00001167983 */ /* 0x000ee20000300a00 */
[----:B------:R-:W3:Y:S11]  /*97370*/  LDL.LU.64 R20, [R1+0x1ca8] ;  /* 0x001ca80001147983 */ /* 0x000ef60000300a00 */
[----:B------:R-:W-:Y:S09]  /*97380*/  @!UPT UIADD3 URZ, URZ, URZ, URZ ;  /* 0x0000003f3f3ff290 */ /* 0x000ff2000fffe03f */
[----:B------:R-:W-:Y:S01]  /*97390*/  STL.64 [R1+0x340], R8 ;  /* 0x0003400801007387 */ /* 0x000fe20000100a00 */
[----:B------:R1:W-:Y:S03]  /*973a0*/  STL.64 [R1+0x348], R10 ;  /* 0x0003480a01007387 */ /* 0x0003e60000100a00 */
        /* <DEDUP_REMOVED lines=41> */
[----:B-----5:R-:W-:Y:S11]  /*97640*/  HMMA.1688.F32.TF32 R20, R16, R14, R20 ;  /* 0x0000000e1014723c */ /* 0x020ff60000081014 */
[----:B------:R-:W-:Y:S11]  /*97650*/  @!UPT UIADD3 URZ, URZ, URZ, URZ ;  /* 0x0000003f3f3ff290 */ /* 0x000ff6000fffe03f */
[----:B------:R-:W-:Y:S01]  /*97660*/  @!UPT UIADD3 URZ, URZ, URZ, URZ ;  /* 0x0000003f3f3ff290 */ /* 0x000fe2000fffe03f */
[----:B------:R-:W-:Y:S01]  /*97670*/  STL.64 [R1+0x7e0], R20 ;  /* 0x0007e01401007387 */ /* 0x000fe20000100a00 */
[----:B------:R1:W-:Y:S03]  /*97680*/  STL.64 [R1+0x7e8], R22 ;  /* 0x0007e81601007387 */ /* 0x0003e60000100a00 */
[----:B-1----:R-:W4:Y:S01]  /*97690*/  LDL.LU.64 R22, [R1+0x1c20] ;  /* 0x001c200001167983 */ /* 0x002f220000300a00 */
[----:B------:R-:W4:Y:S02]  /*976a0*/  LDL.LU.64 R20, [R1+0x1c18] ;  /* 0x001c180001147983 */ /* 0x000f240000300a00 */
[----:B------:R1:W-:Y:S02]  /*976b0*/  STL.64 [R1+0x1b10], R14 ;  /* 0x001b100e01007387 */ /* 0x0003e40000100a00 */
[----:B-1----:R-:W5:Y:S04]  /*976c0*/  LDL.64 R14, [R1+0xc8] ;  /* 0x0000c800010e7983 */ /* 0x002f680000100a00 */
[----:B-----5:R3:W-:Y:S02]  /*976d0*/  STL.64 [R1+0x1b28], R14 ;  /* 0x001b280e01007387 */ /* 0x0207e40000100a00 */
[----:B---3--:R-:W-:-:S02]  /*976e0*/  IMAD.MOV.U32 R14, RZ, RZ, R11 ;  /* 0x000000ffff0e7224 */ /* 0x008fc400078e000b */
[----:B------:R-:W-:-:S07]  /*976f0*/  IMAD.MOV.U32 R15, RZ, RZ, R10 ;  /* 0x000000ffff0f7224 */ /* 0x000fce00078e000a */
[C---:B----4-:R-:W-:Y:S01]  /*97700*/  HMMA.1688.F32.TF32 R12, R16.reuse, R14, R20 ;  /* 0x0000000e100c723c */ /* 0x050fe20000081014 */
[----:B------:R-:W2:Y:S11]  /*97710*/  LDL.LU.64 R22, [R1+0x1c10] ;  /* 0x001c100001167983 */ /* 0x000eb60000300a00 */
[----:B------:R-:W-:Y:S11]  /*97720*/  @!UPT UIADD3 URZ, URZ, URZ, URZ ;  /* 0x0000003f3f3ff290 */ /* 0x000ff6000fffe03f */
[----:B------:R-:W-:Y:S01]  /*97730*/  STL.64 [R1+0x820], R12 ;  /* 0x0008200c01007387 */ /* 0x000fe20000100a00 */
[----:B------:R1:W-:Y:S03]  /*97740*/  STL.64 [R1+0x828], R14 ;  /* 0x0008280e01007387 */ /* 0x0003e60000100a00 */
[----:B-1----:R-:W3:Y:S01]  /*97750*/  LDL.64 R14, [R1+0xd8] ;  /* 0x0000d800010e7983 */ /* 0x002ee20000100a00 */
[C---:B--2---:R-:W-:Y:S03]  /*97760*/  HMMA.1688.F32.TF32 R20, R16.reuse, R22, R24 ;  /* 0x000000161014723c */ /* 0x044fe60000081018 */
[----:B---3--:R1:W-:Y:S01]  /*97770*/  STL.64 [R1+0x1b40], R14 ;  /* 0x001b400e01007387 */ /* 0x0083e20000100a00 */
[----:B------:R-:W2:Y:S02]  /*97780*/  LDL.LU R12, [R1+0x1e0] ;  /* 0x0001e000010c7983 */ /* 0x000ea40000300800 */
[----:B------:R-:W2:Y:S01]  /*97790*/  LDL.LU R13, [R1+0x1e4] ;  /* 0x0001e400010d7983 */ /* 0x000ea20000300800 */
[----:B-1----:R-:W2:Y:S01]  /*977a0*/  LDL.LU R14, [R1+0x1e8] ;  /* 0x0001e800010e7983 */ /* 0x002ea20000300800 */
[----:B------:R-:W2:Y:S02]  /*977b0*/  LDL.LU R15, [R1+0x1ec] ;  /* 0x0001ec00010f7983 */ /* 0x000ea40000300800 */
[----:B------:R-:W3:Y:S02]  /*977c0*/  LDL.LU.64 R26, [R1+0x1c08] ;  /* 0x001c0800011a7983 */ /* 0x000ee40000300a00 */
[----:B------:R-:W3:Y:S11]  /*977d0*/  LDL.LU.64 R24, [R1+0x1c00] ;  /* 0x001c000001187983 */ /* 0x000ef60000300a00 */
        /* <DEDUP_REMOVED lines=8> */
[----:B-1----:R-:W2:Y:S02]  /*97860*/  LDL.LU.64 R22, [R1+0x1be8] ;  /* 0x001be80001167983 */ /* 0x002ea40000300a00 */
        /* <DEDUP_REMOVED lines=8> */
[----:B------:R2:W-:Y:S02]  /*978f0*/  STL.64 [R1+0x1ad8], R22 ;  /* 0x001ad81601007387 */ /* 0x0005e40000100a00 */
[----:B------:R-:W4:Y:S02]  /*97900*/  LDL.LU R20, [R1+0x4c0] ;  /* 0x0004c00001147983 */ /* 0x000f240000300800 */
[----:B------:R-:W4:Y:S02]  /*97910*/  LDL.LU R21, [R1+0x4c4] ;  /* 0x0004c40001157983 */ /* 0x000f240000300800 */
[----:B-1----:R-:W-:Y:S02]  /*97920*/  IMAD.MOV.U32 R14, RZ, RZ, R7 ;  /* 0x000000ffff0e7224 */ /* 0x002fe400078e0007 */
[----:B------:R-:W-:Y:S01]  /*97930*/  IMAD.MOV.U32 R15, RZ, RZ, R6 ;  /* 0x000000ffff0f7224 */ /* 0x000fe200078e0006 */
[----:B--2---:R-:W2:Y:S01]  /*97940*/  LDL.LU R22, [R1+0x4c8] ;  /* 0x0004c80001167983 */ /* 0x004ea20000300800 */
[----:B------:R-:W2:Y:S03]  /*97950*/  LDL.LU R23, [R1+0x4cc] ;  /* 0x0004cc0001177983 */ /* 0x000ea60000300800 */
[----:B------:R1:W-:Y:S04]  /*97960*/  STL.64 [R1+0x1b70], R14 ;  /* 0x001b700e01007387 */ /* 0x0003e80000100a00 */
[----:B-1----:R-:W5:Y:S04]  /*97970*/  LDL.64 R14, [R1+0x108] ;  /* 0x00010800010e7983 */ /* 0x002f680000100a00 */
[----:B-----5:R1:W-:Y:S01]  /*97980*/  STL.64 [R1+0x1b88], R14 ;  /* 0x001b880e01007387 */ /* 0x0203e20000100a00 */
[----:B--2---:R-:W-:Y:S02]  /*97990*/  STL.64 [R1+0x1b20], R22 ;  /* 0x001b201601007387 */ /* 0x004fe40000100a00 */
[----:B----4-:R2:W-:Y:S02]  /*979a0*/  STL.64 [R1+0x1b18], R20 ;  /* 0x001b181401007387 */ /* 0x0105e40000100a00 */
[----:B-1----:R-:W-:-:S02]  /*979b0*/  IMAD.MOV.U32 R14, RZ, RZ, R5 ;  /* 0x000000ffff0e7224 */ /* 0x002fc400078e0005 */
[----:B------:R-:W-:Y:S01]  /*979c0*/  IMAD.MOV.U32 R15, RZ, RZ, R4 ;  /* 0x000000ffff0f7224 */ /* 0x000fe200078e0004 */
[----:B--2---:R-:W2:Y:S01]  /*979d0*/  LDL.LU R20, [R1+0x5a0] ;  /* 0x0005a00001147983 */ /* 0x004ea20000300800 */
[----:B------:R-:W2:Y:S02]  /*979e0*/  LDL.LU R21, [R1+0x5a4] ;  /* 0x0005a40001157983 */ /* 0x000ea40000300800 */
[----:B------:R-:W4:Y:S02]  /*979f0*/  LDL.LU R22, [R1+0x5a8] ;  /* 0x0005a80001167983 */ /* 0x000f240000300800 */
[----:B------:R-:W4:Y:S01]  /*97a00*/  LDL.LU R23, [R1+0x5ac] ;  /* 0x0005ac0001177983 */ /* 0x000f220000300800 */
[----:B------:R1:W-:Y:S01]  /*97a10*/  STL.64 [R1+0x1bc0], R14 ;  /* 0x001bc00e01007387 */ /* 0x0003e20000100a00 */
[----:B------:R-:W5:Y:S02]  /*97a20*/  LDL.LU R8, [R1] ;  /* 0x0000000001087983 */ /* 0x000f640000300800 */
[----:B------:R-:W5:Y:S02]  /*97a30*/  LDL.LU R9, [R1+0x4] ;  /* 0x0000040001097983 */ /* 0x000f640000300800 */
[----:B------:R-:W2:Y:S01]  /*97a40*/  LDL.LU R10, [R1+0x8] ;  /* 0x00000800010a7983 */ /* 0x000ea20000300800 */
[----:B------:R-:W2:Y:S04]  /*97a50*/  LDL.LU R11, [R1+0xc] ;  /* 0x00000c00010b7983 */ /* 0x000ea80000300800 */
[----:B--2---:R-:W-:Y:S01]  /*97a60*/  STL.64 [R1+0x1bd0], R10 ;  /* 0x001bd00a01007387 */ /* 0x004fe20000100a00 */
[----:B-----5:R-:W-:Y:S02]  /*97a70*/  STL.64 [R1+0x1bc8], R8 ;  /* 0x001bc80801007387 */ /* 0x020fe40000100a00 */
[----:B------:R-:W2:Y:S02]  /*97a80*/  LDL.LU R4, [R1+0x1b0] ;  /* 0x0001b00001047983 */ /* 0x000ea40000300800 */
[----:B------:R-:W2:Y:S01]  /*97a90*/  LDL.LU R5, [R1+0x1b4] ;  /* 0x0001b40001057983 */ /* 0x000ea20000300800 */
[----:B------:R-:W5:Y:S01]  /*97aa0*/  LDL.LU R6, [R1+0x1b8] ;  /* 0x0001b80001067983 */ /* 0x000f620000300800 */
[----:B------:R-:W5:Y:S03]  /*97ab0*/  LDL.LU R7, [R1+0x1bc] ;  /* 0x0001bc0001077983 */ /* 0x000f660000300800 */
[----:B-----5:R-:W-:Y:S01]  /*97ac0*/  STL.64 [R1+0x1be0], R6 ;  /* 0x001be00601007387 */ /* 0x020fe20000100a00 */
[----:B--2---:R2:W-:Y:S02]  /*97ad0*/  STL.64 [R1+0x1bd8], R4 ;  /* 0x001bd80401007387 */ /* 0x0045e40000100a00 */
[----:B------:R-:W5:Y:S02]  /*97ae0*/  LDL.LU R12, [R1+0x1c0] ;  /* 0x0001c000010c7983 */ /* 0x000f640000300800 */
[----:B------:R-:W5:Y:S01]  /*97af0*/  LDL.LU R13, [R1+0x1c4] ;  /* 0x0001c400010d7983 */ /* 0x000f620000300800 */
[----:B-1----:R-:W5:Y:S01]  /*97b00*/  LDL.LU R14, [R1+0x1c8] ;  /* 0x0001c800010e7983 */ /* 0x002f620000300800 */
[----:B------:R-:W5:Y:S03]  /*97b10*/  LDL.LU R15, [R1+0x1cc] ;  /* 0x0001cc00010f7983 */ /* 0x000f660000300800 */
[----:B--2---:R-:W2:Y:S01]  /*97b20*/  LDL.LU R4, [R1+0x1d0] ;  /* 0x0001d00001047983 */ /* 0x004ea20000300800 */
[----:B------:R-:W2:Y:S02]  /*97b30*/  LDL.LU R5, [R1+0x1d4] ;  /* 0x0001d40001057983 */ /* 0x000ea40000300800 */
[----:B------:R-:W2:Y:S02]  /*97b40*/  LDL.LU R6, [R1+0x1d8] ;  /* 0x0001d80001067983 */ /* 0x000ea40000300800 */
[----:B------:R-:W2:Y:S01]  /*97b50*/  LDL.LU R7, [R1+0x1dc] ;  /* 0x0001dc0001077983 */ /* 0x000ea20000300800 */
[----:B----4-:R-:W-:Y:S01]  /*97b60*/  STL.64 [R1+0x1b38], R22 ;  /* 0x001b381601007387 */ /* 0x010fe20000100a00 */
        /* <DEDUP_REMOVED lines=17> */
[----:B---3--:R-:W-:-:S02]  /*97c80*/  IMAD.MOV.U32 R10, RZ, RZ, R24 ;  /* 0x000000ffff0a7224 */ /* 0x008fc400078e0018 */
[----:B------:R-:W-:Y:S02]  /*97c90*/  IMAD.MOV.U32 R11, RZ, RZ, R3 ;  /* 0x000000ffff0b7224 */ /* 0x000fe400078e0003 */
[----:B------:R-:W-:Y:S02]  /*97ca0*/  IMAD.MOV.U32 R26, RZ, RZ, R28 ;  /* 0x000000ffff1a7224 */ /* 0x000fe400078e001c */
[----:B------:R-:W-:-:S03]  /*97cb0*/  IMAD.MOV.U32 R27, RZ, RZ, R25 ;  /* 0x000000ffff1b7224 */ /* 0x000fc600078e0019 */
[C---:B------:R-:W-:Y:S01]  /*97cc0*/  HMMA.1688.F32.TF32 R8, R16.reuse, R10, R4 ;  /* 0x0000000a1008723c */ /* 0x040fe20000081004 */
[----:B----4-:R-:W-:Y:S01]  /*97cd0*/  STL.64 [R1+0x1b80], R22 ;  /* 0x001b801601007387 */ /* 0x010fe20000100a00 */
        /* <DEDUP_REMOVED lines=14> */
[----:B------:R-:W-:Y:S02]  /*97dc0*/  STL.64 [R1+0xab0], R8 ;  /* 0x000ab00801007387 */ /* 0x000fe40000100a00 */
[----:B------:R1:W-:Y:S02]  /*97dd0*/  STL.64 [R1+0xab8], R10 ;  /* 0x000ab80a01007387 */ /* 0x0003e40000100a00 */
[----:B-1----:R-:W4:Y:S01]  /*97de0*/  LDL.LU.64 R10, [R1+0x1bd0] ;  /* 0x001bd000010a7983 */ /* 0x002f220000300a00 */
[----:B------:R-:W4:Y:S02]  /*97df0*/  LDL.LU.64 R8, [R1+0x1bc8] ;  /* 0x001bc80001087983 */ /* 0x000f240000300a00 */
[----:B------:R-:W2:Y:S02]  /*97e00*/  LDL.LU.64 R14, [R1+0x1bc0] ;  /* 0x001bc000010e7983 */ /* 0x000ea40000300a00 */
[----:B------:R-:W-:Y:S01]  /*97e10*/  STL.64 [R1+0xaa0], R24 ;  /* 0x000aa01801007387 */ /* 0x000fe20000100a00 */
[----:B------:R1:W-:Y:S04]  /*97e20*/  STL.64 [R1+0xaa8], R26 ;  /* 0x000aa81a01007387 */ /* 0x0003e80000100a00 */
[----:B-1----:R-:W3:Y:S02]  /*97e30*/  LDL.LU.64 R26, [R1+0x1bb8] ;  /* 0x001bb800011a7983 */ /* 0x002ee40000300a00 */
[C---:B---3--:R-:W-:Y:S11]  /*97e40*/  HMMA.1688.F32.TF32 R4, R16.reuse, R26, R4 ;  /* 0x0000001a1004723c */ /* 0x048ff60000081004 */
[----:B------:R-:W-:Y:S11]  /*97e50*/  @!UPT UIADD3 URZ, URZ, URZ, URZ ;  /* 0x0000003f3f3ff290 */ /* 0x000ff6000fffe03f */
[----:B------:R-:W-:Y:S01]  /*97e60*/  @!UPT UIADD3 URZ, URZ, URZ, URZ ;  /* 0x0000003f3f3ff290 */ /* 0x000fe2000fffe03f */
[----:B------:R-:W-:Y:S01]  /*97e70*/  STL.64 [R1+0xb70], R4 ;  /* 0x000b700401007387 */ /* 0x000fe20000100a00 */
[----:B------:R1:W-:Y:S03]  /*97e80*/  STL.64 [R1+0xb78], R6 ;  /* 0x000b780601007387 */ /* 0x0003e60000100a00 */
[----:B-1----:R-:W4:Y:S02]  /*97e90*/  LDL.LU.64 R6, [R1+0x1bb0] ;  /* 0x001bb00001067983 */ /* 0x002f240000300a00 */
[----:B----4-:R-:W-:Y:S02]  /*97ea0*/  HMMA.1688.F32.TF32 R16, R16, R6, R8 ;  /* 0x000000061010723c */ /* 0x010fe40000081008 */
[----:B------:R-:W2:Y:S01]  /*97eb0*/  LDL.LU.64 R10, [R1+0x1ba8] ;  /* 0x001ba800010a7983 */ /* 0x000ea20000300a00 */
[----:B------:R-:W2:Y:S11]  /*97ec0*/  LDL.LU.64 R8, [R1+0x1ba0] ;  /* 0x001ba00001087983 */ /* 0x000eb60000300a00 */
[----:B------:R-:W-:Y:S09]  /*97ed0*/  @!UPT UIADD3 URZ, URZ, URZ, URZ ;  /* 0x0000003f3f3ff290 */ /* 0x000ff2000fffe03f */
[----:B------:R-:W-:Y:S01]  /*97ee0*/  STL.64 [R1+0xb60], R16 ;  /* 0x000b601001007387 */ /* 0x000fe20000100a00 */
[----:B------:R1:W-:Y:S02]  /*97ef0*/  STL.64 [R1+0xb68], R18 ;  /* 0x000b681201007387 */ /* 0x0003e40000100a00 */
[----:B------:R-:W-:Y:S04]  /*97f00*/  LDS R16, [R0+0x3c500] ;  /* 0x03c5000000107984 */ /* 0x000fe80000000800 */
[----:B------:R-:W-:Y:S01]  /*97f10*/  LDS R17, [R2+0x3c500] ;  /* 0x03c5000002117984 */ /* 0x000fe20000000800 */
[----:B-1----:R-:W3:Y:S03]  /*97f20*/  LDL.64 R18, [R1+0xb8] ;  /* 0x0000b80001127983 */ /* 0x002ee60000100a00 */
[----:B------:R1:W-:Y:S02]  /*97f30*/  STL.64 [R1+0x1aa8], R6 ;  /* 0x001aa80601007387 */ /* 0x0003e40000100a00 */
        /* <DEDUP_REMOVED lines=52> */
[----:B------:R-:W2:Y:S01]  /*98280*/  LDL.LU.64 R14, [R1+0x1b10] ;  /* 0x001b1000010e7983 */ /* 0x000ea20000300a00 */
[----:B---3--:R-:W-:Y:S01]  /*98290*/  HMMA.1688.F32.TF32 R4, R8, R18, R4 ;  /* 0x000000120804723c */ /* 0x008fe20000081004 */
[----:B------:R-:W-:Y:S01]  /*982a0*/  STL [R1+0x1a60], R29 ;  /* 0x001a601d01007387 */ /* 0x000fe20000100800 */
[----:B------:R-:W-:-:S02]  /*982b0*/  IMAD.MOV.U32 R28, RZ, RZ, R19 ;  /* 0x000000ffff1c7224 */ /* 0x000fc400078e0013 */
[----:B------:R-:W-:Y:S02]  /*982c0*/  IMAD.MOV.U32 R25, RZ, RZ, R18 ;  /* 0x000000ffff197224 */ /* 0x000fe400078e0012 */
[----:B------:R-:W-:Y:S01]  /*982d0*/  LDS R19, [R2+0x3e500] ;  /* 0x03e5000002137984 */ /* 0x000fe20000000800 */
[----:B------:R-:W1:Y:S11]  /*982e0*/  LDS R18, [R0+0x3e500] ;  /* 0x03e5000000127984 */ /* 0x000e760000000800 */
[----:B------:R-:W-:Y:S05]  /*982f0*/  @!UPT UIADD3 URZ, URZ, URZ, URZ ;  /* 0x0000003f3f3ff290 */ /* 0x000fea000fffe03f */
[----:B------:R-:W-:Y:S01]  /*98300*/  STL.64 [R1+0x5a0], R4 ;  /* 0x0005a00401007387 */ /* 0x000fe20000100a00 */
[----:B------:R2:W-:Y:S02]  /*98310*/  STL.64 [R1+0x5a8], R6 ;  /* 0x0005a80601007387 */ /* 0x0005e40000100a00 */
[----:B------:R-:W-:Y:S02]  /*98320*/  STL [R1+0x1a68], R28 ;  /* 0x001a681c01007387 */ /* 0x000fe40000100800 */
[----:B------:R-:W-:Y:S01]  /*98330*/  STL [R1+0x1a64], R25 ;  /* 0x001a641901007387 */ /* 0x000fe20000100800 */
[----:B------:R-:W-:Y:S01]  /*98340*/  STL.64 [R1+0x1b00], R26 ;  /* 0x001b001a01007387 */ /* 0x000fe20000100a00 */
[----:B------:R-:W-:Y:S02]  /*98350*/  STL [R1+0x1af8], R24 ;  /* 0x001af81801007387 */ /* 0x000fe40000100800 */
[----:B------:R-:W3:Y:S01]  /*98360*/  LDL.LU R12, [R1+0x190] ;  /* 0x00019000010c7983 */ /* 0x000ee20000300800 */
[C---:B--2---:R-:W-:Y:S01]  /*98370*/  HMMA.1688.F32.TF32 R4, R8.reuse, R14, R20 ;  /* 0x0000000e0804723c */ /* 0x044fe20000081014 */
[----:B------:R-:W-:Y:S11]  /*98380*/  IMAD.MOV.U32 R29, RZ, RZ, R15 ;  /* 0x000000ffff1d7224 */ /* 0x000ff600078e000f */
[----:B------:R-:W-:Y:S11]  /*98390*/  @!UPT UIADD3 URZ, URZ, URZ, URZ ;  /* 0x0000003f3f3ff290 */ /* 0x000ff6000fffe03f */
[----:B------:R-:W-:Y:S01]  /*983a0*/  STL.64 [R1+0x6a0], R4 ;  /* 0x0006a00401007387 */ /* 0x000fe20000100a00 */
[----:B------:R-:W-:Y:S02]  /*983b0*/  STL.64 [R1+0x6a8], R6 ;  /* 0x0006a80601007387 */ /* 0x000fe40000100a00 */
[----:B------:R-:W3:Y:S02]  /*983c0*/  LDL.LU R13, [R1+0x194] ;  /* 0x00019400010d7983 */ /* 0x000ee40000300800 */
[----:B------:R-:W2:Y:S01]  /*983d0*/  LDL.LU R14, [R1+0x198] ;  /* 0x00019800010e7983 */ /* 0x000ea20000300800 */
[----:B------:R-:W2:Y:S01]  /*983e0*/  LDL.LU R15, [R1+0x19c] ;  /* 0x00019c00010f7983 */ /* 0x000ea20000300800 */
[----:B------:R-:W4:Y:S02]  /*983f0*/  LDL.LU R20, [R1+0x1a0] ;  /* 0x0001a00001147983 */ /* 0x000f240000300800 */
[----:B------:R-:W4:Y:S02]  /*98400*/  LDL.LU R21, [R1+0x1a4] ;  /* 0x0001a40001157983 */ /* 0x000f240000300800 */
[----:B------:R-:W5:Y:S01]  /*98410*/  LDL.LU R22, [R1+0x1a8] ;  /* 0x0001a80001167983 */ /* 0x000f620000300800 */
[----:B------:R-:W5:Y:S04]  /*98420*/  LDL.LU R23, [R1+0x1ac] ;  /* 0x0001ac0001177983 */ /* 0x000f680000300800 */
[----:B-----5:R5:W-:Y:S01]  /*98430*/  STL.64 [R1+0x1ae8], R22 ;  /* 0x001ae81601007387 */ /* 0x020be20000100a00 */
[----:B----4-:R-:W-:Y:S03]  /*98440*/  STL.64 [R1+0x1ae0], R20 ;  /* 0x001ae01401007387 */ /* 0x010fe60000100a00 */
[----:B-----5:R-:W4:Y:S04]  /*98450*/  LDL.64 R22, [R1+0x88] ;  /* 0x0000880001167983 */ /* 0x020f280000100a00 */
[----:B----4-:R-:W-:Y:S01]  /*98460*/  STL.64 [R1+0x1b08], R22 ;  /* 0x001b081601007387 */ /* 0x010fe20000100a00 */
[----:B--2---:R2:W-:Y:S02]  /*98470*/  STL.64 [R1+0x1ad0], R14 ;  /* 0x001ad00e01007387 */ /* 0x0045e40000100a00 */
[----:B---3--:R3:W-:Y:S01]  /*98480*/  STL.64 [R1+0x1ac8], R12 ;  /* 0x001ac80c01007387 */ /* 0x0087e20000100a00 */
[----:B--2---:R-:W2:Y:S04]  /*98490*/  LDL.64 R14, [R1+0x78] ;  /* 0x00007800010e7983 */ /* 0x004ea80000100a00 */
[----:B--2---:R2:W-:Y:S01]  /*984a0*/  STL.64 [R1+0x1af0], R14 ;  /* 0x001af00e01007387 */ /* 0x0045e20000100a00 */
[----:B---3--:R-:W3:Y:S02]  /*984b0*/  LDL.LU R12, [R1+0x3f0] ;  /* 0x0003f000010c7983 */ /* 0x008ee40000300800 */
[----:B------:R-:W3:Y:S01]  /*984c0*/  LDL.LU R13, [R1+0x3f4] ;  /* 0x0003f400010d7983 */ /* 0x000ee20000300800 */
[----:B--2---:R-:W3:Y:S01]  /*984d0*/  LDL.LU R14, [R1+0x3f8] ;  /* 0x0003f800010e7983 */ /* 0x004ee20000300800 */
[----:B------:R-:W3:Y:S02]  /*984e0*/  LDL.LU R15, [R1+0x3fc] ;  /* 0x0003fc00010f7983 */ /* 0x000ee40000300800 */
[----:B------:R-:W2:Y:S02]  /*984f0*/  LDL.LU R20, [R1+0x470] ;  /* 0x0004700001147983 */ /* 0x000ea40000300800 */
[----:B------:R-:W2:Y:S01]  /*98500*/  LDL.LU R21, [R1+0x474] ;  /* 0x0004740001157983 */ /* 0x000ea20000300800 */
[----:B------:R-:W2:Y:S01]  /*98510*/  LDL.LU R22, [R1+0x478] ;  /* 0x0004780001167983 */ /* 0x000ea20000300800 */
[----:B------:R-:W2:Y:S02]  /*98520*/  LDL.LU R23, [R1+0x47c] ;  /* 0x00047c0001177983 */ /* 0x000ea40000300800 */
[----:B------:R-:W2:Y:S02]  /*98530*/  LDL.64 R26, [R1+0x98] ;  /* 0x00009800011a7983 */ /* 0x000ea40000100a00 */
[----:B------:R-:W-:Y:S01]  /*98540*/  STL [R1+0x1a6c], R29 ;  /* 0x001a6c1d01007387 */ /* 0x000fe20000100800 */
[----:B-1----:R-:W-:Y:S01]  /*98550*/  STL.64 [R1+0x1a80], R18 ;  /* 0x001a801201007387 */ /* 0x002fe20000100a00 */
[----:B------:R1:W-:Y:S03]  /*98560*/  STL.64 [R1+0x1a78], R16 ;  /* 0x001a781001007387 */ /* 0x0003e60000100a00 */
[----:B-1----:R-:W4:Y:S01]  /*98570*/  LDL.LU R16, [R1+0x180] ;  /* 0x0001800001107983 */ /* 0x002f220000300800 */
[----:B------:R-:W4:Y:S02]  /*98580*/  LDL.LU R17, [R1+0x184] ;  /* 0x0001840001117983 */ /* 0x000f240000300800 */
[----:B------:R-:W5:Y:S02]  /*98590*/  LDL.LU R18, [R1+0x188] ;  /* 0x0001880001127983 */ /* 0x000f640000300800 */
[----:B------:R-:W5:Y:S01]  /*985a0*/  LDL.LU R19, [R1+0x18c] ;  /* 0x00018c0001137983 */ /* 0x000f620000300800 */
[----:B------:R-:W2:Y:S01]  /*985b0*/  LDL.LU R4, [R1+0x310] ;  /* 0x0003100001047983 */ /* 0x000ea20000300800 */
[----:B------:R-:W2:Y:S02]  /*985c0*/  LDL.LU R5, [R1+0x314] ;  /* 0x0003140001057983 */ /* 0x000ea40000300800 */
[----:B------:R-:W2:Y:S02]  /*985d0*/  LDL.LU R6, [R1+0x318] ;  /* 0x0003180001067983 */ /* 0x000ea40000300800 */
[----:B------:R-:W2:Y:S02]  /*985e0*/  LDL.LU R7, [R1+0x31c] ;  /* 0x00031c0001077983 */ /* 0x000ea40000300800 */
[----:B--2---:R1:W-:Y:S01]  /*985f0*/  STL.64 [R1+0x1ab8], R6 ;  /* 0x001ab80601007387 */ /* 0x0043e20000100a00 */
[----:B------:R-:W-:Y:S03]  /*98600*/  STL.64 [R1+0x1ab0], R4 ;  /* 0x001ab00401007387 */ /* 0x000fe60000100a00 */
[----:B-1----:R-:W2:Y:S01]  /*98610*/  LDL.64 R6, [R1+0x58] ;  /* 0x0000580001067983 */ /* 0x002ea20000100a00 */
[----:B-----5:R-:W-:Y:S02]  /*98620*/  STL.64 [R1+0x1a90], R18 ;  /* 0x001a901201007387 */ /* 0x020fe40000100a00 */
[----:B----4-:R1:W-:Y:S02]  /*98630*/  STL.64 [R1+0x1a88], R16 ;  /* 0x001a881001007387 */ /* 0x0103e40000100a00 */
[----:B-1----:R-:W4:Y:S01]  /*98640*/  LDL.LU R16, [R1+0x300] ;  /* 0x0003000001107983 */ /* 0x002f220000300800 */
[----:B------:R-:W4:Y:S02]  /*98650*/  LDL.LU R17, [R1+0x304] ;  /* 0x0003040001117983 */ /* 0x000f240000300800 */
[----:B------:R-:W5:Y:S02]  /*98660*/  LDL.LU R18, [R1+0x308] ;  /* 0x0003080001127983 */ /* 0x000f640000300800 */
[----:B------:R-:W5:Y:S01]  /*98670*/  LDL.LU R19, [R1+0x30c] ;  /* 0x00030c0001137983 */ /* 0x000f620000300800 */
[----:B------:R-:W-:Y:S01]  /*98680*/  HMMA.1688.F32.TF32 R20, R8, R26, R20 ;  /* 0x0000001a0814723c */ /* 0x000fe20000081014 */
[----:B-----5:R1:W-:Y:S01]  /*98690*/  STL.64 [R1+0x1aa0], R18 ;  /* 0x001aa01201007387 */ /* 0x0203e20000100a00 */
[----:B----4-:R4:W-:Y:S03]  /*986a0*/  STL.64 [R1+0x1a98], R16 ;  /* 0x001a981001007387 */ /* 0x0109e60000100a00 */
[----:B-1----:R-:W5:Y:S04]  /*986b0*/  LDL.64 R18, [R1+0x48] ;  /* 0x0000480001127983 */ /* 0x002f680000100a00 */
[----:B-----5:R1:W-:Y:S01]  /*986c0*/  STL.64 [R1+0x1ac0], R18 ;  /* 0x001ac01201007387 */ /* 0x0203e20000100a00 */
[----:B----4-:R-:W2:Y:S02]  /*986d0*/  LDL.LU R16, [R1+0x320] ;  /* 0x0003200001107983 */ /* 0x010ea40000300800 */
[----:B------:R-:W2:Y:S01]  /*986e0*/  LDL.LU R17, [R1+0x324] ;  /* 0x0003240001117983 */ /* 0x000ea20000300800 */
[----:B-1----:R-:W2:Y:S01]  /*986f0*/  LDL.LU R18, [R1+0x328] ;  /* 0x0003280001127983 */ /* 0x002ea20000300800 */
[----:B------:R-:W2:Y:S09]  /*98700*/  LDL.LU R19, [R1+0x32c] ;  /* 0x00032c0001137983 */ /* 0x000eb20000300800 */
[----:B------:R-:W-:Y:S02]  /*98710*/  STL.64 [R1+0x6b0], R20 ;  /* 0x0006b01401007387 */ /* 0x000fe40000100a00 */
[----:B------:R1:W-:Y:S02]  /*98720*/  STL.64 [R1+0x6b8], R22 ;  /* 0x0006b81601007387 */ /* 0x0003e40000100a00 */
[----:B-1----:R-:W3:Y:S01]  /*98730*/  LDL.LU.64 R22, [R1+0x1b08] ;  /* 0x001b080001167983 */ /* 0x002ee20000300a00 */
[----:B------:R-:W-:-:S02]  /*98740*/  IMAD.MOV.U32 R28, RZ, RZ, R26 ;  /* 0x000000ffff1c7224 */ /* 0x000fc400078e001a */
[----:B------:R-:W-:Y:S02]  /*98750*/  IMAD.MOV.U32 R25, RZ, RZ, R27 ;  /* 0x000000ffff197224 */ /* 0x000fe400078e001b */
[----:B------:R-:W4:Y:S01]  /*98760*/  LDL.LU.64 R26, [R1+0x1b00] ;  /* 0x001b0000011a7983 */ /* 0x000f220000300a00 */
[----:B------:R-:W5:Y:S01]  /*98770*/  LDL.LU R24, [R1+0x1af8] ;  /* 0x001af80001187983 */ /* 0x000f620000300800 */
[C---:B---3--:R-:W-:Y:S01]  /*98780*/  HMMA.1688.F32.TF32 R12, R8.reuse, R22, R12 ;  /* 0x00000016080c723c */ /* 0x048fe2000008100c */
[----:B------:R-:W-:Y:S11]  /*98790*/  IMAD.MOV.U32 R29, RZ, RZ, R23 ;  /* 0x000000ffff1d7224 */ /* 0x000ff600078e0017 */
[----:B------:R-:W-:Y:S11]  /*987a0*/  @!UPT UIADD3 URZ, URZ, URZ, URZ ;  /* 0x0000003f3f3ff290 */ /* 0x000ff6000fffe03f */
        /* <DEDUP_REMOVED lines=14> */
[----:B------:R-:W3:Y:S01]  /*98890*/  LDL.LU.64 R12, [R1+0x1ac8] ;  /* 0x001ac800010c7983 */ /* 0x000ee20000300a00 */
[C---:B--2---:R-:W-:Y:S08]  /*988a0*/  HMMA.1688.F32.TF32 R16, R8.reuse, R6, R16 ;  /* 0x000000060810723c */ /* 0x044ff00000081010 */
[----:B---3--:R-:W-:Y:S01]  /*988b0*/  HMMA.1688.F32.TF32 R12, R8, R22, R12 ;  /* 0x00000016080c723c */ /* 0x008fe2000008100c */
[----:B------:R-:W-:Y:S01]  /*988c0*/  STL.64 [R1+0x1998], R22 ;  /* 0x0019981601007387 */ /* 0x000fe20000100a00 */
[----:B------:R1:W-:Y:S11]  /*988d0*/  STL.64 [R1+0x1a70], R20 ;  /* 0x001a701401007387 */ /* 0x0003f60000100a00 */
[----:B------:R-:W-:Y:S10]  /*988e0*/  @!UPT UIADD3 URZ, URZ, URZ, URZ ;  /* 0x0000003f3f3ff290 */ /* 0x000ff4000fffe03f */
[----:B------:R-:W-:Y:S01]  /*988f0*/  STL.64 [R1+0x990], R12 ;  /* 0x0009900c01007387 */ /* 0x000fe20000100a00 */
[----:B------:R-:W-:Y:S02]  /*98900*/  STL.64 [R1+0x998], R14 ;  /* 0x0009980e01007387 */ /* 0x000fe40000100a00 */
[----:B------:R-:W-:Y:S04]  /*98910*/  LDS R14, [R0+0x3e600] ;  /* 0x03e60000000e7984 */ /* 0x000fe80000000800 */
[----:B------:R-:W2:Y:S01]  /*98920*/  LDS R15, [R2+0x3e600] ;  /* 0x03e60000020f7984 */ /* 0x000ea20000000800 */
[----:B------:R-:W-:Y:S04]  /*98930*/  LDS R12, [R0+0x3c600] ;  /* 0x03c60000000c7984 */ /* 0x000fe80000000800 */
[----:B------:R-:W3:Y:S04]  /*98940*/  LDS R13, [R2+0x3c600] ;  /* 0x03c60000020d7984 */ /* 0x000ee80000000800 */
[----:B-1----:R-:W4:Y:S01]  /*98950*/  LDL.LU R20, [R1+0x8b0] ;  /* 0x0008b00001147983 */ /* 0x002f220000300800 */
[----:B------:R-:W4:Y:S02]  /*98960*/  LDL.LU R21, [R1+0x8b4] ;  /* 0x0008b40001157983 */ /* 0x000f240000300800 */
[----:B------:R-:W4:Y:S02]  /*98970*/  LDL.LU R22, [R1+0x8b8] ;  /* 0x0008b80001167983 */ /* 0x000f240000300800 */
[----:B------:R-:W4:Y:S01]  /*98980*/  LDL.LU R23, [R1+0x8bc] ;  /* 0x0008bc0001177983 */ /* 0x000f220000300800 */
[----:B--2---:R5:W-:Y:S01]  /*98990*/  STL.64 [R1+0x1958], R14 ;  /* 0x0019580e01007387 */ /* 0x004be20000100a00 */
[----:B---3--:R-:W-:Y:S02]  /*989a0*/  STL.64 [R1+0x1950], R12 ;  /* 0x0019500c01007387 */ /* 0x008fe40000100a00 */
[----:B------:R-:W-:Y:S02]  /*989b0*/  STL.64 [R1+0xa30], R16 ;  /* 0x000a301001007387 */ /* 0x000fe40000100a00 */
[----:B------:R1:W-:Y:S02]  /*989c0*/  STL.64 [R1+0xa38], R18 ;  /* 0x000a381201007387 */ /* 0x0003e40000100a00 */
[----:B-----5:R-:W-:-:S02]  /*989d0*/  IMAD.MOV.U32 R14, RZ, RZ, R24 ;  /* 0x000000ffff0e7224 */ /* 0x020fc400078e0018 */
[----:B------:R-:W-:Y:S02]  /*989e0*/  IMAD.MOV.U32 R15, RZ, RZ, R3 ;  /* 0x000000ffff0f7224 */ /* 0x000fe400078e0003 */
[----:B------:R-:W-:Y:S01]  /*989f0*/  IMAD.MOV.U32 R24, RZ, RZ, R6 ;  /* 0x000000ffff187224 */ /* 0x000fe200078e0006 */
[----:B-1----:R-:W2:Y:S01]  /*98a00*/  LDL.LU.64 R18, [R1+0x1ac0] ;  /* 0x001ac00001127983 */ /* 0x002ea20000300a00 */
[----:B------:R-:W-:Y:S02]  /*98a10*/  IMAD.MOV.U32 R3, RZ, RZ, R7 ;  /* 0x000000ffff037224 */ /* 0x000fe400078e0007 */
        /* <DEDUP_REMOVED lines=20> */
[----:B------:R-:W-:Y:S01]  /*98b60*/  STL [R1+0x1a30], R24 ;  /* 0x001a301801007387 */ /* 0x000fe20000100800 */
[----:B--2---:R-:W-:Y:S01]  /*98b70*/  HMMA.1688.F32.TF32 R8, R8, R6, R16 ;  /* 0x000000060808723c */ /* 0x004fe20000081010 */
[----:B------:R-:W2:Y:S01]  /*98b80*/  LDL.LU.64 R18, [R1+0x1a80] ;  /* 0x001a800001127983 */ /* 0x000ea20000300a00 */
[----:B------:R-:W2:Y:S02]  /*98b90*/  LDL.LU.64 R16, [R1+0x1a78] ;  /* 0x001a780001107983 */ /* 0x000ea40000300a00 */
[----:B------:R-:W-:Y:S02]  /*98ba0*/  STL.64 [R1+0x1960], R6 ;  /* 0x0019600601007387 */ /* 0x000fe40000100a00 */
[----:B------:R1:W-:Y:S11]  /*98bb0*/  STL.64 [R1+0x1a38], R4 ;  /* 0x001a380401007387 */ /* 0x0003f60000100a00 */
[----:B------:R-:W-:Y:S06]  /*98bc0*/  @!UPT UIADD3 URZ, URZ, URZ, URZ ;  /* 0x0000003f3f3ff290 */ /* 0x000fec000fffe03f */
[----:B------:R-:W-:Y:S01]  /*98bd0*/  STL.64 [R1+0xaf0], R8 ;  /* 0x000af00801007387 */ /* 0x000fe20000100a00 */
[----:B------:R-:W-:Y:S02]  /*98be0*/  STL.64 [R1+0xaf8], R10 ;  /* 0x000af80a01007387 */ /* 0x000fe40000100a00 */
[----:B------:R-:W3:Y:S04]  /*98bf0*/  LDS R10, [R0+0x3e700] ;  /* 0x03e70000000a7984 */ /* 0x000ee80000000800 */
[----:B------:R-:W4:Y:S01]  /*98c00*/  LDS R8, [R0+0x3c700] ;  /* 0x03c7000000087984 */ /* 0x000f220000000800 */
[----:B------:R-:W5:Y:S04]  /*98c10*/  LDS R11, [R2+0x3e700] ;  /* 0x03e70000020b7984 */ /* 0x000f680000000800 */
[----:B------:R-:W5:Y:S04]  /*98c20*/  LDS R9, [R2+0x3c700] ;  /* 0x03c7000002097984 */ /* 0x000f680000000800 */
[----:B-1----:R-:W2:Y:S01]  /*98c30*/  LDL.LU R4, [R1+0x810] ;  /* 0x0008100001047983 */ /* 0x002ea20000300800 */
[----:B------:R-:W2:Y:S02]  /*98c40*/  LDL.LU R5, [R1+0x814] ;  /* 0x0008140001057983 */ /* 0x000ea40000300800 */
[----:B------:R-:W2:Y:S02]  /*98c50*/  LDL.LU R6, [R1+0x818] ;  /* 0x0008180001067983 */ /* 0x000ea40000300800 */
[----:B------:R-:W2:Y:S01]  /*98c60*/  LDL.LU R7, [R1+0x81c] ;  /* 0x00081c0001077983 */ /* 0x000ea20000300800 */
[----:B---3--:R1:W-:Y:S01]  /*98c70*/  STL [R1+0x1830], R10 ;  /* 0x0018300a01007387 */ /* 0x0083e20000100800 */
[----:B----4-:R-:W-:Y:S02]  /*98c80*/  STL [R1+0x1834], R8 ;  /* 0x0018340801007387 */ /* 0x010fe40000100800 */
[----:B-----5:R3:W-:Y:S02]  /*98c90*/  STL [R1+0x1838], R11 ;  /* 0x0018380b01007387 */ /* 0x0207e40000100800 */
[----:B------:R2:W-:Y:S01]  /*98ca0*/  STL [R1+0x183c], R9 ;  /* 0x00183c0901007387 */ /* 0x0005e20000100800 */
[----:B-1----:R-:W2:Y:S04]  /*98cb0*/  LDL R10, [R1+0x118] ;  /* 0x00011800010a7983 */ /* 0x002ea80000100800 */
[----:B---3--:R-:W2:Y:S01]  /*98cc0*/  LDL R11, [R1+0x11c] ;  /* 0x00011c00010b7983 */ /* 0x008ea20000100800 */
[----:B------:R-:W-:-:S03]  /*98cd0*/  UIADD3 UR5, UR5, 0x1, URZ ;  /* 0x0000000105057890 */ /* 0x000fc6000fffe03f */
[----:B------:R-:W-:Y:S01]  /*98ce0*/  BAR.SYNC.DEFER_BLOCKING 0x0 ;  /* 0x0000000000007b1d */ /* 0x000fe20000010000 */
[C---:B--2---:R-:W-:Y:S05]  /*98cf0*/  HMMA.1688.F32.TF32 R8, R16.reuse, R10, R20 ;  /* 0x0000000a1008723c */ /* 0x044fea0000081014 */
[----:B------:R-:W2:Y:S03]  /*98d00*/  LDL.LU.64 R20, [R1+0x1a70] ;  /* 0x001a700001147983 */ /* 0x000ea60000300a00 */
[----:B------:R-:W-:Y:S11]  /*98d10*/  HMMA.1688.F32.TF32 R4, R16, R14, R4 ;  /* 0x0000000e1004723c */ /* 0x000ff60000081004 */
[----:B------:R-:W-:Y:S04]  /*98d20*/  @!UPT UIADD3 URZ, URZ, URZ, URZ ;  /* 0x0000003f3f3ff290 */ /* 0x000fe8000fffe03f */
[----:B------:R-:W-:Y:S01]  /*98d30*/  STL.64 [R1+0x190], R8 ;  /* 0x0001900801007387 */ /* 0x000fe20000100a00 */
[----:B------:R2:W-:Y:S07]  /*98d40*/  STL.64 [R1+0x198], R10 ;  /* 0x0001980a01007387 */ /* 0x0005ee0000100a00 */
[----:B------:R-:W-:Y:S02]  /*98d50*/  STL.64 [R1+0x1d0], R4 ;  /* 0x0001d00401007387 */ /* 0x000fe40000100a00 */
[----:B------:R-:W-:Y:S01]  /*98d60*/  STL.64 [R1+0x1d8], R6 ;  /* 0x0001d80601007387 */ /* 0x000fe20000100a00 */
[----:B--2---:R-:W-:Y:S01]  /*98d70*/  MOV R10, R21 ;  /* 0x00000015000a7202 */ /* 0x004fe20000000f00 */
[----:B------:R-:W-:-:S05]  /*98d80*/  IMAD.MOV.U32 R11, RZ, RZ, R20 ;  /* 0x000000ffff0b7224 */ /* 0x000fca00078e0014 */
[----:B------:R1:W-:Y:S01]  /*98d90*/  STL.64 [R1+0x19a0], R10 ;  /* 0x0019a00a01007387 */ /* 0x0003e20000100a00 */
[----:B------:R-:W2:Y:S02]  /*98da0*/  LDL.LU R20, [R1+0x2f0] ;  /* 0x0002f00001147983 */ /* 0x000ea40000300800 */
[----:B------:R-:W2:Y:S02]  /*98db0*/  LDL.LU R21, [R1+0x2f4] ;  /* 0x0002f40001157983 */ /* 0x000ea40000300800 */
[----:B------:R-:W3:Y:S01]  /*98dc0*/  LDL.LU R22, [R1+0x2f8] ;  /* 0x0002f80001167983 */ /* 0x000ee20000300800 */
[----:B------:R-:W3:Y:S04]  /*98dd0*/  LDL.LU R23, [R1+0x2fc] ;  /* 0x0002fc0001177983 */ /* 0x000ee80000300800 */
[----:B---3--:R-:W-:Y:S01]  /*98de0*/  STL.64 [R1+0x19b0], R22 ;  /* 0x0019b01601007387 */ /* 0x008fe20000100a00 */
[----:B--2---:R2:W-:Y:S02]  /*98df0*/  STL.64 [R1+0x19a8], R20 ;  /* 0x0019a81401007387 */ /* 0x0045e40000100a00 */
[----:B-1----:R-:W3:Y:S02]  /*98e00*/  LDL R10, [R1+0x88] ;  /* 0x00008800010a7983 */ /* 0x002ee40000100800 */
[----:B------:R-:W-:-:S02]  /*98e10*/  IMAD.MOV.U32 R11, RZ, RZ, R29 ;  /* 0x000000ffff0b7224 */ /* 0x000fc400078e001d */
[----:B------:R-:W4:Y:S04]  /*98e20*/  LDL.LU R29, [R1+0x1a6c] ;  /* 0x001a6c00011d7983 */ /* 0x000f280000300800 */
[----:B---3--:R1:W-:Y:S01]  /*98e30*/  STL.64 [R1+0x19b8], R10 ;  /* 0x0019b80a01007387 */ /* 0x0083e20000100a00 */
[----:B--2---:R-:W2:Y:S02]  /*98e40*/  LDL.LU R20, [R1+0x420] ;  /* 0x0004200001147983 */ /* 0x004ea40000300800 */
[----:B------:R-:W2:Y:S02]  /*98e50*/  LDL.LU R21, [R1+0x424] ;  /* 0x0004240001157983 */ /* 0x000ea40000300800 */
[----:B------:R-:W3:Y:S01]  /*98e60*/  LDL.LU R22, [R1+0x428] ;  /* 0x0004280001167983 */ /* 0x000ee20000300800 */
[----:B------:R-:W3:Y:S01]  /*98e70*/  LDL.LU R23, [R1+0x42c] ;  /* 0x00042c0001177983 */ /* 0x000ee20000300800 */
[----:B-1----:R-:W-:-:S02]  /*98e80*/  IMAD.MOV.U32 R10, RZ, RZ, R28 ;  /* 0x000000ffff0a7224 */ /* 0x002fc400078e001c */
[----:B------:R-:W-:Y:S01]  /*98e90*/  IMAD.MOV.U32 R11, RZ, RZ, R25 ;  /* 0x000000ffff0b7224 */ /* 0x000fe200078e0019 */
[----:B---3--:R-:W-:Y:S01]  /*98ea0*/  STL.64 [R1+0x19c8], R22 ;  /* 0x0019c81601007387 */ /* 0x008fe20000100a00 */
[----:B--2---:R1:W-:Y:S02]  /*98eb0*/  STL.64 [R1+0x19c0], R20 ;  /* 0x0019c01401007387 */ /* 0x0043e40000100a00 */
[----:B------:R-:W2:Y:S02]  /*98ec0*/  LDL.LU R28, [R1+0x1a68] ;  /* 0x001a6800011c7983 */ /* 0x000ea40000300800 */
[----:B------:R-:W3:Y:S01]  /*98ed0*/  LDL.LU R25, [R1+0x1a64] ;  /* 0x001a640001197983 */ /* 0x000ee20000300800 */
[----:B------:R4:W-:Y:S04]  /*98ee0*/  STL.64 [R1+0x19d0], R10 ;  /* 0x0019d00a01007387 */ /* 0x0009e80000100a00 */
[----:B-1----:R-:W5:Y:S01]  /*98ef0*/  LDL.LU R20, [R1+0x490] ;  /* 0x0004900001147983 */ /* 0x002f620000300800 */
[----:B------:R-:W5:Y:S02]  /*98f00*/  LDL.LU R21, [R1+0x494] ;  /* 0x0004940001157983 */ /* 0x000f640000300800 */
[----:B------:R-:W2:Y:S02]  /*98f10*/  LDL.LU R22, [R1+0x498] ;  /* 0x0004980001167983 */ /* 0x000ea40000300800 */
[----:B------:R-:W2:Y:S02]  /*98f20*/  LDL.LU R23, [R1+0x49c] ;  /* 0x00049c0001177983 */ /* 0x000ea40000300800 */
[----:B----4-:R-:W-:Y:S01]  /*98f30*/  IMAD.MOV.U32 R11, RZ, RZ, R29 ;  /* 0x000000ffff0b7224 */ /* 0x010fe200078e001d */
[----:B--2---:R-:W-:Y:S01]  /*98f40*/  STL.64 [R1+0x19e0], R22 ;  /* 0x0019e01601007387 */ /* 0x004fe20000100a00 */
[----:B-----5:R-:W-:Y:S02]  /*98f50*/  STL.64 [R1+0x19d8], R20 ;  /* 0x0019d81401007387 */ /* 0x020fe40000100a00 */
[----:B------:R-:W2:Y:S02]  /*98f60*/  LDL R10, [R1+0xa8] ;  /* 0x0000a800010a7983 */ /* 0x000ea40000100800 */
[----:B------:R-:W4:Y:S01]  /*98f70*/  LDL.LU R29, [R1+0x1a60] ;  /* 0x001a6000011d7983 */ /* 0x000f220000300800 */
[----:B--2---:R3:W-:Y:S02]  /*98f80*/  STL.64 [R1+0x19e8], R10 ;  /* 0x0019e80a01007387 */ /* 0x0047e40000100a00 */
[----:B---3--:R-:W-:-:S02]  /*98f90*/  IMAD.MOV.U32 R10, RZ, RZ, R25 ;  /* 0x000000ffff0a7224 */ /* 0x008fc400078e0019 */
[----:B------:R-:W-:Y:S01]  /*98fa0*/  IMAD.MOV.U32 R11, RZ, RZ, R28 ;  /* 0x000000ffff0b7224 */ /* 0x000fe200078e001c */
[----:B------:R-:W2:Y:S01]  /*98fb0*/  LDL.LU R25, [R1+0x1a5c] ;  /* 0x001a5c0001197983 */ /* 0x000ea20000300800 */
[----:B------:R-:W3:Y:S02]  /*98fc0*/  LDL.LU R28, [R1+0x1a58] ;  /* 0x001a5800011c7983 */ /* 0x000ee40000300800 */
[----:B------:R-:W5:Y:S02]  /*98fd0*/  LDL R26, [R1+0xe8] ;  /* 0x0000e800011a7983 */ /* 0x000f640000100800 */
[----:B------:R-:W5:Y:S02]  /*98fe0*/  LDL R27, [R1+0xec] ;  /* 0x0000ec00011b7983 */ /* 0x000f640000100800 */
[----:B-----5:R1:W-:Y:S01]  /*98ff0*/  STL.64 [R1+0x1a40], R26 ;  /* 0x001a401a01007387 */ /* 0x0203e20000100a00 */
[----:B------:R-:W5:Y:S02]  /*99000*/  LDL.LU R4, [R1+0x700] ;  /* 0x0007000001047983 */ /* 0x000f640000300800 */
[----:B------:R-:W5:Y:S02]  /*99010*/  LDL.LU R5, [R1+0x704] ;  /* 0x0007040001057983 */ /* 0x000f640000300800 */
[----:B------:R-:W2:Y:S01]  /*99020*/  LDL.LU R6, [R1+0x708] ;  /* 0x0007080001067983 */ /* 0x000ea20000300800 */
[----:B------:R-:W2:Y:S04]  /*99030*/  LDL.LU R7, [R1+0x70c] ;  /* 0x00070c0001077983 */ /* 0x000ea80000300800 */
[----:B--2---:R-:W-:Y:S01]  /*99040*/  STL.64 [R1+0x1a50], R6 ;  /* 0x001a500601007387 */ /* 0x004fe20000100a00 */
[----:B-----5:R2:W-:Y:S02]  /*99050*/  STL.64 [R1+0x1a48], R4 ;  /* 0x001a480401007387 */ /* 0x0205e40000100a00 */
[----:B-1----:R-:W5:Y:S02]  /*99060*/  LDL R26, [R1+0xf8] ;  /* 0x0000f800011a7983 */ /* 0x002f640000100800 */
[----:B------:R-:W5:Y:S01]  /*99070*/  LDL R27, [R1+0xfc] ;  /* 0x0000fc00011b7983 */ /* 0x000f620000100800 */
[----:B--2---:R-:W5:Y:S01]  /*99080*/  LDL.LU R4, [R1+0x790] ;  /* 0x0007900001047983 */ /* 0x004f620000300800 */
[----:B------:R-:W5:Y:S02]  /*99090*/  LDL.LU R5, [R1+0x794] ;  /* 0x0007940001057983 */ /* 0x000f640000300800 */
[----:B------:R-:W5:Y:S02]  /*990a0*/  LDL.LU R6, [R1+0x798] ;  /* 0x0007980001067983 */ /* 0x000f640000300800 */
[----:B------:R-:W5:Y:S01]  /*990b0*/  LDL.LU R7, [R1+0x79c] ;  /* 0x00079c0001077983 */ /* 0x000f620000300800 */
[----:B------:R1:W-:Y:S01]  /*990c0*/  STL.64 [R1+0x1a00], R10 ;  /* 0x001a000a01007387 */ /* 0x0003e20000100a00 */
[----:B------:R-:W2:Y:S02]  /*990d0*/  LDL.LU R20, [R1+0x500] ;  /* 0x0005000001147983 */ /* 0x000ea40000300800 */
[----:B------:R-:W2:Y:S02]  /*990e0*/  LDL.LU R21, [R1+0x504] ;  /* 0x0005040001157983 */ /* 0x000ea40000300800 */
[----:B------:R-:W2:Y:S01]  /*990f0*/  LDL.LU R22, [R1+0x508] ;  /* 0x0005080001167983 */ /* 0x000ea20000300800 */
[----:B------:R-:W2:Y:S04]  /*99100*/  LDL.LU R23, [R1+0x50c] ;  /* 0x00050c0001177983 */ /* 0x000ea80000300800 */
[----:B-1----:R-:W2:Y:S01]  /*99110*/  LDL R10, [R1+0xc8] ;  /* 0x0000c800010a7983 */ /* 0x002ea20000100800 */
[----:B----4-:R-:W-:-:S05]  /*99120*/  IMAD.MOV.U32 R11, RZ, RZ, R29 ;  /* 0x000000ffff0b7224 */ /* 0x010fca00078e001d */
[----:B--2---:R-:W-:Y:S01]  /*99130*/  STL.64 [R1+0x1a18], R10 ;  /* 0x001a180a01007387 */ /* 0x004fe20000100a00 */
[----:B------:R-:W-:Y:S02]  /*99140*/  STL.64 [R1+0x19f8], R22 ;  /* 0x0019f81601007387 */ /* 0x000fe40000100a00 */
[----:B------:R1:W-:Y:S02]  /*99150*/  STL.64 [R1+0x19f0], R20 ;  /* 0x0019f01401007387 */ /* 0x0003e40000100a00 */
[----:B-1----:R-:W2:Y:S01]  /*99160*/  LDL.LU R20, [R1+0x570] ;  /* 0x0005700001147983 */ /* 0x002ea20000300800 */
[----:B------:R-:W2:Y:S02]  /*99170*/  LDL.LU R21, [R1+0x574] ;  /* 0x0005740001157983 */ /* 0x000ea40000300800 */
[----:B------:R-:W4:Y:S02]  /*99180*/  LDL.LU R22, [R1+0x578] ;  /* 0x0005780001167983 */ /* 0x000f240000300800 */
[----:B------:R-:W4:Y:S02]  /*99190*/  LDL.LU R23, [R1+0x57c] ;  /* 0x00057c0001177983 */ /* 0x000f240000300800 */
[----:B------:R-:W-:-:S02]  /*991a0*/  IMAD.MOV.U32 R11, RZ, RZ, R25 ;  /* 0x000000ffff0b7224 */ /* 0x000fc400078e0019 */
[C---:B-----5:R-:W-:Y:S01]  /*991b0*/  HMMA.1688.F32.TF32 R24, R16.reuse, R26, R4 ;  /* 0x0000001a1018723c */ /* 0x060fe20000081004 */
        /* <DEDUP_REMOVED lines=17> */
[----:B------:R-:W5:Y:S02]  /*992d0*/  LDL.LU.64 R4, [R1+0x1a48] ;  /* 0x001a480001047983 */ /* 0x000f640000300a00 */
[----:B------:R-:W-:Y:S02]  /*992e0*/  STL.64 [R1+0x230], R24 ;  /* 0x0002301801007387 */ /* 0x000fe40000100a00 */
[----:B------:R1:W-:Y:S02]  /*992f0*/  STL.64 [R1+0x238], R26 ;  /* 0x0002381a01007387 */ /* 0x0003e40000100a00 */
[----:B-1----:R-:W5:Y:S02]  /*99300*/  LDL.LU.64 R26, [R1+0x1a40] ;  /* 0x001a4000011a7983 */ /* 0x002f640000300a00 */
[----:B-----5:R-:W-:Y:S02]  /*99310*/  HMMA.1688.F32.TF32 R24, R16, R26, R4 ;  /* 0x0000001a1018723c */ /* 0x020fe40000081004 */
[----:B------:R-:W5:Y:S11]  /*99320*/  LDL.LU.64 R4, [R1+0x1a38] ;  /* 0x001a380001047983 */ /* 0x000f760000300a00 */
[----:B------:R-:W-:Y:S10]  /*99330*/  @!UPT UIADD3 URZ, URZ, URZ, URZ ;  /* 0x0000003f3f3ff290 */ /* 0x000ff4000fffe03f */
[----:B------:R1:W-:Y:S01]  /*99340*/  STL.64 [R1+0x270], R24 ;  /* 0x0002701801007387 */ /* 0x0003e20000100a00 */
[----:B------:R5:W-:Y:S03]  /*99350*/  STL.64 [R1+0x278], R26 ;  /* 0x0002781a01007387 */ /* 0x000be60000100a00 */
[----:B-1----:R-:W4:Y:S01]  /*99360*/  LDL.LU R24, [R1+0x1a30] ;  /* 0x001a300001187983 */ /* 0x002f220000300800 */
[----:B-----5:R-:W-:Y:S02]  /*99370*/  IMAD.MOV.U32 R26, RZ, RZ, R5 ;  /* 0x000000ffff1a7224 */ /* 0x020fe400078e0005 */
[----:B------:R-:W-:-:S05]  /*99380*/  IMAD.MOV.U32 R27, RZ, RZ, R4 ;  /* 0x000000ffff1b7224 */ /* 0x000fca00078e0004 */
[----:B------:R-:W-:Y:S01]  /*99390*/  STL.64 [R1+0x1980], R26 ;  /* 0x0019801a01007387 */ /* 0x000fe20000100a00 */
[----:B------:R-:W5:Y:S02]  /*993a0*/  LDL.LU R4, [R1+0x2b0] ;  /* 0x0002b00001047983 */ /* 0x000f640000300800 */
[----:B------:R-:W5:Y:S02]  /*993b0*/  LDL.LU R5, [R1+0x2b4] ;  /* 0x0002b40001057983 */ /* 0x000f640000300800 */
[----:B------:R-:W4:Y:S01]  /*993c0*/  LDL.LU R6, [R1+0x2b8] ;  /* 0x0002b80001067983 */ /* 0x000f220000300800 */
[----:B------:R-:W4:Y:S01]  /*993d0*/  LDL.LU R7, [R1+0x2bc] ;  /* 0x0002bc0001077983 */ /* 0x000f220000300800 */
[----:B---3--:R-:W-:-:S07]  /*993e0*/  IMAD.MOV.U32 R10, RZ, RZ, R28 ;  /* 0x000000ffff0a7224 */ /* 0x008fce00078e001c */
[C---:B--2---:R-:W-:Y:S01]  /*993f0*/  HMMA.1688.F32.TF32 R8, R16.reuse, R10, R20 ;  /* 0x0000000a1008723c */ /* 0x044fe20000081014 */
[----:B----4-:R-:W-:Y:S01]  /*99400*/  STL.64 [R1+0x1978], R6 ;  /* 0x0019780601007387 */ /* 0x010fe20000100a00 */
        /* <DEDUP_REMOVED lines=55> */
[----:B------:R3:W-:Y:S02]  /*99780*/  STL.64 [R1+0x678], R10 ;  /* 0x0006780a01007387 */ /* 0x0007e40000100a00 */
[----:B---3--:R-:W-:Y:S01]  /*99790*/  HMMA.1688.F32.TF32 R8, R16, R22, R12 ;  /* 0x000000161008723c */ /* 0x008fe2000008100c */
[----:B------:R-:W3:Y:S11]  /*997a0*/  LDL.LU R12, [R1+0x170] ;  /* 0x00017000010c7983 */ /* 0x000ef60000300800 */
[----:B------:R-:W-:Y:S11]  /*997b0*/  @!UPT UIADD3 URZ, URZ, URZ, URZ ;  /* 0x0000003f3f3ff290 */ /* 0x000ff6000fffe03f */
[----:B------:R1:W-:Y:S01]  /*997c0*/  STL.64 [R1+0x8b0], R8 ;  /* 0x0008b00801007387 */ /* 0x0003e20000100a00 */
[----:B------:R4:W-:Y:S02]  /*997d0*/  STL.64 [R1+0x8b8], R10 ;  /* 0x0008b80a01007387 */ /* 0x0009e40000100a00 */
[----:B------:R-:W3:Y:S02]  /*997e0*/  LDL.LU R13, [R1+0x174] ;  /* 0x00017400010d7983 */ /* 0x000ee40000300800 */
[----:B------:R-:W3:Y:S01]  /*997f0*/  LDL.LU R14, [R1+0x178] ;  /* 0x00017800010e7983 */ /* 0x000ee20000300800 */
[----:B------:R-:W3:Y:S04]  /*99800*/  LDL.LU R15, [R1+0x17c] ;  /* 0x00017c00010f7983 */ /* 0x000ee80000300800 */
[----:B-1----:R-:W5:Y:S01]  /*99810*/  LDL.LU R8, [R1+0x5c0] ;  /* 0x0005c00001087983 */ /* 0x002f620000300800 */
[----:B------:R-:W5:Y:S02]  /*99820*/  LDL.LU R9, [R1+0x5c4] ;  /* 0x0005c40001097983 */ /* 0x000f640000300800 */
[----:B----4-:R-:W4:Y:S02]  /*99830*/  LDL.LU R10, [R1+0x5c8] ;  /* 0x0005c800010a7983 */ /* 0x010f240000300800 */
[----:B------:R-:W4:Y:S01]  /*99840*/  LDL.LU R11, [R1+0x5cc] ;  /* 0x0005cc00010b7983 */ /* 0x000f220000300800 */
[----:B------:R-:W3:Y:S01]  /*99850*/  LDL.LU R20, [R1+0x7d0] ;  /* 0x0007d00001147983 */ /* 0x000ee20000300800 */
[----:B------:R-:W3:Y:S02]  /*99860*/  LDL.LU R21, [R1+0x7d4] ;  /* 0x0007d40001157983 */ /* 0x000ee40000300800 */
[----:B------:R-:W3:Y:S02]  /*99870*/  LDL.LU R22, [R1+0x7d8] ;  /* 0x0007d80001167983 */ /* 0x000ee40000300800 */
[----:B------:R-:W3:Y:S02]  /*99880*/  LDL.LU R23, [R1+0x7dc] ;  /* 0x0007dc0001177983 */ /* 0x000ee40000300800 */
[----:B------:R-:W-:-:S02]  /*99890*/  IMAD.MOV.U32 R26, RZ, RZ, R24 ;  /* 0x000000ffff1a7224 */ /* 0x000fc400078e0018 */
[----:B------:R-:W-:-:S07]  /*998a0*/  IMAD.MOV.U32 R27, RZ, RZ, R3 ;  /* 0x000000ffff1b7224 */ /* 0x000fce00078e0003 */
[C---:B--2---:R-:W-:Y:S01]  /*998b0*/  HMMA.1688.F32.TF32 R24, R16.reuse, R26, R4 ;  /* 0x0000001a1018723c */ /* 0x044fe20000081004 */
[----:B---3--:R1:W-:Y:S01]  /*998c0*/  STL.64 [R1+0x1948], R22 ;  /* 0x0019481601007387 */ /* 0x0083e20000100a00 */
[----:B------:R-:W-:Y:S03]  /*998d0*/  STL.64 [R1+0x1940], R20 ;  /* 0x0019401401007387 */ /* 0x000fe60000100a00 */
[----:B-1----:R-:W2:Y:S01]  /*998e0*/  LDL.LU.64 R22, [R1+0x118] ;  /* 0x0001180001167983 */ /* 0x002ea20000300a00 */
[----:B----4-:R1:W-:Y:S02]  /*998f0*/  STL.64 [R1+0x1918], R10 ;  /* 0x0019180a01007387 */ /* 0x0103e40000100a00 */
[----:B-----5:R-:W-:Y:S01]  /*99900*/  STL.64 [R1+0x1910], R8 ;  /* 0x0019100801007387 */ /* 0x020fe20000100a00 */
[----:B-1----:R-:W3:Y:S04]  /*99910*/  LDL.LU.64 R10, [R1+0xe8] ;  /* 0x0000e800010a7983 */ /* 0x002ee80000300a00 */
[----:B---3--:R1:W-:Y:S04]  /*99920*/  STL.64 [R1+0x1928], R10 ;  /* 0x0019280a01007387 */ /* 0x0083e80000100a00 */
[----:B-1----:R-:W3:Y:S01]  /*99930*/  LDL.LU.64 R10, [R1+0xf8] ;  /* 0x0000f800010a7983 */ /* 0x002ee20000300a00 */
[----:B------:R-:W4:Y:S02]  /*99940*/  LDL.LU.64 R6, [R1+0x1990] ;  /* 0x0019900001067983 */ /* 0x000f240000300a00 */
[----:B------:R-:W4:Y:S03]  /*99950*/  LDL.LU.64 R4, [R1+0x1988] ;  /* 0x0019880001047983 */ /* 0x000f260000300a00 */
[----:B------:R-:W-:Y:S01]  /*99960*/  STL.64 [R1+0x9f0], R24 ;  /* 0x0009f01801007387 */ /* 0x000fe20000100a00 */
[----:B------:R1:W-:Y:S04]  /*99970*/  STL.64 [R1+0x9f8], R26 ;  /* 0x0009f81a01007387 */ /* 0x0003e80000100a00 */
        /* <DEDUP_REMOVED lines=14> */
[----:B------:R-:W-:Y:S02]  /*99a60*/  STL [R1+0x186c], R26 ;  /* 0x00186c1a01007387 */ /* 0x000fe40000100800 */
[----:B------:R1:W-:Y:S02]  /*99a70*/  STL [R1+0x1868], R27 ;  /* 0x0018681b01007387 */ /* 0x0003e40000100800 */
[----:B-1----:R-:W5:Y:S04]  /*99a80*/  LDL.LU.64 R26, [R1+0xc8] ;  /* 0x0000c800011a7983 */ /* 0x002f680000300a00 */
[----:B-----5:R1:W-:Y:S01]  /*99a90*/  STL.64 [R1+0x1920], R26 ;  /* 0x0019201a01007387 */ /* 0x0203e20000100a00 */
[----:B------:R-:W5:Y:S02]  /*99aa0*/  LDL.LU R24, [R1+0x6c0] ;  /* 0x0006c00001187983 */ /* 0x000f640000300800 */
[----:B------:R-:W5:Y:S01]  /*99ab0*/  LDL.LU R25, [R1+0x6c4] ;  /* 0x0006c40001197983 */ /* 0x000f620000300800 */
[----:B-1----:R-:W2:Y:S01]  /*99ac0*/  LDL.LU R26, [R1+0x6c8] ;  /* 0x0006c800011a7983 */ /* 0x002ea20000300800 */
[----:B------:R-:W2:Y:S01]  /*99ad0*/  LDL.LU R27, [R1+0x6cc] ;  /* 0x0006cc00011b7983 */ /* 0x000ea20000300800 */
[----:B----4-:R-:W-:Y:S02]  /*99ae0*/  HMMA.1688.F32.TF32 R16, R16, R6, R12 ;  /* 0x000000061010723c */ /* 0x010fe4000008100c */
[----:B--2---:R-:W-:Y:S01]  /*99af0*/  STL.64 [R1+0x1938], R26 ;  /* 0x0019381a01007387 */ /* 0x004fe20000100a00 */
[----:B-----5:R1:W-:Y:S03]  /*99b00*/  STL.64 [R1+0x1930], R24 ;  /* 0x0019301801007387 */ /* 0x0203e60000100a00 */
[----:B-1----:R-:W3:Y:S01]  /*99b10*/  LDL.LU R24, [R1+0x740] ;  /* 0x0007400001187983 */ /* 0x002ee20000300800 */
[----:B------:R-:W3:Y:S02]  /*99b20*/  LDL.LU R25, [R1+0x744] ;  /* 0x0007440001197983 */ /* 0x000ee40000300800 */
[----:B------:R-:W3:Y:S02]  /*99b30*/  LDL.LU R26, [R1+0x748] ;  /* 0x00074800011a7983 */ /* 0x000ee40000300800 */
[----:B------:R-:W3:Y:S01]  /*99b40*/  LDL.LU R27, [R1+0x74c] ;  /* 0x00074c00011b7983 */ /* 0x000ee20000300800 */
[----:B------:R-:W2:Y:S01]  /*99b50*/  LDL.LU.64 R14, [R1+0x1958] ;  /* 0x00195800010e7983 */ /* 0x000ea20000300a00 */
[----:B------:R-:W2:Y:S10]  /*99b60*/  LDL.LU.64 R12, [R1+0x1950] ;  /* 0x00195000010c7983 */ /* 0x000eb40000300a00 */
        /* <DEDUP_REMOVED lines=8> */
[----:B-----5:R-:W2:Y:S02]  /*99bf0*/  LDL.LU R7, [R1+0x85c] ;  /* 0x00085c0001077983 */ /* 0x020ea40000300800 */
[C---:B--2---:R-:W-:Y:S11]  /*99c00*/  HMMA.1688.F32.TF32 R4, R12.reuse, R22, R4 ;  /* 0x000000160c04723c */ /* 0x044ff60000081004 */
[----:B------:R-:W-:Y:S11]  /*99c10*/  @!UPT UIADD3 URZ, URZ, URZ, URZ ;  /* 0x0000003f3f3ff290 */ /* 0x000ff6000fffe03f */
[----:B------:R-:W-:Y:S01]  /*99c20*/  @!UPT UIADD3 URZ, URZ, URZ, URZ ;  /* 0x0000003f3f3ff290 */ /* 0x000fe2000fffe03f */
[----:B------:R1:W-:Y:S01]  /*99c30*/  STL.64 [R1+0x170], R4 ;  /* 0x0001700401007387 */ /* 0x0003e20000100a00 */
[----:B------:R2:W-:Y:S02]  /*99c40*/  STL.64 [R1+0x178], R6 ;  /* 0x0001780601007387 */ /* 0x0005e40000100a00 */
[----:B-1----:R-:W-:Y:S02]  /*99c50*/  IMAD.MOV.U32 R5, RZ, RZ, R22 ;  /* 0x000000ffff057224 */ /* 0x002fe400078e0016 */
[----:B------:R-:W-:Y:S02]  /*99c60*/  IMAD.MOV.U32 R4, RZ, RZ, R23 ;  /* 0x000000ffff047224 */ /* 0x000fe400078e0017 */
[----:B------:R-:W5:Y:S01]  /*99c70*/  LDL.LU.64 R22, [R1+0x1948] ;  /* 0x0019480001167983 */ /* 0x000f620000300a00 */
[----:B------:R-:W5:Y:S01]  /*99c80*/  LDL.LU.64 R20, [R1+0x1940] ;  /* 0x0019400001147983 */ /* 0x000f620000300a00 */
[C---:B---3--:R-:W-:Y:S01]  /*99c90*/  HMMA.1688.F32.TF32 R24, R12.reuse, R10, R24 ;  /* 0x0000000a0c18723c */ /* 0x048fe20000081018 */
[----:B------:R-:W-:Y:S02]  /*99ca0*/  STL [R1+0x185c], R4 ;  /* 0x00185c0401007387 */ /* 0x000fe40000100800 */
[----:B----4-:R-:W-:Y:S01]  /*99cb0*/  IMAD.MOV.U32 R17, RZ, RZ, R19 ;  /* 0x000000ffff117224 */ /* 0x010fe200078e0013 */
[----:B------:R-:W-:Y:S01]  /*99cc0*/  STL [R1+0x1858], R5 ;  /* 0x0018580501007387 */ /* 0x000fe20000100800 */
[----:B--2---:R-:W2:Y:S03]  /*99cd0*/  LDL.LU.64 R6, [R1+0xd8] ;  /* 0x0000d80001067983 */ /* 0x004ea60000300a00 */
[C---:B-----5:R-:W-:Y:S11]  /*99ce0*/  HMMA.1688.F32.TF32 R20, R12.reuse, R18, R20 ;  /* 0x000000120c14723c */ /* 0x060ff60000081014 */
[----:B------:R-:W-:Y:S11]  /*99cf0*/  @!UPT UIADD3 URZ, URZ, URZ, URZ ;  /* 0x0000003f3f3ff290 */ /* 0x000ff6000fffe03f */
[----:B------:R-:W-:Y:S01]  /*99d00*/  @!UPT UIADD3 URZ, URZ, URZ, URZ ;  /* 0x0000003f3f3ff290 */ /* 0x000fe2000fffe03f */
[----:B------:R-:W-:Y:S01]  /*99d10*/  STL.64 [R1+0x180], R20 ;  /* 0x0001801401007387 */ /* 0x000fe20000100a00 */
[----:B------:R-:W-:Y:S02]  /*99d20*/  STL.64 [R1+0x188], R22 ;  /* 0x0001881601007387 */ /* 0x000fe40000100a00 */
[----:B------:R1:W-:Y:S02]  /*99d30*/  STL [R1+0x1860], R17 ;  /* 0x0018601101007387 */ /* 0x0003e40000100800 */
[----:B------:R-:W2:Y:S01]  /*99d40*/  LDL.LU R16, [R1+0x640] ;  /* 0x0006400001107983 */ /* 0x000ea20000300800 */
[----:B-1----:R-:W2:Y:S01]  /*99d50*/  LDL.LU R17, [R1+0x644] ;  /* 0x0006440001117983 */ /* 0x002ea20000300800 */
[----:B------:R-:W-:Y:S02]  /*99d60*/  IMAD.MOV.U32 R23, RZ, RZ, R18 ;  /* 0x000000ffff177224 */ /* 0x000fe400078e0012 */
[----:B------:R-:W2:Y:S02]  /*99d70*/  LDL.LU R18, [R1+0x648] ;  /* 0x0006480001127983 */ /* 0x000ea40000300800 */
[----:B------:R-:W2:Y:S01]  /*99d80*/  LDL.LU R19, [R1+0x64c] ;  /* 0x00064c0001137983 */ /* 0x000ea20000300800 */
[----:B------:R-:W-:Y:S01]  /*99d90*/  STL.64 [R1+0x1c0], R24 ;  /* 0x0001c01801007387 */ /* 0x000fe20000100a00 */
[----:B------:R1:W-:Y:S01]  /*99da0*/  STL.64 [R1+0x1c8], R26 ;  /* 0x0001c81a01007387 */ /* 0x0003e20000100a00 */
[----:B------:R-:W-:Y:S01]  /*99db0*/  MOV R21, R10 ;  /* 0x0000000a00157202 */ /* 0x000fe20000000f00 */
[----:B------:R-:W-:Y:S01]  /*99dc0*/  IMAD.MOV.U32 R22, RZ, RZ, R11 ;  /* 0x000000ffff167224 */ /* 0x000fe200078e000b */
        /* <DEDUP_REMOVED lines=11> */
[----:B------:R-:W3:Y:S01]  /*99e80*/  LDL.LU.64 R8, [R1+0x1910] ;  /* 0x0019100001087983 */ /* 0x000ee20000300a00 */
[C---:B--2---:R-:W-:Y:S01]  /*99e90*/  HMMA.1688.F32.TF32 R16, R12.reuse, R6, R16 ;  /* 0x000000060c10723c */ /* 0x044fe20000081010 */
[----:B------:R-:W-:Y:S02]  /*99ea0*/  IMAD.MOV.U32 R28, RZ, RZ, R6 ;  /* 0x000000ffff1c7224 */ /* 0x000fe400078e0006 */
[----:B------:R-:W-:Y:S01]  /*99eb0*/  IMAD.MOV.U32 R29, RZ, RZ, R7 ;  /* 0x000000ffff1d7224 */ /* 0x000fe200078e0007 */
[----:B------:R-:W-:Y:S01]  /*99ec0*/  STL [R1+0x1864], R3 ;  /* 0x0018640301007387 */ /* 0x000fe20000100800 */
[----:B------:R-:W-:Y:S02]  /*99ed0*/  STL.64 [R1+0x1850], R22 ;  /* 0x0018501601007387 */ /* 0x000fe40000100a00 */
[----:B------:R1:W-:Y:S11]  /*99ee0*/  STL.64 [R1+0x1848], R20 ;  /* 0x0018481401007387 */ /* 0x0003f60000100a00 */
[----:B------:R-:W-:Y:S05]  /*99ef0*/  @!UPT UIADD3 URZ, URZ, URZ, URZ ;  /* 0x0000003f3f3ff290 */ /* 0x000fea000fffe03f */
[----:B------:R-:W-:Y:S01]  /*99f00*/  STL.64 [R1+0x200], R16 ;  /* 0x0002001001007387 */ /* 0x000fe20000100a00 */
[----:B------:R-:W-:Y:S01]  /*99f10*/  STL.64 [R1+0x208], R18 ;  /* 0x0002081201007387 */ /* 0x000fe20000100a00 */
[C---:B---3--:R-:W-:Y:S07]  /*99f20*/  HMMA.1688.F32.TF32 R4, R12.reuse, R26, R8 ;  /* 0x0000001a0c04723c */ /* 0x048fee0000081008 */
[----:B------:R-:W-:Y:S02]  /*99f30*/  IMAD.MOV.U32 R10, RZ, RZ, R27 ;  /* 0x000000ffff0a7224 */ /* 0x000fe400078e001b */
[----:B------:R-:W-:Y:S11]  /*99f40*/  IMAD.MOV.U32 R8, RZ, RZ, R26 ;  /* 0x000000ffff087224 */ /* 0x000ff600078e001a */
[----:B------:R-:W-:Y:S03]  /*99f50*/  @!UPT UIADD3 URZ, URZ, URZ, URZ ;  /* 0x0000003f3f3ff290 */ /* 0x000fe6000fffe03f */
[----:B------:R-:W-:Y:S01]  /*99f60*/  STL.64 [R1+0x250], R4 ;  /* 0x0002500401007387 */ /* 0x000fe20000100a00 */
[----:B------:R-:W-:Y:S02]  /*99f70*/  STL.64 [R1+0x258], R6 ;  /* 0x0002580601007387 */ /* 0x000fe40000100a00 */
[----:B------:R-:W-:Y:S02]  /*99f80*/  STL [R1+0x190c], R10 ;  /* 0x00190c0a01007387 */ /* 0x000fe40000100800 */
[----:B------:R2:W-:Y:S01]  /*99f90*/  STL [R1+0x1908], R8 ;  /* 0x0019080801007387 */ /* 0x0005e20000100800 */
[----:B-1----:R-:W3:Y:S01]  /*99fa0*/  LDL.LU R20, [R1+0x120] ;  /* 0x0001200001147983 */ /* 0x002ee20000300800 */
[----:B------:R-:W3:Y:S02]  /*99fb0*/  LDL.LU R21, [R1+0x124] ;  /* 0x0001240001157983 */ /* 0x000ee40000300800 */
[----:B------:R-:W4:Y:S02]  /*99fc0*/  LDL.LU R22, [R1+0x128] ;  /* 0x0001280001167983 */ /* 0x000f240000300800 */
[----:B------:R-:W4:Y:S01]  /*99fd0*/  LDL.LU R23, [R1+0x12c] ;  /* 0x00012c0001177983 */ /* 0x000f220000300800 */
[----:B------:R-:W5:Y:S01]  /*99fe0*/  LDL.LU R24, [R1+0x160] ;  /* 0x0001600001187983 */ /* 0x000f620000300800 */
[----:B------:R-:W5:Y:S02]  /*99ff0*/  LDL.LU R25, [R1+0x164] ;  /* 0x0001640001197983 */ /* 0x000f640000300800 */
[----:B------:R-:W3:Y:S02]  /*9a000*/  LDL.LU R26, [R1+0x168] ;  /* 0x00016800011a7983 */ /* 0x000ee40000300800 */
[----:B------:R-:W3:Y:S01]  /*9a010*/  LDL.LU R27, [R1+0x16c] ;  /* 0x00016c00011b7983 */ /* 0x000ee20000300800 */
[----:B--2---:R-:W2:Y:S01]  /*9a020*/  LDL.LU R8, [R1+0x550] ;  /* 0x0005500001087983 */ /* 0x004ea20000300800 */
[----:B------:R-:W2:Y:S02]  /*9a030*/  LDL.LU R9, [R1+0x554] ;  /* 0x0005540001097983 */ /* 0x000ea40000300800 */
[----:B------:R-:W2:Y:S02]  /*9a040*/  LDL.LU R10, [R1+0x558] ;  /* 0x00055800010a7983 */ /* 0x000ea40000300800 */
[----:B------:R-:W2:Y:S01]  /*9a050*/  LDL.LU R11, [R1+0x55c] ;  /* 0x00055c00010b7983 */ /* 0x000ea20000300800 */
[----:B---3--:R-:W-:Y:S01]  /*9a060*/  STL.64 [R1+0x18d0], R26 ;  /* 0x0018d01a01007387 */ /* 0x008fe20000100a00 */
[----:B-----5:R1:W-:Y:S03]  /*9a070*/  STL.64 [R1+0x18c8], R24 ;  /* 0x0018c81801007387 */ /* 0x0203e60000100a00 */
[----:B-1----:R-:W3:Y:S01]  /*9a080*/  LDL.LU R24, [R1+0x410] ;  /* 0x0004100001187983 */ /* 0x002ee20000300800 */
[----:B------:R-:W3:Y:S02]  /*9a090*/  LDL.LU R25, [R1+0x414] ;  /* 0x0004140001197983 */ /* 0x000ee40000300800 */
[----:B------:R-:W5:Y:S02]  /*9a0a0*/  LDL.LU R26, [R1+0x418] ;  /* 0x00041800011a7983 */ /* 0x000f640000300800 */
[----:B------:R-:W5:Y:S02]  /*9a0b0*/  LDL.LU R27, [R1+0x41c] ;  /* 0x00041c00011b7983 */ /* 0x000f640000300800 */
[----:B-----5:R1:W-:Y:S01]  /*9a0c0*/  STL.64 [R1+0x18e0], R26 ;  /* 0x0018e01a01007387 */ /* 0x0203e20000100a00 */
[----:B---3--:R-:W-:Y:S03]  /*9a0d0*/  STL.64 [R1+0x18d8], R24 ;  /* 0x0018d81801007387 */ /* 0x008fe60000100a00 */
[----:B-1----:R-:W3:Y:S04]  /*9a0e0*/  LDL.LU.64 R26, [R1+0x98] ;  /* 0x00009800011a7983 */ /* 0x002ee80000300a00 */
[----:B---3--:R-:W-:Y:S01]  /*9a0f0*/  STL.64 [R1+0x18f0], R26 ;  /* 0x0018f01a01007387 */ /* 0x008fe20000100a00 */
[----:B------:R-:W3:Y:S03]  /*9a100*/  LDL.LU.64 R18, [R1+0x88] ;  /* 0x0000880001127983 */ /* 0x000ee60000300a00 */
[----:B---3--:R1:W-:Y:S01]  /*9a110*/  STL.64 [R1+0x18e8], R18 ;  /* 0x0018e81201007387 */ /* 0x0083e20000100a00 */
[----:B------:R-:W3:Y:S02]  /*9a120*/  LDL.LU R16, [R1+0x460] ;  /* 0x0004600001107983 */ /* 0x000ee40000300800 */
[----:B------:R-:W3:Y:S01]  /*9a130*/  LDL.LU R17, [R1+0x464] ;  /* 0x0004640001117983 */ /* 0x000ee20000300800 */
[----:B-1----:R-:W5:Y:S01]  /*9a140*/  LDL.LU R18, [R1+0x468] ;  /* 0x0004680001127983 */ /* 0x002f620000300800 */
[----:B------:R-:W5:Y:S03]  /*9a150*/  LDL.LU R19, [R1+0x46c] ;  /* 0x00046c0001137983 */ /* 0x000f660000300800 */
[----:B-----5:R1:W-:Y:S01]  /*9a160*/  STL.64 [R1+0x1900], R18 ;  /* 0x0019001201007387 */ /* 0x0203e20000100a00 */
[----:B---3--:R-:W-:Y:S03]  /*9a170*/  STL.64 [R1+0x18f8], R16 ;  /* 0x0018f81001007387 */ /* 0x008fe60000100a00 */
[----:B-1----:R-:W2:Y:S01]  /*9a180*/  LDL.LU.64 R18, [R1+0xb8] ;  /* 0x0000b80001127983 */ /* 0x002ea20000300a00 */
[----:B------:R-:W3:Y:S02]  /*9a190*/  LDL.LU R4, [R1+0x4d0] ;  /* 0x0004d00001047983 */ /* 0x000ee40000300800 */
[----:B------:R-:W3:Y:S02]  /*9a1a0*/  LDL.LU R5, [R1+0x4d4] ;  /* 0x0004d40001057983 */ /* 0x000ee40000300800 */
[----:B------:R-:W3:Y:S01]  /*9a1b0*/  LDL.LU R6, [R1+0x4d8] ;  /* 0x0004d80001067983 */ /* 0x000ee20000300800 */
[----:B------:R-:W3:Y:S01]  /*9a1c0*/  LDL.LU R7, [R1+0x4dc] ;  /* 0x0004dc0001077983 */ /* 0x000ee20000300800 */
[----:B------:R-:W3:Y:S02]  /*9a1d0*/  LDL.LU.64 R26, [R1+0xa8] ;  /* 0x0000a800011a7983 */ /* 0x000ee40000300a00 */
[----:B----4-:R1:W-:Y:S02]  /*9a1e0*/  STL.64 [R1+0x1878], R22 ;  /* 0x0018781601007387 */ /* 0x0103e40000100a00 */
[----:B------:R-:W-:Y:S01]  /*9a1f0*/  STL.64 [R1+0x1870], R20 ;  /* 0x0018701401007387 */ /* 0x000fe20000100a00 */
[----:B-1----:R-:W4:Y:S04]  /*9a200*/  LDL.LU.64 R22, [R1+0x48] ;  /* 0x0000480001167983 */ /* 0x002f280000300a00 */
[----:B----4-:R1:W-:Y:S04]  /*9a210*/  STL.64 [R1+0x1890], R22 ;  /* 0x0018901601007387 */ /* 0x0103e80000100a00 */
[----:B-1----:R-:W4:Y:S01]  /*9a220*/  LDL.LU.64 R22, [R1+0x58] ;  /* 0x0000580001167983 */ /* 0x002f220000300a00 */
[----:B--2---:R-:W-:Y:S03]  /*9a230*/  HMMA.1688.F32.TF32 R8, R12, R18, R8 ;  /* 0x000000120c08723c */ /* 0x004fe60000081008 */
[----:B----4-:R1:W-:Y:S04]  /*9a240*/  STL.64 [R1+0x18a8], R22 ;  /* 0x0018a81601007387 */ /* 0x0103e80000100a00 */
[----:B-1----:R-:W2:Y:S04]  /*9a250*/  LDL.LU.64 R22, [R1+0x68] ;  /* 0x0000680001167983 */ /* 0x002ea80000300a00 */
[----:B--2---:R1:W-:Y:S04]  /*9a260*/  STL.64 [R1+0x18c0], R22 ;  /* 0x0018c01601007387 */ /* 0x0043e80000100a00 */
[----:B-1----:R-:W2:Y:S08]  /*9a270*/  LDL.LU.64 R22, [R1+0x78] ;  /* 0x0000780001167983 */ /* 0x002eb00000300a00 */
[----:B------:R-:W-:Y:S02]  /*9a280*/  STL.64 [R1+0x2c0], R8 ;  /* 0x0002c00801007387 */ /* 0x000fe40000100a00 */
[----:B------:R1:W-:Y:S02]  /*9a290*/  STL.64 [R1+0x2c8], R10 ;  /* 0x0002c80a01007387 */ /* 0x0003e40000100a00 */
[----:B-1----:R-:W4:Y:S01]  /*9a2a0*/  LDL.LU R10, [R1+0x190c] ;  /* 0x00190c00010a7983 */ /* 0x002f220000300800 */
[----:B------:R-:W5:Y:S02]  /*9a2b0*/  LDL.LU R8, [R1+0x1908] ;  /* 0x0019080001087983 */ /* 0x000f640000300800 */
[----:B------:R-:W-:-:S02]  /*9a2c0*/  IMAD.MOV.U32 R11, RZ, RZ, R19 ;  /* 0x000000ffff0b7224 */ /* 0x000fc400078e0013 */
[----:B------:R-:W-:Y:S02]  /*9a2d0*/  IMAD.MOV.U32 R9, RZ, RZ, R18 ;  /* 0x000000ffff097224 */ /* 0x000fe400078e0012 */
[----:B------:R-:W2:Y:S01]  /*9a2e0*/  LDL.LU.64 R18, [R1+0x1900] ;  /* 0x0019000001127983 */ /* 0x000ea20000300a00 */
[----:B------:R-:W2:Y:S03]  /*9a2f0*/  LDL.LU.64 R16, [R1+0x18f8] ;  /* 0x0018f80001107983 */ /* 0x000ea60000300a00 */
[----:B----4-:R-:W-:Y:S01]  /*9a300*/  STL.64 [R1+0x1888], R10 ;  /* 0x0018880a01007387 */ /* 0x010fe20000100a00 */
[----:B-----5:R1:W-:Y:S03]  /*9a310*/  STL.64 [R1+0x1880], R8 ;  /* 0x0018800801007387 */ /* 0x0203e60000100a00 */
        /* <DEDUP_REMOVED lines=18> */
[----:B------:R1:W-:Y:S02]  /*9a440*/  STL.64 [R1+0x2d8], R6 ;  /* 0x0002d80601007387 */ /* 0x0003e40000100a00 */
[----:B-1----:R-:W-:-:S02]  /*9a450*/  IMAD.MOV.U32 R6, RZ, RZ, R26 ;  /* 0x000000ffff067224 */ /* 0x002fc400078e001a */
[----:B------:R-:W-:Y:S02]  /*9a460*/  IMAD.MOV.U32 R7, RZ, RZ, R27 ;  /* 0x000000ffff077224 */ /* 0x000fe400078e001b */
        /* <DEDUP_REMOVED lines=21> */
[----:B------:R1:W-:Y:S02]  /*9a5c0*/  STL.64 [R1+0x848], R26 ;  /* 0x0008481a01007387 */ /* 0x0003e40000100a00 */
[----:B-1----:R-:W-:Y:S02]  /*9a5d0*/  IMAD.MOV.U32 R26, RZ, RZ, R22 ;  /* 0x000000ffff1a7224 */ /* 0x002fe400078e0016 */
[----:B------:R-:W-:Y:S02]  /*9a5e0*/  IMAD.MOV.U32 R27, RZ, RZ, R23 ;  /* 0x000000ffff1b7224 */ /* 0x000fe400078e0017 */
[----:B------:R-:W3:Y:S02]  /*9a5f0*/  LDL.LU.64 R22, [R1+0x18c0] ;  /* 0x0018c00001167983 */ /* 0x000ee40000300a00 */
[C---:B---3--:R-:W-:Y:S01]  /*9a600*/  HMMA.1688.F32.TF32 R8, R12.reuse, R22, R8 ;  /* 0x000000160c08723c */ /* 0x048fe20000081008 */
        /* <DEDUP_REMOVED lines=17> */
[----:B------:R-:W3:Y:S02]  /*9a720*/  LDL R16, [R1+0xea4] ;  /* 0x000ea40001107983 */ /* 0x000ee40000100800 */
[----:B------:R-:W-:-:S02]  /*9a730*/  IMAD.MOV.U32 R17, RZ, RZ, R19 ;  /* 0x000000ffff117224 */ /* 0x000fc400078e0013 */
[----:B------:R-:W-:Y:S01]  /*9a740*/  IMAD.MOV.U32 R3, RZ, RZ, R18 ;  /* 0x000000ffff037224 */ /* 0x000fe200078e0012 */
[----:B--2---:R-:W-:Y:S01]  /*9a750*/  HMMA.1688.F32.TF32 R8, R12, R22, R8 ;  /* 0x000000160c08723c */ /* 0x004fe20000081008 */
[----:B------:R-:W-:Y:S02]  /*9a760*/  IMAD.MOV.U32 R19, RZ, RZ, R22 ;  /* 0x000000ffff137224 */ /* 0x000fe400078e0016 */
[----:B------:R-:W-:Y:S11]  /*9a770*/  IMAD.MOV.U32 R18, RZ, RZ, R23 ;  /* 0x000000ffff127224 */ /* 0x000ff600078e0017 */
[----:B------:R-:W-:Y:S09]  /*9a780*/  @!UPT UIADD3 URZ, URZ, URZ, URZ ;  /* 0x0000003f3f3ff290 */ /* 0x000ff2000fffe03f */
[----:B------:R-:W-:Y:S01]  /*9a790*/  STL.64 [R1+0x850], R8 ;  /* 0x0008500801007387 */ /* 0x000fe20000100a00 */
[----:B------:R1:W-:Y:S03]  /*9a7a0*/  STL.64 [R1+0x858], R10 ;  /* 0x0008580a01007387 */ /* 0x0003e60000100a00 */
[----:B-1----:R-:W2:Y:S01]  /*9a7b0*/  LDL.LU.64 R10, [R1+0x1888] ;  /* 0x00188800010a7983 */ /* 0x002ea20000300a00 */
[----:B------:R-:W4:Y:S02]  /*9a7c0*/  LDL.LU.64 R8, [R1+0x1880] ;  /* 0x0018800001087983 */ /* 0x000f240000300a00 */
[----:B------:R-:W5:Y:S02]  /*9a7d0*/  LDL.LU.64 R22, [R1+0x1878] ;  /* 0x0018780001167983 */ /* 0x000f640000300a00 */
[----:B------:R-:W5:Y:S01]  /*9a7e0*/  LDL.LU.64 R20, [R1+0x1870] ;  /* 0x0018700001147983 */ /* 0x000f620000300a00 */
[----:B------:R1:W-:Y:S01]  /*9a7f0*/  STL [R1+0x1708], R19 ;  /* 0x0017081301007387 */ /* 0x0003e20000100800 */
[----:B------:R1:W-:Y:S02]  /*9a800*/  STL [R1+0x1710], R18 ;  /* 0x0017101201007387 */ /* 0x0003e40000100800 */
[----:B---3--:R-:W-:Y:S02]  /*9a810*/  STL [R1+0x170c], R16 ;  /* 0x00170c1001007387 */ /* 0x008fe40000100800 */
[----:B-1----:R-:W-:-:S02]  /*9a820*/  IMAD.MOV.U32 R19, RZ, RZ, R27 ;  /* 0x000000ffff137224 */ /* 0x002fc400078e001b */
[----:B------:R-:W-:Y:S02]  /*9a830*/  IMAD.MOV.U32 R18, RZ, RZ, R26 ;  /* 0x000000ffff127224 */ /* 0x000fe400078e001a */
[----:B------:R-:W5:Y:S01]  /*9a840*/  LDL.LU R26, [R1+0x186c] ;  /* 0x00186c00011a7983 */ /* 0x000f620000300800 */
[----:B------:R-:W5:Y:S02]  /*9a850*/  LDL.LU R27, [R1+0x1868] ;  /* 0x00186800011b7983 */ /* 0x000f640000300800 */
[----:B------:R1:W-:Y:S02]  /*9a860*/  STL.64 [R1+0x1720], R18 ;  /* 0x0017201201007387 */ /* 0x0003e40000100a00 */
[----:B-1----:R-:W-:Y:S02]  /*9a870*/  IMAD.MOV.U32 R18, RZ, RZ, R3 ;  /* 0x000000ffff127224 */ /* 0x002fe400078e0003 */
[----:B------:R-:W-:Y:S01]  /*9a880*/  IMAD.MOV.U32 R19, RZ, RZ, R17 ;  /* 0x000000ffff137224 */ /* 0x000fe200078e0011 */
[----:B------:R-:W3:Y:S01]  /*9a890*/  LDL.LU R3, [R1+0x1864] ;  /* 0x0018640001037983 */ /* 0x000ee20000300800 */
        /* <DEDUP_REMOVED lines=9> */
[----:B-----5:R-:W-:Y:S11]  /*9a930*/  HMMA.1688.F32.TF32 R20, R12, R26, R20 ;  /* 0x0000001a0c14723c */ /* 0x020ff60000081014 */
[----:B------:R-:W-:Y:S11]  /*9a940*/  @!UPT UIADD3 URZ, URZ, URZ, URZ ;  /* 0x0000003f3f3ff290 */ /* 0x000ff6000fffe03f */
[----:B------:R-:W-:Y:S01]  /*9a950*/  @!UPT UIADD3 URZ, URZ, URZ, URZ ;  /* 0x0000003f3f3ff290 */ /* 0x000fe2000fffe03f */
[----:B------:R-:W-:Y:S01]  /*9a960*/  STL.64 [R1+0x9d0], R20 ;  /* 0x0009d01401007387 */ /* 0x000fe20000100a00 */
[----:B------:R1:W-:Y:S03]  /*9a970*/  STL.64 [R1+0x9d8], R22 ;  /* 0x0009d81601007387 */ /* 0x0003e60000100a00 */
[----:B-1----:R-:W5:Y:S01]  /*9a980*/  LDL.LU.64 R22, [R1+0x1850] ;  /* 0x0018500001167983 */ /* 0x002f620000300a00 */
[----:B------:R-:W3:Y:S02]  /*9a990*/  LDL.LU.64 R20, [R1+0x1848] ;  /* 0x0018480001147983 */ /* 0x000ee40000300a00 */
[----:B------:R-:W3:Y:S02]  /*9a9a0*/  LDL.LU R6, [R1+0x1844] ;  /* 0x0018440001067983 */ /* 0x000ee40000300800 */
[----:B------:R-:W3:Y:S01]  /*9a9b0*/  LDL.LU R7, [R1+0x1840] ;  /* 0x0018400001077983 */ /* 0x000ee20000300800 */
[----:B------:R-:W-:Y:S01]  /*9a9c0*/  STL.64 [R1+0x1768], R18 ;  /* 0x0017681201007387 */ /* 0x000fe20000100a00 */
[----:B------:R-:W-:Y:S02]  /*9a9d0*/  STL.64 [R1+0x1700], R26 ;  /* 0x0017001a01007387 */ /* 0x000fe40000100a00 */
[----:B------:R1:W-:Y:S02]  /*9a9e0*/  STL.64 [R1+0x1718], R24 ;  /* 0x0017181801007387 */ /* 0x0003e40000100a00 */
[----:B-1----:R-:W3:Y:S01]  /*9a9f0*/  LDL.LU R24, [R1+0x390] ;  /* 0x0003900001187983 */ /* 0x002ee20000300800 */
[----:B------:R-:W3:Y:S02]  /*9aa00*/  LDL.LU R25, [R1+0x394] ;  /* 0x0003940001197983 */ /* 0x000ee40000300800 */
[----:B------:R-:W3:Y:S02]  /*9aa10*/  LDL.LU R26, [R1+0x398] ;  /* 0x00039800011a7983 */ /* 0x000ee40000300800 */
[----:B------:R-:W3:Y:S02]  /*9aa20*/  LDL.LU R27, [R1+0x39c] ;  /* 0x00039c00011b7983 */ /* 0x000ee40000300800 */
[----:B----4-:R-:W-:-:S02]  /*9aa30*/  IMAD.MOV.U32 R18, RZ, RZ, R9 ;  /* 0x000000ffff127224 */ /* 0x010fc400078e0009 */
[----:B--2---:R-:W-:Y:S01]  /*9aa40*/  IMAD.MOV.U32 R19, RZ, RZ, R11 ;  /* 0x000000ffff137224 */ /* 0x004fe200078e000b */
[----:B------:R-:W2:Y:S01]  /*9aa50*/  LDL.LU R9, [R1+0x183c] ;  /* 0x00183c0001097983 */ /* 0x000ea20000300800 */
[----:B------:R-:W2:Y:S03]  /*9aa60*/  LDL.LU R11, [R1+0x1838] ;  /* 0x00183800010b7983 */ /* 0x000ea60000300800 */
[----:B------:R-:W-:Y:S04]  /*9aa70*/  STL.64 [R1+0x1780], R18 ;  /* 0x0017801201007387 */ /* 0x000fe80000100a00 */
[----:B---3--:R-:W-:Y:S01]  /*9aa80*/  STL.64 [R1+0x1730], R26 ;  /* 0x0017301a01007387 */ /* 0x008fe20000100a00 */
[----:B------:R1:W-:Y:S03]  /*9aa90*/  STL.64 [R1+0x1728], R24 ;  /* 0x0017281801007387 */ /* 0x0003e60000100a00 */
[----:B-1----:R-:W3:Y:S01]  /*9aaa0*/  LDL.LU R24, [R1+0x450] ;  /* 0x0004500001187983 */ /* 0x002ee20000300800 */
[----:B------:R-:W3:Y:S02]  /*9aab0*/  LDL.LU R25, [R1+0x454] ;  /* 0x0004540001197983 */ /* 0x000ee40000300800 */
[----:B------:R-:W4:Y:S02]  /*9aac0*/  LDL.LU R26, [R1+0x458] ;  /* 0x00045800011a7983 */ /* 0x000f240000300800 */
[----:B------:R-:W4:Y:S02]  /*9aad0*/  LDL.LU R27, [R1+0x45c] ;  /* 0x00045c00011b7983 */ /* 0x000f240000300800 */
[----:B------:R-:W-:-:S02]  /*9aae0*/  IMAD.MOV.U32 R18, RZ, RZ, R8 ;  /* 0x000000ffff127224 */ /* 0x000fc400078e0008 */
        /* <DEDUP_REMOVED lines=8> */
[----:B------:R-:W-:Y:S04]  /*9ab70*/  STL.64 [R1+0x17b0], R18 ;  /* 0x0017b01201007387 */ /* 0x000fe80000100a00 */
[----:B----4-:R-:W-:Y:S01]  /*9ab80*/  STL.64 [R1+0x1748], R26 ;  /* 0x0017481a01007387 */ /* 0x010fe20000100a00 */
[----:B---3--:R1:W-:Y:S03]  /*9ab90*/  STL.64 [R1+0x1740], R24 ;  /* 0x0017401801007387 */ /* 0x0083e60000100a00 */
[----:B-1----:R-:W3:Y:S01]  /*9aba0*/  LDL.LU R24, [R1+0x4b0] ;  /* 0x0004b00001187983 */ /* 0x002ee20000300800 */
[----:B------:R-:W3:Y:S02]  /*9abb0*/  LDL.LU R25, [R1+0x4b4] ;  /* 0x0004b40001197983 */ /* 0x000ee40000300800 */
[----:B------:R-:W4:Y:S02]  /*9abc0*/  LDL.LU R26, [R1+0x4b8] ;  /* 0x0004b800011a7983 */ /* 0x000f240000300800 */
[----:B------:R-:W4:Y:S01]  /*9abd0*/  LDL.LU R27, [R1+0x4bc] ;  /* 0x0004bc00011b7983 */ /* 0x000f220000300800 */
[----:B------:R-:W-:Y:S01]  /*9abe0*/  MOV R18, R3 ;  /* 0x0000000300127202 */ /* 0x000fe20000000f00 */
        /* <DEDUP_REMOVED lines=11> */
[----:B-----5:R-:W-:Y:S01]  /*9aca0*/  IMAD.MOV.U32 R19, RZ, RZ, R22 ;  /* 0x000000ffff137224 */ /* 0x020fe200078e0016 */
        /* <DEDUP_REMOVED lines=10> */
[----:B------:R-:W-:Y:S01]  /*9ad50*/  IMAD.MOV.U32 R19, RZ, RZ, R17 ;  /* 0x000000ffff137224 */ /* 0x000fe200078e0011 */
[----:B------:R-:W2:Y:S04]  /*9ad60*/  LDL.LU R23, [R1+0x1814] ;  /* 0x0018140001177983 */ /* 0x000ea80000300800 */
[----:B------:R-:W-:Y:S04]  /*9ad70*/  STL.64 [R1+0x17f8], R18 ;  /* 0x0017f81201007387 */ /* 0x000fe80000100a00 */
        /* <DEDUP_REMOVED lines=38> */
[----:B--2---:R-:W-:Y:S01]  /*9afe0*/  HMMA.1688.F32.TF32 R20, R12, R6, R20 ;  /* 0x000000060c14723c */ /* 0x004fe20000081014 */
[----:B------:R-:W2:Y:S06]  /*9aff0*/  LDL.LU R12, [R1+0x380] ;  /* 0x00038000010c7983 */ /* 0x000eac0000300800 */
[----:B------:R-:W-:Y:S11]  /*9b000*/  IMAD.MOV.U32 R13, RZ, RZ, R3 ;  /* 0x000000ffff0d7224 */ /* 0x000ff600078e0003 */
[----:B------:R-:W-:Y:S05]  /*9b010*/  @!UPT UIADD3 URZ, URZ, URZ, URZ ;  /* 0x0000003f3f3ff290 */ /* 0x000fea000fffe03f */
[----:B------:R-:W-:Y:S01]  /*9b020*/  STL.64 [R1+0x9b0], R20 ;  /* 0x0009b01401007387 */ /* 0x000fe20000100a00 */
[----:B------:R-:W-:Y:S02]  /*9b030*/  STL.64 [R1+0x9b8], R22 ;  /* 0x0009b81601007387 */ /* 0x000fe40000100a00 */
        /* <DEDUP_REMOVED lines=64> */
[----:B---3--:R-:W-:Y:S02]  /*9b440*/  HMMA.1688.F32.TF32 R16, R8, R18, R24 ;  /* 0x000000120810723c */ /* 0x008fe40000081018 */
[----:B------:R-:W3:Y:S01]  /*9b450*/  LDL.LU.64 R26, [R1+0x1730] ;  /* 0x00173000011a7983 */ /* 0x000ee20000300a00 */
[----:B------:R-:W3:Y:S11]  /*9b460*/  LDL.LU.64 R24, [R1+0x1728] ;  /* 0x0017280001187983 */ /* 0x000ef60000300a00 */
[----:B------:R-:W-:Y:S09]  /*9b470*/  @!UPT UIADD3 URZ, URZ, URZ, URZ ;  /* 0x0000003f3f3ff290 */ /* 0x000ff2000fffe03f */
[----:B------:R-:W-:Y:S01]  /*9b480*/  STL.64 [R1+0x410], R16 ;  /* 0x0004101001007387 */ /* 0x000fe20000100a00 */
[----:B------:R1:W-:Y:S03]  /*9b490*/  STL.64 [R1+0x418], R18 ;  /* 0x0004181201007387 */ /* 0x0003e60000100a00 */
[----:B-1----:R-:W3:Y:S01]  /*9b4a0*/  LDL.LU.64 R18, [R1+0x1720] ;  /* 0x0017200001127983 */ /* 0x002ee20000300a00 */
[----:B------:R-:W-:Y:S02]  /*9b4b0*/  IMAD.MOV.U32 R14, RZ, RZ, R29 ;  /* 0x000000ffff0e7224 */ /* 0x000fe400078e001d */
[----:B------:R-:W-:Y:S02]  /*9b4c0*/  IMAD.MOV.U32 R15, RZ, RZ, R28 ;  /* 0x000000ffff0f7224 */ /* 0x000fe400078e001c */
[----:B------:R-:W-:Y:S02]  /*9b4d0*/  IMAD.MOV.U32 R22, RZ, RZ, R2 ;  /* 0x000000ffff167224 */ /* 0x000fe400078e0002 */
[----:B------:R-:W-:-:S07]  /*9b4e0*/  IMAD.MOV.U32 R23, RZ, RZ, R0 ;  /* 0x000000ffff177224 */ /* 0x000fce00078e0000 */
[C---:B--2---:R-:W-:Y:S08]  /*9b4f0*/  HMMA.1688.F32.TF32 R12, R8.reuse, R22, R12 ;  /* 0x00000016080c723c */ /* 0x044ff0000008100c */
[----:B---3--:R-:W-:Y:S01]  /*9b500*/  HMMA.1688.F32.TF32 R16, R8, R18, R24 ;  /* 0x000000120810723c */ /* 0x008fe20000081018 */
[----:B------:R-:W2:Y:S11]  /*9b510*/  LDL.LU.64 R24, [R1+0x1718] ;  /* 0x0017180001187983 */ /* 0x000eb60000300a00 */
[----:B------:R-:W-:Y:S11]  /*9b520*/  @!UPT UIADD3 URZ, URZ, URZ, URZ ;  /* 0x0000003f3f3ff290 */ /* 0x000ff6000fffe03f */
[----:B------:R-:W-:Y:S01]  /*9b530*/  STL.64 [R1+0x7d0], R16 ;  /* 0x0007d01001007387 */ /* 0x000fe20000100a00 */
[----:B------:R1:W-:Y:S03]  /*9b540*/  STL.64 [R1+0x7d8], R18 ;  /* 0x0007d81201007387 */ /* 0x0003e60000100a00 */
[----:B-1----:R-:W3:Y:S01]  /*9b550*/  LDL.LU R18, [R1+0x1710] ;  /* 0x0017100001127983 */ /* 0x002ee20000300800 */
[----:B------:R-:W5:Y:S02]  /*9b560*/  LDL.LU R16, [R1+0x170c] ;  /* 0x00170c0001107983 */ /* 0x000f640000300800 */
[----:B------:R-:W-:Y:S02]  /*9b570*/  STL.64 [R1+0x720], R12 ;  /* 0x0007200c01007387 */ /* 0x000fe40000100a00 */
[----:B------:R1:W-:Y:S01]  /*9b580*/  STL.64 [R1+0x728], R14 ;  /* 0x0007280e01007387 */ /* 0x0003e20000100a00 */
[----:B------:R-:W4:Y:S01]  /*9b590*/  LDL.LU R5, [R1+0x16a8] ;  /* 0x0016a80001057983 */ /* 0x000f220000300800 */
[----:B------:R-:W2:Y:S02]  /*9b5a0*/  LDL.LU R4, [R1+0x16b0] ;  /* 0x0016b00001047983 */ /* 0x000ea40000300800 */
[----:B------:R-:W2:Y:S02]  /*9b5b0*/  LDL.LU R20, [R1+0x1688] ;  /* 0x0016880001147983 */ /* 0x000ea40000300800 */
[----:B------:R-:W2:Y:S01]  /*9b5c0*/  LDL.LU R19, [R1+0x1694] ;  /* 0x0016940001137983 */ /* 0x000ea20000300800 */
[----:B-1----:R-:W2:Y:S01]  /*9b5d0*/  LDL.LU R15, [R1+0x1668] ;  /* 0x00166800010f7983 */ /* 0x002ea20000300800 */
[----:B------:R-:W2:Y:S02]  /*9b5e0*/  LDL.LU R14, [R1+0x1674] ;  /* 0x00167400010e7983 */ /* 0x000ea40000300800 */
[----:B------:R-:W2:Y:S02]  /*9b5f0*/  LDL.LU R13, [R1+0x1648] ;  /* 0x00164800010d7983 */ /* 0x000ea40000300800 */
[----:B------:R-:W2:Y:S02]  /*9b600*/  LDL.LU R12, [R1+0x1654] ;  /* 0x00165400010c7983 */ /* 0x000ea40000300800 */
[----:B------:R-:W-:-:S02]  /*9b610*/  IMAD.MOV.U32 R28, RZ, RZ, 0x7f ;  /* 0x0000007fff1c7424 */ /* 0x000fc400078e00ff */
[----:B------:R-:W-:-:S03]  /*9b620*/  IMAD.MOV.U32 R29, RZ, RZ, c[0x0][0x180] ;  /* 0x00006000ff1d7624 */ /* 0x000fc600078e00ff */
[----:B------:R-:W-:Y:S02]  /*9b630*/  IADD3 R28, R28, c[0x0][0x180], RZ ;  /* 0x000060001c1c7a10 */ /* 0x000fe40007ffe0ff */
[----:B------:R-:W-:Y:S02]  /*9b640*/  IADD3 R0, R29, -0x100, RZ ;  /* 0xffffff001d007810 */ /* 0x000fe40007ffe0ff */
[----:B------:R-:W-:Y:S01]  /*9b650*/  SHF.R.S32.HI R2, RZ, 0x1f, R28 ;  /* 0x0000001fff027819 */ /* 0x000fe2000001141c */
[----:B------:R-:W1:Y:S03]  /*9b660*/  S2R R29, SR_TID.X ;  /* 0x00000000001d7919 */ /* 0x000e660000002100 */
[----:B------:R-:W-:-:S04]  /*9b670*/  LEA.HI R2, R2, R28, RZ, 0x7 ;  /* 0x0000001c02027211 */ /* 0x000fc800078f38ff */
[----:B------:R-:W-:-:S04]  /*9b680*/  SHF.R.S32.HI R2, RZ, 0x7, R2 ;  /* 0x00000007ff027819 */ /* 0x000fc80000011402 */
[----:B------:R-:W-:Y:S01]  /*9b690*/  IADD3 R2, R2, -0x2, RZ ;  /* 0xfffffffe02027810 */ /* 0x000fe20007ffe0ff */
[----:B------:R-:W-:Y:S01]  /*9b6a0*/  IMAD.MOV.U32 R28, RZ, RZ, c[0x0][0x188] ;  /* 0x00006200ff1c7624 */ /* 0x000fe200078e00ff */
[----:B------:R-:W-:-:S03]  /*9b6b0*/  UISETP.GT.AND UP0, UPT, UR5, 0x1, UPT ;  /* 0x000000010500788c */ /* 0x000fc6000bf04270 */
[----:B------:R-:W-:Y:S01]  /*9b6c0*/  IMAD.SHL.U32 R28, R28, 0x80, RZ ;  /* 0x000000801c1c7824 */ /* 0x000fe200078e00ff */
[----:B------:R-:W-:-:S03]  /*9b6d0*/  USEL UR5, UR5, URZ, !UP0 ;  /* 0x0000003f05057287 */ /* 0x000fc6000c000000 */
[----:B------:R-:W-:Y:S01]  /*9b6e0*/  IMAD.SHL.U32 R22, R28, 0x4, RZ ;  /* 0x000000041c167824 */ /* 0x000fe200078e00ff */
[----:B-1----:R-:W-:-:S05]  /*9b6f0*/  LOP3.LUT R28, R29, 0x1ff, RZ, 0xc0, !PT ;  /* 0x000001ff1d1c7812 */ /* 0x002fca00078ec0ff */
[----:B------:R-:W-:Y:S02]  /*9b700*/  IMAD.SHL.U32 R17, R28, 0x4, RZ ;  /* 0x000000041c117824 */ /* 0x000fe400078e00ff */
[C---:B-----5:R-:W-:Y:S01]  /*9b710*/  IMAD R0, R16.reuse, -0x80, R0 ;  /* 0xffffff8010007824 */ /* 0x060fe200078e0200 */
[----:B------:R-:W-:-:S04]  /*9b720*/  ISETP.GE.AND P4, PT, R16, R2, PT ;  /* 0x000000021000720c */ /* 0x000fc80003f86270 */
[----:B------:R-:W-:-:S04]  /*9b730*/  ISETP.GT.AND P0, PT, R0, RZ, PT ;  /* 0x000000ff0000720c */ /* 0x000fc80003f04270 */
[----:B------:R-:W-:Y:S01]  /*9b740*/  SEL R2, RZ, 0x4, !P0 ;  /* 0x00000004ff027807 */ /* 0x000fe20004000000 */
[----:B------:R-:W-:-:S03]  /*9b750*/  ISETP.GT.AND P0, PT, R0, 0x4, PT ;  /* 0x000000040000780c */ /* 0x000fc60003f04270 */
[----:B------:R-:W-:-:S04]  /*9b760*/  SEL R2, R2, RZ, !P4 ;  /* 0x000000ff02027207 */ /* 0x000fc80006000000 */
[----:B------:R-:W-:Y:S01]  /*9b770*/  ISETP.NE.U32.AND P1, PT, R2, RZ, PT ;  /* 0x000000ff0200720c */ /* 0x000fe20003f25070 */
[----:B------:R-:W-:-:S04]  /*9b780*/  SEL R2, RZ, 0x4, !P0 ;  /* 0x00000004ff027807 */ /* 0x000fc80004000000 */
[----:B------:R-:W-:Y:S02]  /*9b790*/  SEL R2, R2, RZ, !P4 ;  /* 0x000000ff02027207 */ /* 0x000fe40006000000 */
[-C--:B--2---:R-:W-:Y:S02]  /*9b7a0*/  IADD3 R4, P2, R4, R22.reuse, RZ ;  /* 0x0000001604047210 */ /* 0x084fe40007f5e0ff */
[----:B------:R-:W-:Y:S01]  /*9b7b0*/  ISETP.NE.U32.AND P0, PT, R2, RZ, PT ;  /* 0x000000ff0200720c */ /* 0x000fe20003f05070 */
[----:B------:R-:W-:Y:S01]  /*9b7c0*/  MOV R2, UR5 ;  /* 0x0000000500027c02 */ /* 0x000fe20008000f00 */
[----:B------:R-:W-:Y:S01]  /*9b7d0*/  IADD3 R19, P3, R19, R22, RZ ;  /* 0x0000001613137210 */ /* 0x000fe20007f7e0ff */
[----:B----4-:R-:W-:-:S03]  /*9b7e0*/  IMAD.X R5, R5, 0x1, R3, P2 ;  /* 0x0000000105057824 */ /* 0x010fc600010e0603 */
[----:B------:R-:W-:Y:S02]  /*9b7f0*/  IMAD R2, R2, 0x40000, R17 ;  /* 0x0004000002027824 */ /* 0x000fe400078e0211 */
[----:B------:R-:W-:Y:S01]  /*9b800*/  IMAD.X R20, R20, 0x1, R3, P3 ;  /* 0x0000000114147824 */ /* 0x000fe200018e0603 */
[----:B------:R1:W-:Y:S01]  /*9b810*/  STL [R1+0x16b0], R4 ;  /* 0x0016b00401007387 */ /* 0x0003e20000100800 */
[----:B------:R-:W-:Y:S02]  /*9b820*/  STL [R1+0x1694], R19 ;  /* 0x0016941301007387 */ /* 0x000fe40000100800 */
[----:B------:R2:W-:Y:S01]  /*9b830*/  STL [R1+0x16a8], R5 ;  /* 0x0016a80501007387 */ /* 0x0005e20000100800 */
[----:B------:R-:W-:Y:S01]  /*9b840*/  @!PT LDS RZ, [RZ] ;  /* 0x00000000fffff984 */ /* 0x000fe20000000800 */
[----:B------:R-:W-:Y:S01]  /*9b850*/  @!PT LDS RZ, [RZ] ;  /* 0x00000000fffff984 */ /* 0x000fe20000000800 */
[----:B------:R-:W-:Y:S01]  /*9b860*/  @!PT LDS RZ, [RZ] ;  /* 0x00000000fffff984 */ /* 0x000fe20000000800 */
[----:B------:R1:W-:Y:S01]  /*9b870*/  LDGSTS.E [R2], [R4.64], P1 ;  /* 0x0000000004027fae */ /* 0x0003e20008921848 */
[----:B------:R-:W-:Y:S01]  /*9b880*/  IADD3 R14, P2, R14, R22, RZ ;  /* 0x000000160e0e7210 */ /* 0x000fe20007f5e0ff */
[----:B-1----:R-:W-:Y:S02]  /*9b890*/  IMAD.MOV.U32 R4, RZ, RZ, R19 ;  /* 0x000000ffff047224 */ /* 0x002fe400078e0013 */
[----:B--2---:R-:W-:-:S05]  /*9b8a0*/  IMAD.MOV.U32 R5, RZ, RZ, R20 ;  /* 0x000000ffff057224 */ /* 0x004fca00078e0014 */
[----:B------:R1:W-:Y:S01]  /*9b8b0*/  LDGSTS.E [R2+0x2000], [R4.64], P0 ;  /* 0x0200000004027fae */ /* 0x0003e20008121848 */
[----:B------:R-:W-:Y:S02]  /*9b8c0*/  ISETP.GT.AND P0, PT, R0, 0x8, PT ;  /* 0x000000080000780c */ /* 0x000fe40003f04270 */
[----:B------:R-:W-:Y:S01]  /*9b8d0*/  IADD3 R12, P3, R12, R22, RZ ;  /* 0x000000160c0c7210 */ /* 0x000fe20007f7e0ff */
[----:B------:R-:W-:Y:S01]  /*9b8e0*/  IMAD.X R15, R15, 0x1, R3, P2 ;  /* 0x000000010f0f7824 */ /* 0x000fe200010e0603 */
[----:B------:R2:W-:Y:S01]  /*9b8f0*/  STL [R1+0x1688], R20 ;  /* 0x0016881401007387 */ /* 0x0005e20000100800 */
[----:B-1----:R-:W-:Y:S01]  /*9b900*/  SEL R4, RZ, 0x4, !P0 ;  /* 0x00000004ff047807 */ /* 0x002fe20004000000 */
[----:B------:R-:W-:-:S03]  /*9b910*/  ISETP.GT.AND P0, PT, R0, 0xc, PT ;  /* 0x0000000c0000780c */ /* 0x000fc60003f04270 */
[----:B------:R-:W-:Y:S01]  /*9b920*/  SEL R4, R4, RZ, !P4 ;  /* 0x000000ff04047207 */ /* 0x000fe20006000000 */
[----:B------:R-:W-:Y:S01]  /*9b930*/  STL [R1+0x1674], R14 ;  /* 0x0016740e01007387 */ /* 0x000fe20000100800 */
[----:B------:R-:W-:Y:S02]  /*9b940*/  IMAD.X R13, R13, 0x1, R3, P3 ;  /* 0x000000010d0d7824 */ /* 0x000fe400018e0603 */
[----:B------:R-:W-:Y:S01]  /*9b950*/  ISETP.NE.U32.AND P1, PT, R4, RZ, PT ;  /* 0x000000ff0400720c */ /* 0x000fe20003f25070 */
[----:B------:R-:W-:Y:S01]  /*9b960*/  SEL R4, RZ, 0x4, !P0 ;  /* 0x00000004ff047807 */ /* 0x000fe20004000000 */
[----:B------:R1:W-:Y:S01]  /*9b970*/  STL [R1+0x1668], R15 ;  /* 0x0016680f01007387 */ /* 0x0003e20000100800 */
[----:B------:R-:W-:Y:S02]  /*9b980*/  STL [R1+0x1654], R12 ;  /* 0x0016540c01007387 */ /* 0x000fe40000100800 */
[----:B------:R-:W4:Y:S01]  /*9b990*/  LDL.LU R21, [R1+0x1634] ;  /* 0x0016340001157983 */ /* 0x000f220000300800 */
[----:B------:R-:W-:Y:S01]  /*9b9a0*/  SEL R4, R4, RZ, !P4 ;  /* 0x000000ff04047207 */ /* 0x000fe20006000000 */
[----:B------:R5:W-:Y:S01]  /*9b9b0*/  STL [R1+0x1648], R13 ;  /* 0x0016480d01007387 */ /* 0x000be20000100800 */
[----:B------:R-:W3:Y:S02]  /*9b9c0*/  LDL.LU R19, [R1+0x1614] ;  /* 0x0016140001137983 */ /* 0x000ee40000300800 */
[----:B------:R-:W3:Y:S01]  /*9b9d0*/  LDL.LU R23, [R1+0x1628] ;  /* 0x0016280001177983 */ /* 0x000ee20000300800 */
[----:B------:R-:W-:Y:S01]  /*9b9e0*/  ISETP.NE.U32.AND P0, PT, R4, RZ, PT ;  /* 0x000000ff0400720c */ /* 0x000fe20003f05070 */
[----:B------:R-:W-:-:S02]  /*9b9f0*/  IMAD.MOV.U32 R4, RZ, RZ, R14 ;  /* 0x000000ffff047224 */ /* 0x000fc400078e000e */
[----:B------:R-:W-:Y:S01]  /*9ba00*/  IMAD.MOV.U32 R5, RZ, RZ, R15 ;  /* 0x000000ffff057224 */ /* 0x000fe200078e000f */
[----:B--2---:R-:W2:Y:S01]  /*9ba10*/  LDL.LU R20, [R1+0x1608] ;  /* 0x0016080001147983 */ /* 0x004ea20000300800 */
[----:B-1----:R-:W2:Y:S02]  /*9ba20*/  LDL.LU R15, [R1+0x15e8] ;  /* 0x0015e800010f7983 */ /* 0x002ea40000300800 */
[----:B------:R-:W2:Y:S01]  /*9ba30*/  LDL.LU R14, [R1+0x15f4] ;  /* 0x0015f400010e7983 */ /* 0x000ea20000300800 */
[----:B------:R1:W-:Y:S02]  /*9ba40*/  LDGSTS.E [R2+0x4000], [R4.64], P1 ;  /* 0x0400000004027fae */ /* 0x0003e40008921848 */
[----:B-1----:R-:W-:Y:S02]  /*9ba50*/  IMAD.MOV.U32 R5, RZ, RZ, R13 ;  /* 0x000000ffff057224 */ /* 0x002fe400078e000d */
[----:B------:R-:W-:Y:S01]  /*9ba60*/  IMAD.MOV.U32 R4, RZ, RZ, R12 ;  /* 0x000000ffff047224 */ /* 0x000fe200078e000c */
[----:B-----5:R-:W5:Y:S01]  /*9ba70*/  LDL.LU R13, [R1+0x15c8] ;  /* 0x0015c800010d7983 */ /* 0x020f620000300800 */
[----:B------:R-:W5:Y:S03]  /*9ba80*/  LDL.LU R12, [R1+0x15d4] ;  /* 0x0015d400010c7983 */ /* 0x000f660000300800 */
[----:B------:R1:W-:Y:S01]  /*9ba90*/  LDGSTS.E [R2+0x6000], [R4.64], P0 ;  /* 0x0600000004027fae */ /* 0x0003e20008121848 */
[----:B------:R-:W-:-:S04]  /*9baa0*/  ISETP.GT.AND P0, PT, R0, 0x10, PT ;  /* 0x000000100000780c */ /* 0x000fc80003f04270 */
[----:B-1----:R-:W-:Y:S01]  /*9bab0*/  SEL R4, RZ, 0x4, !P0 ;  /* 0x00000004ff047807 */ /* 0x002fe20004000000 */
[----:B------:R-:W-:-:S03]  /*9bac0*/  ISETP.GT.AND P0, PT, R0, 0x14, PT ;  /* 0x000000140000780c */ /* 0x000fc60003f04270 */
[----:B------:R-:W-:-:S04]  /*9bad0*/  SEL R4, R4, RZ, !P4 ;  /* 0x000000ff04047207 */ /* 0x000fc80006000000 */
[----:B------:R-:W-:Y:S01]  /*9bae0*/  ISETP.NE.U32.AND P1, PT, R4, RZ, PT ;  /* 0x000000ff0400720c */ /* 0x000fe20003f25070 */
[----:B------:R-:W-:-:S04]  /*9baf0*/  SEL R4, RZ, 0x4, !P0 ;  /* 0x00000004ff047807 */ /* 0x000fc80004000000 */
[----:B------:R-:W-:-:S04]  /*9bb00*/  SEL R4, R4, RZ, !P4 ;  /* 0x000000ff04047207 */ /* 0x000fc80006000000 */
[----:B------:R-:W-:Y:S02]  /*9bb10*/  ISETP.NE.U32.AND P0, PT, R4, RZ, PT ;  /* 0x000000ff0400720c */ /* 0x000fe40003f05070 */
[-C--:B----4-:R-:W-:Y:S02]  /*9bb20*/  IADD3 R21, P2, R21, R22.reuse, RZ ;  /* 0x0000001615157210 */ /* 0x090fe40007f5e0ff */
[----:B---3--:R-:W-:-:S03]  /*9bb30*/  IADD3 R19, P3, R19, R22, RZ ;  /* 0x0000001613137210 */ /* 0x008fc60007f7e0ff */
[----:B------:R-:W-:Y:S02]  /*9bb40*/  IMAD.X R23, R23, 0x1, R3, P2 ;  /* 0x0000000117177824 */ /* 0x000fe400010e0603 */
[----:B------:R-:W-:Y:S02]  /*9bb50*/  IMAD.MOV.U32 R4, RZ, RZ, R21 ;  /* 0x000000ffff047224 */ /* 0x000fe400078e0015 */
[----:B------:R-:W-:Y:S01]  /*9bb60*/  IMAD.MOV.U32 R5, RZ, RZ, R23 ;  /* 0x000000ffff057224 */ /* 0x000fe200078e0017 */
[----:B--2---:R-:W-:Y:S01]  /*9bb70*/  IADD3 R14, P2, R14, R22, RZ ;  /* 0x000000160e0e7210 */ /* 0x004fe20007f5e0ff */
[--C-:B------:R-:W-:Y:S01]  /*9bb80*/  IMAD.X R20, R20, 0x1, R3.reuse, P3 ;  /* 0x0000000114147824 */ /* 0x100fe200018e0603 */
[----:B------:R1:W-:Y:S01]  /*9bb90*/  STL [R1+0x1634], R21 ;  /* 0x0016341501007387 */ /* 0x0003e20000100800 */
[----:B------:R-:W-:Y:S03]  /*9bba0*/  STL [R1+0x1628], R23 ;  /* 0x0016281701007387 */ /* 0x000fe60000100800 */
[----:B------:R2:W-:Y:S01]  /*9bbb0*/  LDGSTS.E [R2+0x8000], [R4.64], P1 ;  /* 0x0800000004027fae */ /* 0x0005e20008921848 */
[----:B------:R-:W-:-:S02]  /*9bbc0*/  IMAD.X R15, R15, 0x1, R3, P2 ;  /* 0x000000010f0f7824 */ /* 0x000fc400010e0603 */
[----:B------:R3:W-:Y:S02]  /*9bbd0*/  STL [R1+0x1614], R19 ;  /* 0x0016141301007387 */ /* 0x0007e40000100800 */
[----:B------:R4:W-:Y:S01]  /*9bbe0*/  STL [R1+0x1608], R20 ;  /* 0x0016081401007387 */ /* 0x0009e20000100800 */
[----:B------:R-:W-:Y:S01]  /*9bbf0*/  STL [R1+0x15f4], R14 ;  /* 0x0015f40e01007387 */ /* 0x000fe20000100800 */
[----:B------:R1:W-:Y:S02]  /*9bc00*/  STL [R1+0x15e8], R15 ;  /* 0x0015e80f01007387 */ /* 0x0003e40000100800 */
[----:B--2---:R-:W-:Y:S01]  /*9bc10*/  IMAD.MOV.U32 R4, RZ, RZ, R19 ;  /* 0x000000ffff047224 */ /* 0x004fe200078e0013 */
[----:B-----5:R-:W-:Y:S01]  /*9bc20*/  IADD3 R12, P3, R12, R22, RZ ;  /* 0x000000160c0c7210 */ /* 0x020fe20007f7e0ff */
[----:B------:R-:W-:-:S03]  /*9bc30*/  IMAD.MOV.U32 R5, RZ, RZ, R20 ;  /* 0x000000ffff057224 */ /* 0x000fc600078e0014 */
[----:B------:R-:W-:Y:S01]  /*9bc40*/  IADD3.X R13, R13, R3, RZ, P3, !PT ;  /* 0x000000030d0d7210 */ /* 0x000fe20001ffe4ff */
[----:B------:R-:W-:Y:S04]  /*9bc50*/  STL [R1+0x15d4], R12 ;  /* 0x0015d40c01007387 */ /* 0x000fe80000100800 */
[----:B------:R2:W-:Y:S01]  /*9bc60*/  LDGSTS.E [R2+0xa000], [R4.64], P0 ;  /* 0x0a00000004027fae */ /* 0x0005e20008121848 */
[----:B-1----:R-:W5:Y:S01]  /*9bc70*/  LDL.LU R21, [R1+0x15b4] ;  /* 0x0015b40001157983 */ /* 0x002f620000300800 */
[C---:B------:R-:W-:Y:S01]  /*9bc80*/  ISETP.GT.AND P0, PT, R0.reuse, 0x18, PT ;  /* 0x000000180000780c */ /* 0x040fe20003f04270 */
[----:B------:R1:W-:Y:S01]  /*9bc90*/  STL [R1+0x15c8], R13 ;  /* 0x0015c80d01007387 */ /* 0x0003e20000100800 */
[----:B---3--:R-:W3:Y:S01]  /*9bca0*/  LDL.LU R19, [R1+0x1590] ;  /* 0x0015900001137983 */ /* 0x008ee20000300800 */
[----:B------:R-:W3:Y:S02]  /*9bcb0*/  LDL.LU R23, [R1+0x15a8] ;  /* 0x0015a80001177983 */ /* 0x000ee40000300800 */
[----:B----4-:R-:W4:Y:S01]  /*9bcc0*/  LDL.LU R20, [R1+0x158c] ;  /* 0x00158c0001147983 */ /* 0x010f220000300800 */
[----:B--2---:R-:W-:Y:S01]  /*9bcd0*/  SEL R4, RZ, 0x4, !P0 ;  /* 0x00000004ff047807 */ /* 0x004fe20004000000 */
[----:B------:R-:W-:-:S03]  /*9bce0*/  ISETP.GT.AND P0, PT, R0, 0x1c, PT ;  /* 0x0000001c0000780c */ /* 0x000fc60003f04270 */
[----:B------:R-:W-:-:S04]  /*9bcf0*/  SEL R4, R4, RZ, !P4 ;  /* 0x000000ff04047207 */ /* 0x000fc80006000000 */
[----:B------:R-:W-:Y:S01]  /*9bd00*/  ISETP.NE.U32.AND P1, PT, R4, RZ, PT ;  /* 0x000000ff0400720c */ /* 0x000fe20003f25070 */
[----:B------:R-:W-:-:S04]  /*9bd10*/  SEL R4, RZ, 0x4, !P0 ;  /* 0x00000004ff047807 */ /* 0x000fc80004000000 */
[----:B------:R-:W-:Y:S01]  /*9bd20*/  SEL R4, R4, RZ, !P4 ;  /* 0x000000ff04047207 */ /* 0x000fe20006000000 */
[----:B------:R-:W-:Y:S02]  /*9bd30*/  IMAD.MOV.U32 R5, RZ, RZ, R15 ;  /* 0x000000ffff057224 */ /* 0x000fe400078e000f */
[----:B------:R-:W2:Y:S01]  /*9bd40*/  LDL.LU R15, [R1+0x156c] ;  /* 0x00156c00010f7983 */ /* 0x000ea20000300800 */
[----:B------:R-:W-:Y:S01]  /*9bd50*/  ISETP.NE.U32.AND P0, PT, R4, RZ, PT ;  /* 0x000000ff0400720c */ /* 0x000fe20003f05070 */
[----:B------:R-:W-:Y:S02]  /*9bd60*/  IMAD.MOV.U32 R4, RZ, RZ, R14 ;  /* 0x000000ffff047224 */ /* 0x000fe400078e000e */
[----:B------:R-:W2:Y:S04]  /*9bd70*/  LDL.LU R14, [R1+0x1570] ;  /* 0x00157000010e7983 */ /* 0x000ea80000300800 */
[----:B------:R1:W-:Y:S02]  /*9bd80*/  LDGSTS.E [R2+0xc000], [R4.64], P1 ;  /* 0x0c00000004027fae */ /* 0x0003e40008921848 */
[----:B-1----:R-:W-:-:S02]  /*9bd90*/  IMAD.MOV.U32 R5, RZ, RZ, R13 ;  /* 0x000000ffff057224 */ /* 0x002fc400078e000d */
[----:B------:R-:W-:Y:S01]  /*9bda0*/  IMAD.MOV.U32 R4, RZ, RZ, R12 ;  /* 0x000000ffff047224 */ /* 0x000fe200078e000c */
[----:B------:R-:W2:Y:S01]  /*9bdb0*/  LDL.LU R13, [R1+0x154c] ;  /* 0x00154c00010d7983 */ /* 0x000ea20000300800 */
[----:B------:R-:W2:Y:S03]  /*9bdc0*/  LDL.LU R12, [R1+0x1550] ;  /* 0x00155000010c7983 */ /* 0x000ea60000300800 */
        /* <DEDUP_REMOVED lines=9> */
[-C--:B-----5:R-:W-:Y:S02]  /*9be60*/  IADD3 R21, P2, R21, R22.reuse, RZ ;  /* 0x0000001615157210 */ /* 0x0a0fe40007f5e0ff */
[----:B---3--:R-:W-:-:S03]  /*9be70*/  IADD3 R19, P3, R19, R22, RZ ;  /* 0x0000001613137210 */ /* 0x008fc60007f7e0ff */
[----:B------:R-:W-:Y:S02]  /*9be80*/  IMAD.X R23, R23, 0x1, R3, P2 ;  /* 0x0000000117177824 */ /* 0x000fe400010e0603 */
[----:B------:R-:W-:Y:S02]  /*9be90*/  IMAD.MOV.U32 R4, RZ, RZ, R21 ;  /* 0x000000ffff047224 */ /* 0x000fe400078e0015 */
[----:B------:R-:W-:Y:S02]  /*9bea0*/  IMAD.MOV.U32 R5, RZ, RZ, R23 ;  /* 0x000000ffff057224 */ /* 0x000fe400078e0017 */
[----:B----4-:R-:W-:-:S03]  /*9beb0*/  IMAD.X R20, R20, 0x1, R3, P3 ;  /* 0x0000000114147824 */ /* 0x010fc600018e0603 */
[----:B------:R1:W-:Y:S02]  /*9bec0*/  LDGSTS.E [R2+0x10000], [R4.64], P1 ;  /* 0x1000000004027fae */ /* 0x0003e40008921848 */
[----:B-1----:R-:W-:Y:S02]  /*9bed0*/  IMAD.MOV.U32 R4, RZ, RZ, R19 ;  /* 0x000000ffff047224 */ /* 0x002fe400078e0013 */
[----:B------:R-:W-:-:S05]  /*9bee0*/  IMAD.MOV.U32 R5, RZ, RZ, R20 ;  /* 0x000000ffff057224 */ /* 0x000fca00078e0014 */
[----:B------:R1:W-:Y:S01]  /*9bef0*/  LDGSTS.E [R2+0x12000], [R4.64], P0 ;  /* 0x1200000004027fae */ /* 0x0003e20008121848 */
[----:B------:R-:W-:Y:S02]  /*9bf00*/  ISETP.GT.AND P0, PT, R0, 0x28, PT ;  /* 0x000000280000780c */ /* 0x000fe40003f04270 */
[----:B--2---:R-:W-:Y:S01]  /*9bf10*/  IADD3 R14, P2, R14, R22, RZ ;  /* 0x000000160e0e7210 */ /* 0x004fe20007f5e0ff */
[----:B------:R2:W-:Y:S01]  /*9bf20*/  STL [R1+0x15b4], R21 ;  /* 0x0015b41501007387 */ /* 0x0005e20000100800 */
[----:B------:R-:W-:Y:S01]  /*9bf30*/  STL [R1+0x15a8], R23 ;  /* 0x0015a81701007387 */ /* 0x000fe20000100800 */
[----:B-1----:R-:W-:Y:S01]  /*9bf40*/  SEL R4, RZ, 0x4, !P0 ;  /* 0x00000004ff047807 */ /* 0x002fe20004000000 */
[----:B------:R-:W-:Y:S02]  /*9bf50*/  ISETP.GT.AND P0, PT, R0, 0x2c, PT ;  /* 0x0000002c0000780c */ /* 0x000fe40003f04270 */
[----:B------:R-:W-:Y:S01]  /*9bf60*/  IMAD.X R15, R15, 0x1, R3, P2 ;  /* 0x000000010f0f7824 */ /* 0x000fe200010e0603 */
[----:B------:R-:W-:-:S02]  /*9bf70*/  SEL R4, R4, RZ, !P4 ;  /* 0x000000ff04047207 */ /* 0x000fc40006000000 */
[----:B------:R-:W-:Y:S01]  /*9bf80*/  IADD3 R12, P3, R12, R22, RZ ;  /* 0x000000160c0c7210 */ /* 0x000fe20007f7e0ff */
[----:B------:R1:W-:Y:S01]  /*9bf90*/  STL [R1+0x1590], R19 ;  /* 0x0015901301007387 */ /* 0x0003e20000100800 */
[----:B------:R3:W-:Y:S01]  /*9bfa0*/  STL [R1+0x158c], R20 ;  /* 0x00158c1401007387 */ /* 0x0007e20000100800 */
[----:B------:R-:W-:Y:S01]  /*9bfb0*/  ISETP.NE.U32.AND P1, PT, R4, RZ, PT ;  /* 0x000000ff0400720c */ /* 0x000fe20003f25070 */
[----:B------:R-:W-:Y:S01]  /*9bfc0*/  SEL R4, RZ, 0x4, !P0 ;  /* 0x00000004ff047807 */ /* 0x000fe20004000000 */
[----:B------:R-:W-:Y:S01]  /*9bfd0*/  STL [R1+0x1570], R14 ;  /* 0x0015700e01007387 */ /* 0x000fe20000100800 */
[----:B------:R-:W-:Y:S02]  /*9bfe0*/  IMAD.X R13, R13, 0x1, R3, P3 ;  /* 0x000000010d0d7824 */ /* 0x000fe400018e0603 */
[----:B------:R4:W-:Y:S02]  /*9bff0*/  STL [R1+0x156c], R15 ;  /* 0x00156c0f01007387 */ /* 0x0009e40000100800 */
[----:B------:R-:W-:Y:S01]  /*9c000*/  STL [R1+0x1550], R12 ;  /* 0x0015500c01007387 */ /* 0x000fe20000100800 */
[----:B------:R-:W-:Y:S01]  /*9c010*/  SEL R4, R4, RZ, !P4 ;  /* 0x000000ff04047207 */ /* 0x000fe20006000000 */
[----:B--2---:R-:W2:Y:S01]  /*9c020*/  LDL.LU R21, [R1+0x1530] ;  /* 0x0015300001157983 */ /* 0x004ea20000300800 */
[----:B------:R5:W-:Y:S02]  /*9c030*/  STL [R1+0x154c], R13 ;  /* 0x00154c0d01007387 */ /* 0x000be40000100800 */
[----:B-1----:R-:W2:Y:S01]  /*9c040*/  LDL.LU R19, [R1+0x1508] ;  /* 0x0015080001137983 */ /* 0x002ea20000300800 */
[----:B------:R-:W-:Y:S01]  /*9c050*/  ISETP.NE.U32.AND P0, PT, R4, RZ, PT ;  /* 0x000000ff0400720c */ /* 0x000fe20003f05070 */
[----:B------:R-:W-:-:S02]  /*9c060*/  IMAD.MOV.U32 R4, RZ, RZ, R14 ;  /* 0x000000ffff047224 */ /* 0x000fc400078e000e */
[----:B------:R-:W-:Y:S01]  /*9c070*/  IMAD.MOV.U32 R5, RZ, RZ, R15 ;  /* 0x000000ffff057224 */ /* 0x000fe200078e000f */
[----:B------:R-:W2:Y:S01]  /*9c080*/  LDL.LU R23, [R1+0x152c] ;  /* 0x00152c0001177983 */ /* 0x000ea20000300800 */
[----:B---3--:R-:W3:Y:S02]  /*9c090*/  LDL.LU R20, [R1+0x1504] ;  /* 0x0015040001147983 */ /* 0x008ee40000300800 */
[----:B----4-:R-:W4:Y:S02]  /*9c0a0*/  LDL.LU R15, [R1+0x14e4] ;  /* 0x0014e400010f7983 */ /* 0x010f240000300800 */
[----:B------:R-:W3:Y:S01]  /*9c0b0*/  LDL.LU R14, [R1+0x14e8] ;  /* 0x0014e800010e7983 */ /* 0x000ee20000300800 */
        /* <DEDUP_REMOVED lines=14> */
[-C--:B--2---:R-:W-:Y:S02]  /*9c1a0*/  IADD3 R21, P2, R21, R22.reuse, RZ ;  /* 0x0000001615157210 */ /* 0x084fe40007f5e0ff */
[----:B------:R-:W-:-:S03]  /*9c1b0*/  IADD3 R19, P3, R19, R22, RZ ;  /* 0x0000001613137210 */ /* 0x000fc60007f7e0ff */
[----:B------:R-:W-:Y:S01]  /*9c1c0*/  IMAD.X R23, R23, 0x1, R3, P2 ;  /* 0x0000000117177824 */ /* 0x000fe200010e0603 */
[----:B------:R-:W-:Y:S02]  /*9c1d0*/  MOV R4, R21 ;  /* 0x0000001500047202 */ /* 0x000fe40000000f00 */
[-C--:B---3--:R-:W-:Y:S01]  /*9c1e0*/  IADD3 R14, P2, R14, R22.reuse, RZ ;  /* 0x000000160e0e7210 */ /* 0x088fe20007f5e0ff */
[----:B------:R-:W-:Y:S02]  /*9c1f0*/  IMAD.MOV.U32 R5, RZ, RZ, R23 ;  /* 0x000000ffff057224 */ /* 0x000fe400078e0017 */
[--C-:B------:R-:W-:Y:S01]  /*9c200*/  IMAD.X R20, R20, 0x1, R3.reuse, P3 ;  /* 0x0000000114147824 */ /* 0x100fe200018e0603 */
[----:B------:R1:W-:Y:S01]  /*9c210*/  STL [R1+0x1530], R21 ;  /* 0x0015301501007387 */ /* 0x0003e20000100800 */
[----:B------:R-:W-:Y:S02]  /*9c220*/  STL [R1+0x152c], R23 ;  /* 0x00152c1701007387 */ /* 0x000fe40000100800 */
[----:B----4-:R-:W-:Y:S01]  /*9c230*/  IMAD.X R15, R15, 0x1, R3, P2 ;  /* 0x000000010f0f7824 */ /* 0x010fe200010e0603 */
[----:B------:R2:W-:Y:S01]  /*9c240*/  LDGSTS.E [R2+0x18000], [R4.64], P1 ;  /* 0x1800000004027fae */ /* 0x0005e20008921848 */
[----:B------:R3:W-:Y:S02]  /*9c250*/  STL [R1+0x1508], R19 ;  /* 0x0015081301007387 */ /* 0x0007e40000100800 */
[----:B------:R4:W-:Y:S02]  /*9c260*/  STL [R1+0x1504], R20 ;  /* 0x0015041401007387 */ /* 0x0009e40000100800 */
[----:B------:R-:W-:Y:S01]  /*9c270*/  STL [R1+0x14e8], R14 ;  /* 0x0014e80e01007387 */ /* 0x000fe20000100800 */
[----:B------:R1:W-:Y:S01]  /*9c280*/  STL [R1+0x14e4], R15 ;  /* 0x0014e40f01007387 */ /* 0x0003e20000100800 */
[----:B-----5:R-:W-:Y:S01]  /*9c290*/  IADD3 R12, P3, R12, R22, RZ ;  /* 0x000000160c0c7210 */ /* 0x020fe20007f7e0ff */
[----:B--2---:R-:W-:-:S02]  /*9c2a0*/  IMAD.MOV.U32 R4, RZ, RZ, R19 ;  /* 0x000000ffff047224 */ /* 0x004fc400078e0013 */
[----:B------:R-:W-:Y:S02]  /*9c2b0*/  IMAD.MOV.U32 R5, RZ, RZ, R20 ;  /* 0x000000ffff057224 */ /* 0x000fe400078e0014 */
[----:B------:R-:W-:Y:S01]  /*9c2c0*/  IMAD.X R13, R13, 0x1, R3, P3 ;  /* 0x000000010d0d7824 */ /* 0x000fe200018e0603 */
        /* <DEDUP_REMOVED lines=46> */
[----:B-1----:R-:W-:Y:S01]  /*9c5b0*/  SEL R4, RZ, 0x4, !P0 ;  /* 0x00000004ff047807 */ /* 0x002fe20004000000 */
[----:B------:R-:W-:-:S03]  /*9c5c0*/  ISETP.GT.AND P0, PT, R0, 0x4c, PT ;  /* 0x0000004c0000780c */ /* 0x000fc60003f04270 */
[----:B------:R-:W-:Y:S02]  /*9c5d0*/  SEL R4, R4, RZ, !P4 ;  /* 0x000000ff04047207 */ /* 0x000fe40006000000 */
[----:B------:R-:W-:Y:S01]  /*9c5e0*/  IADD3 R12, P3, R12, R22, RZ ;  /* 0x000000160c0c7210 */ /* 0x000fe20007f7e0ff */
[--C-:B------:R-:W-:Y:S01]  /*9c5f0*/  IMAD.X R15, R15, 0x1, R3.reuse, P2 ;  /* 0x000000010f0f7824 */ /* 0x100fe200010e0603 */
[----:B------:R-:W-:Y:S01]  /*9c600*/  STL [R1+0x14a4], R23 ;  /* 0x0014a41701007387 */ /* 0x000fe20000100800 */
[----:B------:R-:W-:Y:S01]  /*9c610*/  ISETP.NE.U32.AND P1, PT, R4, RZ, PT ;  /* 0x000000ff0400720c */ /* 0x000fe20003f25070 */
[----:B------:R-:W-:Y:S02]  /*9c620*/  SEL R4, RZ, 0x4, !P0 ;  /* 0x00000004ff047807 */ /* 0x000fe40004000000 */
[----:B------:R1:W-:Y:S01]  /*9c630*/  STL [R1+0x1488], R19 ;  /* 0x0014881301007387 */ /* 0x0003e20000100800 */
[----:B------:R3:W-:Y:S01]  /*9c640*/  STL [R1+0x1484], R20 ;  /* 0x0014841401007387 */ /* 0x0007e20000100800 */
[----:B------:R-:W-:-:S02]  /*9c650*/  IMAD.X R13, R13, 0x1, R3, P3 ;  /* 0x000000010d0d7824 */ /* 0x000fc400018e0603 */
[----:B------:R-:W-:Y:S01]  /*9c660*/  STL [R1+0x1460], R14 ;  /* 0x0014600e01007387 */ /* 0x000fe20000100800 */
[----:B------:R-:W-:Y:S01]  /*9c670*/  SEL R4, R4, RZ, !P4 ;  /* 0x000000ff04047207 */ /* 0x000fe20006000000 */
[----:B------:R4:W-:Y:S01]  /*9c680*/  STL [R1+0x145c], R15 ;  /* 0x00145c0f01007387 */ /* 0x0009e20000100800 */
[----:B------:R-:W-:Y:S02]  /*9c690*/  STL [R1+0x1440], R12 ;  /* 0x0014400c01007387 */ /* 0x000fe40000100800 */
[----:B--2---:R-:W2:Y:S02]  /*9c6a0*/  LDL.LU R21, [R1+0x1420] ;  /* 0x0014200001157983 */ /* 0x004ea40000300800 */
[----:B------:R5:W-:Y:S01]  /*9c6b0*/  STL [R1+0x143c], R13 ;  /* 0x00143c0d01007387 */ /* 0x000be20000100800 */
[----:B------:R-:W-:Y:S01]  /*9c6c0*/  ISETP.NE.U32.AND P0, PT, R4, RZ, PT ;  /* 0x000000ff0400720c */ /* 0x000fe20003f05070 */
[----:B-1----:R-:W2:Y:S01]  /*9c6d0*/  LDL.LU R19, [R1+0x1400] ;  /* 0x0014000001137983 */ /* 0x002ea20000300800 */
[----:B------:R-:W-:Y:S01]  /*9c6e0*/  IMAD.MOV.U32 R4, RZ, RZ, R14 ;  /* 0x000000ffff047224 */ /* 0x000fe200078e000e */
[----:B------:R-:W-:Y:S01]  /*9c6f0*/  MOV R5, R15 ;  /* 0x0000000f00057202 */ /* 0x000fe20000000f00 */
[----:B------:R-:W2:Y:S01]  /*9c700*/  LDL.LU R23, [R1+0x141c] ;  /* 0x00141c0001177983 */ /* 0x000ea20000300800 */
[----:B---3--:R-:W3:Y:S01]  /*9c710*/  LDL.LU R20, [R1+0x13fc] ;  /* 0x0013fc0001147983 */ /* 0x008ee20000300800 */
[----:B----4-:R-:W4:Y:S02]  /*9c720*/  LDL.LU R15, [R1+0x137c] ;  /* 0x00137c00010f7983 */ /* 0x010f240000300800 */
[----:B------:R-:W3:Y:S01]  /*9c730*/  LDL.LU R14, [R1+0x1380] ;  /* 0x00138000010e7983 */ /* 0x000ee20000300800 */
[----:B------:R1:W-:Y:S02]  /*9c740*/  LDGSTS.E [R2+0x24000], [R4.64], P1 ;  /* 0x2400000004027fae */ /* 0x0003e40008921848 */
[----:B-1----:R-:W-:-:S02]  /*9c750*/  IMAD.MOV.U32 R5, RZ, RZ, R13 ;  /* 0x000000ffff057224 */ /* 0x002fc400078e000d */
        /* <DEDUP_REMOVED lines=14> */
[--C-:B------:R-:W-:Y:S01]  /*9c840*/  IMAD.X R23, R23, 0x1, R3.reuse, P2 ;  /* 0x0000000117177824 */ /* 0x100fe200010e0603 */
[----:B---3--:R-:W-:Y:S01]  /*9c850*/  IADD3 R14, P2, R14, R22, RZ ;  /* 0x000000160e0e7210 */ /* 0x008fe20007f5e0ff */
[--C-:B------:R-:W-:Y:S01]  /*9c860*/  IMAD.X R20, R20, 0x1, R3.reuse, P3 ;  /* 0x0000000114147824 */ /* 0x100fe200018e0603 */
[----:B------:R1:W-:Y:S02]  /*9c870*/  STL [R1+0x1420], R21 ;  /* 0x0014201501007387 */ /* 0x0003e40000100800 */
[----:B------:R-:W-:Y:S02]  /*9c880*/  STL [R1+0x141c], R23 ;  /* 0x00141c1701007387 */ /* 0x000fe40000100800 */
[----:B----4-:R-:W-:Y:S01]  /*9c890*/  IMAD.X R15, R15, 0x1, R3, P2 ;  /* 0x000000010f0f7824 */ /* 0x010fe200010e0603 */
[----:B------:R2:W-:Y:S01]  /*9c8a0*/  STL [R1+0x1400], R19 ;  /* 0x0014001301007387 */ /* 0x0005e20000100800 */
[----:B------:R3:W-:Y:S02]  /*9c8b0*/  STL [R1+0x13fc], R20 ;  /* 0x0013fc1401007387 */ /* 0x0007e40000100800 */
[----:B------:R-:W-:-:S02]  /*9c8c0*/  IMAD.MOV.U32 R4, RZ, RZ, R21 ;  /* 0x000000ffff047224 */ /* 0x000fc400078e0015 */
[----:B------:R-:W-:Y:S01]  /*9c8d0*/  IMAD.MOV.U32 R5, RZ, RZ, R23 ;  /* 0x000000ffff057224 */ /* 0x000fe200078e0017 */
[----:B------:R-:W-:Y:S01]  /*9c8e0*/  STL [R1+0x1380], R14 ;  /* 0x0013800e01007387 */ /* 0x000fe20000100800 */
[----:B------:R4:W-:Y:S03]  /*9c8f0*/  STL [R1+0x137c], R15 ;  /* 0x00137c0f01007387 */ /* 0x0009e60000100800 */
[----:B------:R2:W-:Y:S01]  /*9c900*/  LDGSTS.E [R2+0x28000], [R4.64], P1 ;  /* 0x2800000004027fae */ /* 0x0005e20008921848 */
[----:B-----5:R-:W-:-:S05]  /*9c910*/  IADD3 R12, P3, R12, R22, RZ ;  /* 0x000000160c0c7210 */ /* 0x020fca0007f7e0ff */
[----:B------:R-:W-:Y:S01]  /*9c920*/  IMAD.X R13, R13, 0x1, R3, P3 ;  /* 0x000000010d0d7824 */ /* 0x000fe200018e0603 */
[----:B------:R-:W-:Y:S01]  /*9c930*/  STL [R1+0x13a0], R12 ;  /* 0x0013a00c01007387 */ /* 0x000fe20000100800 */
[----:B-1----:R-:W5:Y:S02]  /*9c940*/  LDL.LU R21, [R1+0x13c0] ;  /* 0x0013c00001157983 */ /* 0x002f640000300800 */
[----:B--2---:R-:W-:Y:S01]  /*9c950*/  IMAD.MOV.U32 R4, RZ, RZ, R19 ;  /* 0x000000ffff047224 */ /* 0x004fe200078e0013 */
[----:B------:R1:W-:Y:S01]  /*9c960*/  STL [R1+0x139c], R13 ;  /* 0x00139c0d01007387 */ /* 0x0003e20000100800 */
[----:B------:R-:W2:Y:S02]  /*9c970*/  LDL.LU R19, [R1+0x13e0] ;  /* 0x0013e00001137983 */ /* 0x000ea40000300800 */
[----:B------:R-:W-:Y:S02]  /*9c980*/  IMAD.MOV.U32 R5, RZ, RZ, R20 ;  /* 0x000000ffff057224 */ /* 0x000fe400078e0014 */
[----:B------:R-:W2:Y:S01]  /*9c990*/  LDL.LU R23, [R1+0x13bc] ;  /* 0x0013bc0001177983 */ /* 0x000ea20000300800 */
[----:B---3--:R-:W3:Y:S04]  /*9c9a0*/  LDL.LU R20, [R1+0x13dc] ;  /* 0x0013dc0001147983 */ /* 0x008ee80000300800 */
[----:B------:R1:W-:Y:S01]  /*9c9b0*/  LDGSTS.E [R2+0x2a000], [R4.64], P0 ;  /* 0x2a00000004027fae */ /* 0x0003e20008121848 */
[----:B------:R-:W-:-:S04]  /*9c9c0*/  ISETP.GT.AND P0, PT, R0, 0x58, PT ;  /* 0x000000580000780c */ /* 0x000fc80003f04270 */
[----:B-1----:R-:W-:Y:S01]  /*9c9d0*/  SEL R4, RZ, 0x4, !P0 ;  /* 0x00000004ff047807 */ /* 0x002fe20004000000 */
[----:B------:R-:W-:-:S03]  /*9c9e0*/  ISETP.GT.AND P0, PT, R0, 0x5c, PT ;  /* 0x0000005c0000780c */ /* 0x000fc60003f04270 */
[----:B------:R-:W-:-:S04]  /*9c9f0*/  SEL R4, R4, RZ, !P4 ;  /* 0x000000ff04047207 */ /* 0x000fc80006000000 */
[----:B------:R-:W-:Y:S01]  /*9ca00*/  ISETP.NE.U32.AND P1, PT, R4, RZ, PT ;  /* 0x000000ff0400720c */ /* 0x000fe20003f25070 */
[----:B------:R-:W-:-:S04]  /*9ca10*/  SEL R4, RZ, 0x4, !P0 ;  /* 0x00000004ff047807 */ /* 0x000fc80004000000 */
[----:B------:R-:W-:Y:S01]  /*9ca20*/  SEL R4, R4, RZ, !P4 ;  /* 0x000000ff04047207 */ /* 0x000fe20006000000 */
[----:B------:R-:W-:Y:S02]  /*9ca30*/  IMAD.MOV.U32 R5, RZ, RZ, R15 ;  /* 0x000000ffff057224 */ /* 0x000fe400078e000f */
[----:B----4-:R-:W4:Y:S01]  /*9ca40*/  LDL.LU R15, [R1+0x135c] ;  /* 0x00135c00010f7983 */ /* 0x010f220000300800 */
[----:B------:R-:W-:Y:S01]  /*9ca50*/  ISETP.NE.U32.AND P0, PT, R4, RZ, PT ;  /* 0x000000ff0400720c */ /* 0x000fe20003f05070 */
[----:B------:R-:W-:Y:S02]  /*9ca60*/  IMAD.MOV.U32 R4, RZ, RZ, R14 ;  /* 0x000000ffff047224 */ /* 0x000fe400078e000e */
[----:B------:R-:W4:Y:S04]  /*9ca70*/  LDL.LU R14, [R1+0x1360] ;  /* 0x00136000010e7983 */ /* 0x000f280000300800 */
[----:B------:R1:W-:Y:S02]  /*9ca80*/  LDGSTS.E [R2+0x2c000], [R4.64], P1 ;  /* 0x2c00000004027fae */ /* 0x0003e40008921848 */
[----:B-1----:R-:W-:-:S02]  /*9ca90*/  IMAD.MOV.U32 R5, RZ, RZ, R13 ;  /* 0x000000ffff057224 */ /* 0x002fc400078e000d */
[----:B------:R-:W-:Y:S01]  /*9caa0*/  IMAD.MOV.U32 R4, RZ, RZ, R12 ;  /* 0x000000ffff047224 */ /* 0x000fe200078e000c */
[----:B------:R-:W4:Y:S01]  /*9cab0*/  LDL.LU R13, [R1+0x133c] ;  /* 0x00133c00010d7983 */ /* 0x000f220000300800 */
[----:B------:R-:W4:Y:S03]  /*9cac0*/  LDL.LU R12, [R1+0x1340] ;  /* 0x00134000010c7983 */ /* 0x000f260000300800 */
        /* <DEDUP_REMOVED lines=8> */
[----:B------:R-:W-:Y:S01]  /*9cb50*/  ISETP.NE.U32.AND P0, PT, R4, RZ, PT ;  /* 0x000000ff0400720c */ /* 0x000fe20003f05070 */
[----:B------:R-:W-:Y:S02]  /*9cb60*/  IMAD.MOV.U32 R26, RZ, RZ, R25 ;  /* 0x000000ffff1a7224 */ /* 0x000fe400078e0019 */
[----:B------:R-:W-:Y:S01]  /*9cb70*/  IMAD.MOV.U32 R27, RZ, RZ, R24 ;  /* 0x000000ffff1b7224 */ /* 0x000fe200078e0018 */
[-C--:B-----5:R-:W-:Y:S02]  /*9cb80*/  IADD3 R21, P2, R21, R22.reuse, RZ ;  /* 0x0000001615157210 */ /* 0x0a0fe40007f5e0ff */
[----:B--2---:R-:W-:-:S03]  /*9cb90*/  IADD3 R19, P3, R19, R22, RZ ;  /* 0x0000001613137210 */ /* 0x004fc60007f7e0ff */
[----:B------:R-:W-:Y:S02]  /*9cba0*/  IMAD.X R23, R23, 0x1, R3, P2 ;  /* 0x0000000117177824 */ /* 0x000fe400010e0603 */
[----:B------:R-:W-:Y:S02]  /*9cbb0*/  IMAD.MOV.U32 R4, RZ, RZ, R21 ;  /* 0x000000ffff047224 */ /* 0x000fe400078e0015 */
[----:B------:R-:W-:Y:S02]  /*9cbc0*/  IMAD.MOV.U32 R5, RZ, RZ, R23 ;  /* 0x000000ffff057224 */ /* 0x000fe400078e0017 */
[----:B---3--:R-:W-:-:S03]  /*9cbd0*/  IMAD.X R20, R20, 0x1, R3, P3 ;  /* 0x0000000114147824 */ /* 0x008fc600018e0603 */
[----:B------:R1:W-:Y:S02]  /*9cbe0*/  LDGSTS.E [R2+0x30000], [R4.64], P1 ;  /* 0x3000000004027fae */ /* 0x0003e40008921848 */
[----:B-1----:R-:W-:Y:S01]  /*9cbf0*/  MOV R4, R19 ;  /* 0x0000001300047202 */ /* 0x002fe20000000f00 */
[----:B------:R-:W-:-:S05]  /*9cc00*/  IMAD.MOV.U32 R5, RZ, RZ, R20 ;  /* 0x000000ffff057224 */ /* 0x000fca00078e0014 */
[----:B------:R1:W-:Y:S01]  /*9cc10*/  LDGSTS.E [R2+0x32000], [R4.64], P0 ;  /* 0x3200000004027fae */ /* 0x0003e20008121848 */
[----:B------:R-:W-:-:S04]  /*9cc20*/  ISETP.GT.AND P0, PT, R0, 0x68, PT ;  /* 0x000000680000780c */ /* 0x000fc80003f04270 */
[----:B-1----:R-:W-:Y:S01]  /*9cc30*/  SEL R4, RZ, 0x4, !P0 ;  /* 0x00000004ff047807 */ /* 0x002fe20004000000 */
[----:B------:R-:W-:-:S03]  /*9cc40*/  ISETP.GT.AND P0, PT, R0, 0x6c, PT ;  /* 0x0000006c0000780c */ /* 0x000fc60003f04270 */
[----:B------:R-:W-:Y:S02]  /*9cc50*/  SEL R4, R4, RZ, !P4 ;  /* 0x000000ff04047207 */ /* 0x000fe40006000000 */
[-C--:B----4-:R-:W-:Y:S02]  /*9cc60*/  IADD3 R14, P2, R14, R22.reuse, RZ ;  /* 0x000000160e0e7210 */ /* 0x090fe40007f5e0ff */
[----:B------:R-:W-:Y:S01]  /*9cc70*/  ISETP.NE.U32.AND P1, PT, R4, RZ, PT ;  /* 0x000000ff0400720c */ /* 0x000fe20003f25070 */
[----:B------:R-:W-:Y:S02]  /*9cc80*/  SEL R4, RZ, 0x4, !P0 ;  /* 0x00000004ff047807 */ /* 0x000fe40004000000 */
[----:B------:R-:W-:Y:S02]  /*9cc90*/  IMAD.X R15, R15, 0x1, R3, P2 ;  /* 0x000000010f0f7824 */ /* 0x000fe400010e0603 */
[----:B------:R-:W-:Y:S02]  /*9cca0*/  SEL R4, R4, RZ, !P4 ;  /* 0x000000ff04047207 */ /* 0x000fe40006000000 */
[----:B------:R-:W-:Y:S01]  /*9ccb0*/  IADD3 R12, P3, R12, R22, RZ ;  /* 0x000000160c0c7210 */ /* 0x000fe20007f7e0ff */
[----:B------:R-:W-:Y:S01]  /*9ccc0*/  IMAD.MOV.U32 R5, RZ, RZ, R15 ;  /* 0x000000ffff057224 */ /* 0x000fe200078e000f */
[----:B------:R-:W-:Y:S01]  /*9ccd0*/  ISETP.NE.U32.AND P0, PT, R4, RZ, PT ;  /* 0x000000ff0400720c */ /* 0x000fe20003f05070 */
[----:B------:R-:W-:-:S02]  /*9cce0*/  IMAD.MOV.U32 R4, RZ, RZ, R14 ;  /* 0x000000ffff047224 */ /* 0x000fc400078e000e */
[----:B------:R-:W-:-:S03]  /*9ccf0*/  IMAD.X R13, R13, 0x1, R3, P3 ;  /* 0x000000010d0d7824 */ /* 0x000fc600018e0603 */
[----:B------:R1:W-:Y:S04]  /*9cd00*/  LDGSTS.E [R2+0x34000], [R4.64], P1 ;  /* 0x3400000004027fae */ /* 0x0003e80008921848 */
[----:B------:R-:W-:Y:S01]  /*9cd10*/  STL [R1+0x13c0], R21 ;  /* 0x0013c01501007387 */ /* 0x000fe20000100800 */
[----:B------:R-:W-:Y:S02]  /*9cd20*/  STL [R1+0x13bc], R23 ;  /* 0x0013bc1701007387 */ /* 0x000fe40000100800 */
[----:B------:R-:W-:Y:S02]  /*9cd30*/  STL [R1+0x13e0], R19 ;  /* 0x0013e01301007387 */ /* 0x000fe40000100800 */
[----:B-1----:R-:W-:Y:S02]  /*9cd40*/  IMAD.MOV.U32 R4, RZ, RZ, R12 ;  /* 0x000000ffff047224 */ /* 0x002fe400078e000c */
[----:B------:R-:W-:Y:S01]  /*9cd50*/  IMAD.MOV.U32 R5, RZ, RZ, R13 ;  /* 0x000000ffff057224 */ /* 0x000fe200078e000d */
[----:B------:R-:W-:Y:S04]  /*9cd60*/  STL [R1+0x13dc], R20 ;  /* 0x0013dc1401007387 */ /* 0x000fe80000100800 */
[----:B------:R1:W-:Y:S01]  /*9cd70*/  LDGSTS.E [R2+0x36000], [R4.64], P0 ;  /* 0x3600000004027fae */ /* 0x0003e20008121848 */
[C---:B------:R-:W-:Y:S01]  /*9cd80*/  ISETP.GT.AND P0, PT, R0.reuse, 0x70, PT ;  /* 0x000000700000780c */ /* 0x040fe20003f04270 */
[----:B------:R-:W-:Y:S02]  /*9cd90*/  STL [R1+0x1360], R14 ;  /* 0x0013600e01007387 */ /* 0x000fe40000100800 */
[----:B------:R-:W-:Y:S01]  /*9cda0*/  STL [R1+0x135c], R15 ;  /* 0x00135c0f01007387 */ /* 0x000fe20000100800 */
[----:B------:R2:W-:Y:S01]  /*9cdb0*/  STL [R1+0x1340], R12 ;  /* 0x0013400c01007387 */ /* 0x0005e20000100800 */
[----:B------:R3:W-:Y:S02]  /*9cdc0*/  STL [R1+0x133c], R13 ;  /* 0x00133c0d01007387 */ /* 0x0007e40000100800 */
[----:B------:R-:W4:Y:S01]  /*9cdd0*/  LDL.LU R25, [R1+0x1300] ;  /* 0x0013000001197983 */ /* 0x000f220000300800 */
[----:B-1----:R-:W-:Y:S01]  /*9cde0*/  SEL R4, RZ, 0x4, !P0 ;  /* 0x00000004ff047807 */ /* 0x002fe20004000000 */
[----:B------:R-:W-:Y:S01]  /*9cdf0*/  ISETP.GT.AND P0, PT, R0, 0x74, PT ;  /* 0x000000740000780c */ /* 0x000fe20003f04270 */
[----:B--2---:R-:W2:Y:S01]  /*9ce00*/  LDL.LU R12, [R1+0x6f0] ;  /* 0x0006f000010c7983 */ /* 0x004ea20000300800 */
[----:B---3--:R-:W2:Y:S01]  /*9ce10*/  LDL.LU R13, [R1+0x6f4] ;  /* 0x0006f400010d7983 */ /* 0x008ea20000300800 */
[----:B------:R-:W-:Y:S01]  /*9ce20*/  SEL R4, R4, RZ, !P4 ;  /* 0x000000ff04047207 */ /* 0x000fe20006000000 */
[----:B------:R-:W2:Y:S01]  /*9ce30*/  LDL.LU R14, [R1+0x6f8] ;  /* 0x0006f800010e7983 */ /* 0x000ea20000300800 */
[----:B------:R-:W2:Y:S01]  /*9ce40*/  LDL.LU R15, [R1+0x6fc] ;  /* 0x0006fc00010f7983 */ /* 0x000ea20000300800 */
[----:B------:R-:W3:Y:S01]  /*9ce50*/  LDL.LU R19, [R1+0x12fc] ;  /* 0x0012fc0001137983 */ /* 0x000ee20000300800 */
[----:B------:R-:W-:Y:S01]  /*9ce60*/  ISETP.NE.U32.AND P1, PT, R4, RZ, PT ;  /* 0x000000ff0400720c */ /* 0x000fe20003f25070 */
[----:B------:R-:W-:Y:S01]  /*9ce70*/  SEL R4, RZ, 0x4, !P0 ;  /* 0x00000004ff047807 */ /* 0x000fe20004000000 */
[----:B------:R-:W5:Y:S01]  /*9ce80*/  LDL.LU R24, [R1+0x12dc] ;  /* 0x0012dc0001187983 */ /* 0x000f620000300800 */
[----:B------:R-:W2:Y:S02]  /*9ce90*/  LDL.LU R23, [R1+0x12e0] ;  /* 0x0012e00001177983 */ /* 0x000ea40000300800 */
[----:B------:R-:W2:Y:S02]  /*9cea0*/  LDL.LU R21, [R1+0x12bc] ;  /* 0x0012bc0001157983 */ /* 0x000ea40000300800 */
[----:B------:R-:W2:Y:S01]  /*9ceb0*/  LDL.LU R20, [R1+0x12c0] ;  /* 0x0012c00001147983 */ /* 0x000ea20000300800 */
[----:B------:R-:W-:Y:S01]  /*9cec0*/  SEL R4, R4, RZ, !P4 ;  /* 0x000000ff04047207 */ /* 0x000fe20006000000 */
[----:B------:R-:W2:Y:S03]  /*9ced0*/  LDL.LU R5, [R1+0x1320] ;  /* 0x0013200001057983 */ /* 0x000ea60000300800 */
[----:B------:R-:W-:-:S02]  /*9cee0*/  ISETP.NE.U32.AND P0, PT, R4, RZ, PT ;  /* 0x000000ff0400720c */ /* 0x000fc40003f05070 */
[----:B------:R-:W3:Y:S01]  /*9cef0*/  LDL.LU R4, [R1+0x131c] ;  /* 0x00131c0001047983 */ /* 0x000ee20000300800 */
[-C--:B----4-:R-:W-:Y:S02]  /*9cf00*/  IADD3 R25, P3, R25, R22.reuse, RZ ;  /* 0x0000001619197210 */ /* 0x090fe40007f7e0ff */
[----:B--2---:R-:W-:-:S05]  /*9cf10*/  IADD3 R5, P2, R5, R22, RZ ;  /* 0x0000001605057210 */ /* 0x004fca0007f5e0ff */
[----:B---3--:R-:W-:Y:S01]  /*9cf20*/  IMAD.X R4, R4, 0x1, R3, P2 ;  /* 0x0000000104047824 */ /* 0x008fe200010e0603 */
[----:B------:R1:W-:Y:S04]  /*9cf30*/  STL [R1+0x1320], R5 ;  /* 0x0013200501007387 */ /* 0x0003e80000100800 */
[----:B------:R2:W-:Y:S01]  /*9cf40*/  STL [R1+0x131c], R4 ;  /* 0x00131c0401007387 */ /* 0x0005e20000100800 */
[----:B-1----:R-:W-:-:S04]  /*9cf50*/  LOP3.LUT R5, R5, R4, RZ, 0x3c, !PT ;  /* 0x0000000405057212 */ /* 0x002fc800078e3cff */
[----:B--2---:R-:W-:Y:S01]  /*9cf60*/  LOP3.LUT R4, R5, R4, RZ, 0x3c, !PT ;  /* 0x0000000405047212 */ /* 0x004fe200078e3cff */
[----:B------:R-:W-:-:S03]  /*9cf70*/  IMAD.X R19, R19, 0x1, R3, P3 ;  /* 0x0000000113137824 */ /* 0x000fc600018e0603 */
[----:B------:R-:W-:-:S05]  /*9cf80*/  LOP3.LUT R5, R5, R4, RZ, 0x3c, !PT ;  /* 0x0000000405057212 */ /* 0x000fca00078e3cff */
[----:B------:R1:W-:Y:S02]  /*9cf90*/  LDGSTS.E [R2+0x38000], [R4.64], P1 ;  /* 0x3800000004027fae */ /* 0x0003e40008921848 */
[----:B-1----:R-:W-:Y:S02]  /*9cfa0*/  IMAD.MOV.U32 R4, RZ, RZ, R25 ;  /* 0x000000ffff047224 */ /* 0x002fe400078e0019 */
[----:B------:R-:W-:-:S05]  /*9cfb0*/  IMAD.MOV.U32 R5, RZ, RZ, R19 ;  /* 0x000000ffff057224 */ /* 0x000fca00078e0013 */
[----:B------:R1:W-:Y:S01]  /*9cfc0*/  LDGSTS.E [R2+0x3a000], [R4.64], P0 ;  /* 0x3a00000004027fae */ /* 0x0003e20008121848 */
[C---:B------:R-:W-:Y:S02]  /*9cfd0*/  ISETP.GT.AND P0, PT, R0.reuse, 0x78, PT ;  /* 0x000000780000780c */ /* 0x040fe40003f04270 */
[----:B------:R-:W-:Y:S02]  /*9cfe0*/  IADD3 R23, P2, R23, R22, RZ ;  /* 0x0000001617177210 */ /* 0x000fe40007f5e0ff */
[----:B-1----:R-:W-:Y:S01]  /*9cff0*/  SEL R4, RZ, 0x4, !P0 ;  /* 0x00000004ff047807 */ /* 0x002fe20004000000 */
[----:B------:R-:W-:-:S03]  /*9d000*/  ISETP.GT.AND P0, PT, R0, 0x7c, PT ;  /* 0x0000007c0000780c */ /* 0x000fc60003f04270 */
[----:B------:R-:W-:-:S04]  /*9d010*/  SEL R4, R4, RZ, !P4 ;  /* 0x000000ff04047207 */ /* 0x000fc80006000000 */
[----:B------:R-:W-:Y:S01]  /*9d020*/  ISETP.NE.U32.AND P1, PT, R4, RZ, PT ;  /* 0x000000ff0400720c */ /* 0x000fe20003f25070 */
[----:B------:R-:W-:Y:S01]  /*9d030*/  SEL R4, RZ, 0x4, !P0 ;  /* 0x00000004ff047807 */ /* 0x000fe20004000000 */
[----:B------:R-:W-:Y:S01]  /*9d040*/  IADD3 R20, P3, R20, R22, RZ ;  /* 0x0000001614147210 */ /* 0x000fe20007f7e0ff */
[----:B-----5:R-:W-:Y:S02]  /*9d050*/  IMAD.X R24, R24, 0x1, R3, P2 ;  /* 0x0000000118187824 */ /* 0x020fe400010e0603 */
[----:B------:R-:W-:Y:S01]  /*9d060*/  SEL R4, R4, RZ, !P4 ;  /* 0x000000ff04047207 */ /* 0x000fe20006000000 */
[----:B------:R-:W-:Y:S01]  /*9d070*/  HMMA.1688.F32.TF32 R12, R8, R26, R12 ;  /* 0x0000001a080c723c */ /* 0x000fe2000008100c */
[----:B------:R-:W-:Y:S02]  /*9d080*/  STL [R1+0x1300], R25 ;  /* 0x0013001901007387 */ /* 0x000fe40000100800 */
[----:B------:R-:W-:Y:S01]  /*9d090*/  ISETP.NE.U32.AND P0, PT, R4, RZ, PT ;  /* 0x000000ff0400720c */ /* 0x000fe20003f05070 */
[----:B------:R-:W-:-:S02]  /*9d0a0*/  IMAD.MOV.U32 R4, RZ, RZ, R23 ;  /* 0x000000ffff047224 */ /* 0x000fc400078e0017 */
[----:B------:R-:W-:Y:S01]  /*9d0b0*/  IMAD.MOV.U32 R5, RZ, RZ, R24 ;  /* 0x000000ffff057224 */ /* 0x000fe200078e0018 */
[----:B------:R1:W-:Y:S01]  /*9d0c0*/  STL [R1+0x12fc], R19 ;  /* 0x0012fc1301007387 */ /* 0x0003e20000100800 */
[----:B------:R-:W-:-:S03]  /*9d0d0*/  IMAD.X R21, R21, 0x1, R3, P3 ;  /* 0x0000000115157824 */ /* 0x000fc600018e0603 */
[----:B------:R2:W-:Y:S04]  /*9d0e0*/  LDGSTS.E [R2+0x3c000], [R4.64], P1 ;  /* 0x3c00000004027fae */ /* 0x0005e80008921848 */
[----:B-1----:R-:W3:Y:S01]  /*9d0f0*/  LDL.LU R19, [R1+0x1708] ;  /* 0x0017080001137983 */ /* 0x002ee20000300800 */
[----:B------:R1:W-:Y:S02]  /*9d100*/  STL [R1+0x12e0], R23 ;  /* 0x0012e01701007387 */ /* 0x0003e40000100800 */
[----:B------:R-:W-:Y:S02]  /*9d110*/  STL [R1+0x12dc], R24 ;  /* 0x0012dc1801007387 */ /* 0x000fe40000100800 */
[----:B------:R4:W-:Y:S01]  /*9d120*/  STL [R1+0x12c0], R20 ;  /* 0x0012c01401007387 */ /* 0x0009e20000100800 */
[----:B------:R5:W-:Y:S01]  /*9d130*/  STL [R1+0x12bc], R21 ;  /* 0x0012bc1501007387 */ /* 0x000be20000100800 */
[----:B--2---:R-:W-:Y:S01]  /*9d140*/  IMAD.MOV.U32 R4, RZ, RZ, R20 ;  /* 0x000000ffff047224 */ /* 0x004fe200078e0014 */
[----:B------:R-:W-:-:S02]  /*9d150*/  MOV R5, R21 ;  /* 0x0000001500057202 */ /* 0x000fc40000000f00 */
[----:B-1----:R-:W2:Y:S01]  /*9d160*/  LDL.LU R23, [R1+0x16ac] ;  /* 0x0016ac0001177983 */ /* 0x002ea20000300800 */
[----:B----4-:R-:W4:Y:S03]  /*9d170*/  LDL.LU R20, [R1+0x168c] ;  /* 0x00168c0001147983 */ /* 0x010f260000300800 */
[----:B------:R1:W-:Y:S04]  /*9d180*/  LDGSTS.E [R2+0x3e000], [R4.64], P0 ;  /* 0x3e00000004027fae */ /* 0x0003e80008121848 */
[----:B-1----:R-:W3:Y:S01]  /*9d190*/  LDL.LU R5, [R1+0x16a0] ;  /* 0x0016a00001057983 */ /* 0x002ee20000300800 */
[----:B-----5:R-:W5:Y:S02]  /*9d1a0*/  LDL.LU R21, [R1+0x1680] ;  /* 0x0016800001157983 */ /* 0x020f640000300800 */
[----:B------:R-:W-:Y:S02]  /*9d1b0*/  STL.64 [R1+0x710], R12 ;  /* 0x0007100c01007387 */ /* 0x000fe40000100a00 */
[----:B------:R1:W-:Y:S02]  /*9d1c0*/  STL.64 [R1+0x718], R14 ;  /* 0x0007180e01007387 */ /* 0x0003e40000100a00 */
[----:B-1----:R-:W5:Y:S01]  /*9d1d0*/  LDL.LU R15, [R1+0x1660] ;  /* 0x00166000010f7983 */ /* 0x002f620000300800 */
[----:B------:R-:W5:Y:S02]  /*9d1e0*/  LDL.LU R14, [R1+0x166c] ;  /* 0x00166c00010e7983 */ /* 0x000f640000300800 */
[----:B------:R-:W5:Y:S02]  /*9d1f0*/  LDL.LU R13, [R1+0x1640] ;  /* 0x00164000010d7983 */ /* 0x000f640000300800 */
[----:B------:R-:W5:Y:S01]  /*9d200*/  LDL.LU R12, [R1+0x164c] ;  /* 0x00164c00010c7983 */ /* 0x000f620000300800 */
[----:B------:R-:W1:Y:S01]  /*9d210*/  S2R R25, SR_TID.X ;  /* 0x0000000000197919 */ /* 0x000e620000002100 */
[----:B------:R-:W-:-:S02]  /*9d220*/  ISETP.GT.AND P0, PT, R0, 0x1, PT ;  /* 0x000000010000780c */ /* 0x000fc40003f04270 */
[----:B------:R-:W-:Y:S02]  /*9d230*/  ISETP.GT.AND P1, PT, R0, 0x5, PT ;  /* 0x000000050000780c */ /* 0x000fe40003f24270 */
[----:B------:R-:W-:Y:S02]  /*9d240*/  SEL R4, RZ, 0x4, !P0 ;  /* 0x00000004ff047807 */ /* 0x000fe40004000000 */
[----:B------:R-:W-:Y:S02]  /*9d250*/  SEL R2, RZ, 0x4, !P1 ;  /* 0x00000004ff027807 */ /* 0x000fe40004800000 */
[----:B------:R-:W-:Y:S02]  /*9d260*/  SEL R4, R4, RZ, !P4 ;  /* 0x000000ff04047207 */ /* 0x000fe40006000000 */
[----:B------:R-:W-:Y:S02]  /*9d270*/  SEL R2, R2, RZ, !P4 ;  /* 0x000000ff02027207 */ /* 0x000fe40006000000 */
[----:B------:R-:W-:-:S02]  /*9d280*/  ISETP.NE.U32.AND P0, PT, R4, RZ, PT ;  /* 0x000000ff0400720c */ /* 0x000fc40003f05070 */
[----:B------:R-:W-:Y:S02]  /*9d290*/  ISETP.NE.U32.AND P1, PT, R2, RZ, PT ;  /* 0x000000ff0200720c */ /* 0x000fe40003f25070 */
[----:B-1----:R-:W-:-:S05]  /*9d2a0*/  LOP3.LUT R25, R25, 0x1ff, RZ, 0xc0, !PT ;  /* 0x000001ff19197812 */ /* 0x002fca00078ec0ff */
[----:B------:R-:W-:Y:S02]  /*9d2b0*/  IMAD.SHL.U32 R25, R25, 0x4, RZ ;  /* 0x0000000419197824 */ /* 0x000fe400078e00ff */
[----:B------:R-:W-:-:S03]  /*9d2c0*/  IMAD.U32 R2, RZ, RZ, UR5 ;  /* 0x00000005ff027e24 */ /* 0x000fc6000f8e00ff */
[----:B------:R-:W-:-:S05]  /*9d2d0*/  LOP3.LUT R24, R25, 0x20, RZ, 0x3c, !PT ;  /* 0x0000002019187812 */ /* 0x000fca00078e3cff */
[----:B------:R-:W-:Y:S01]  /*9d2e0*/  IMAD R2, R2, 0x40000, R24 ;  /* 0x0004000002027824 */ /* 0x000fe200078e0218 */
[-C--:B--2---:R-:W-:Y:S02]  /*9d2f0*/  IADD3 R23, P2, R23, R22.reuse, RZ ;  /* 0x0000001617177210 */ /* 0x084fe40007f5e0ff */
[----:B----4-:R-:W-:-:S03]  /*9d300*/  IADD3 R20, P3, R20, R22, RZ ;  /* 0x0000001614147210 */ /* 0x010fc60007f7e0ff */
[----:B------:R-:W-:Y:S01]  /*9d310*/  IMAD.MOV.U32 R4, RZ, RZ, R23 ;  /* 0x000000ffff047224 */ /* 0x000fe200078e0017 */
[----:B------:R-:W-:Y:S01]  /*9d320*/  STL [R1+0x16ac], R23 ;  /* 0x0016ac1701007387 */ /* 0x000fe20000100800 */
[----:B------:R-:W-:Y:S02]  /*9d330*/  STL [R1+0x168c], R20 ;  /* 0x00168c1401007387 */ /* 0x000fe40000100800 */
[--C-:B---3--:R-:W-:Y:S02]  /*9d340*/  IMAD.X R5, R5, 0x1, R3.reuse, P2 ;  /* 0x0000000105057824 */ /* 0x108fe400010e0603 */
[----:B-----5:R-:W-:-:S03]  /*9d350*/  IMAD.X R21, R21, 0x1, R3, P3 ;  /* 0x0000000115157824 */ /* 0x020fc600018e0603 */
[----:B------:R1:W-:Y:S04]  /*9d360*/  STL [R1+0x16a0], R5 ;  /* 0x0016a00501007387 */ /* 0x0003e80000100800 */
[----:B------:R2:W-:Y:S01]  /*9d370*/  LDGSTS.E [R2+0x800], [R4.64], P0 ;  /* 0x0080000004027fae */ /* 0x0005e20008121848 */
[----:B------:R-:W-:Y:S01]  /*9d380*/  ISETP.GT.AND P0, PT, R0, 0x9, PT ;  /* 0x000000090000780c */ /* 0x000fe20003f04270 */
[----:B--2---:R-:W-:Y:S02]  /*9d390*/  IMAD.MOV.U32 R4, RZ, RZ, R20 ;  /* 0x000000ffff047224 */ /* 0x004fe400078e0014 */
[----:B-1----:R-:W-:Y:S01]  /*9d3a0*/  IMAD.MOV.U32 R5, RZ, RZ, R21 ;  /* 0x000000ffff057224 */ /* 0x002fe200078e0015 */
[----:B------:R-:W-:-:S04]  /*9d3b0*/  IADD3 R14, P2, R14, R22, RZ ;  /* 0x000000160e0e7210 */ /* 0x000fc80007f5e0ff */
[----:B------:R1:W-:Y:S01]  /*9d3c0*/  LDGSTS.E [R2+0x2800], [R4.64], P1 ;  /* 0x0280000004027fae */ /* 0x0003e20008921848 */
[----:B------:R-:W-:Y:S01]  /*9d3d0*/  IADD3 R12, P3, R12, R22, RZ ;  /* 0x000000160c0c7210 */ /* 0x000fe20007f7e0ff */
[----:B------:R-:W-:Y:S02]  /*9d3e0*/  IMAD.X R15, R15, 0x1, R3, P2 ;  /* 0x000000010f0f7824 */ /* 0x000fe400010e0603 */
[----:B------:R2:W-:Y:S01]  /*9d3f0*/  STL [R1+0x1680], R21 ;  /* 0x0016801501007387 */ /* 0x0005e20000100800 */
[----:B-1----:R-:W-:Y:S01]  /*9d400*/  SEL R4, RZ, 0x4, !P0 ;  /* 0x00000004ff047807 */ /* 0x002fe20004000000 */
[----:B------:R-:W-:-:S03]  /*9d410*/  ISETP.GT.AND P0, PT, R0, 0xd, PT ;  /* 0x0000000d0000780c */ /* 0x000fc60003f04270 */
[----:B------:R-:W-:Y:S01]  /*9d420*/  SEL R4, R4, RZ, !P4 ;  /* 0x000000ff04047207 */ /* 0x000fe20006000000 */
[----:B------:R-:W-:Y:S03]  /*9d430*/  STL [R1+0x166c], R14 ;  /* 0x00166c0e01007387 */ /* 0x000fe60000100800 */
[----:B------:R-:W-:Y:S01]  /*9d440*/  ISETP.NE.U32.AND P1, PT, R4, RZ, PT ;  /* 0x000000ff0400720c */ /* 0x000fe20003f25070 */
[----:B------:R-:W-:Y:S02]  /*9d450*/  SEL R4, RZ, 0x4, !P0 ;  /* 0x00000004ff047807 */ /* 0x000fe40004000000 */
[----:B------:R-:W-:Y:S01]  /*9d460*/  IMAD.X R13, R13, 0x1, R3, P3 ;  /* 0x000000010d0d7824 */ /* 0x000fe200018e0603 */
[----:B------:R1:W-:Y:S01]  /*9d470*/  STL [R1+0x1660], R15 ;  /* 0x0016600f01007387 */ /* 0x0003e20000100800 */
[----:B------:R-:W-:Y:S01]  /*9d480*/  STL [R1+0x164c], R12 ;  /* 0x00164c0c01007387 */ /* 0x000fe20000100800 */
[----:B------:R-:W-:Y:S01]  /*9d490*/  SEL R4, R4, RZ, !P4 ;  /* 0x000000ff04047207 */ /* 0x000fe20006000000 */
[----:B------:R-:W3:Y:S01]  /*9d4a0*/  LDL.LU R23, [R1+0x162c] ;  /* 0x00162c0001177983 */ /* 0x000ee20000300800 */
[----:B------:R4:W-:Y:S01]  /*9d4b0*/  STL [R1+0x1640], R13 ;  /* 0x0016400d01007387 */ /* 0x0009e20000100800 */
[----:B------:R-:W5:Y:S01]  /*9d4c0*/  LDL.LU R20, [R1+0x160c] ;  /* 0x00160c0001147983 */ /* 0x000f620000300800 */
[----:B------:R-:W-:Y:S01]  /*9d4d0*/  ISETP.NE.U32.AND P0, PT, R4, RZ, PT ;  /* 0x000000ff0400720c */ /* 0x000fe20003f05070 */
[----:B------:R-:W-:-:S02]  /*9d4e0*/  IMAD.MOV.U32 R4, RZ, RZ, R14 ;  /* 0x000000ffff047224 */ /* 0x000fc400078e000e */
[----:B------:R-:W-:Y:S01]  /*9d4f0*/  IMAD.MOV.U32 R5, RZ, RZ, R15 ;  /* 0x000000ffff057224 */ /* 0x000fe200078e000f */
[----:B------:R-:W5:Y:S01]  /*9d500*/  LDL.LU R24, [R1+0x1620] ;  /* 0x0016200001187983 */ /* 0x000f620000300800 */
[----:B--2---:R-:W2:Y:S02]  /*9d510*/  LDL.LU R21, [R1+0x1600] ;  /* 0x0016000001157983 */ /* 0x004ea40000300800 */
[----:B-1----:R-:W2:Y:S02]  /*9d520*/  LDL.LU R15, [R1+0x15e0] ;  /* 0x0015e000010f7983 */ /* 0x002ea40000300800 */
[----:B------:R-:W2:Y:S01]  /*9d530*/  LDL.LU R14, [R1+0x15ec] ;  /* 0x0015ec00010e7983 */ /* 0x000ea20000300800 */
[----:B------:R1:W-:Y:S02]  /*9d540*/  LDGSTS.E [R2+0x4800], [R4.64], P1 ;  /* 0x0480000004027fae */ /* 0x0003e40008921848 */
[----:B-1----:R-:W-:Y:S02]  /*9d550*/  IMAD.MOV.U32 R5, RZ, RZ, R13 ;  /* 0x000000ffff057224 */ /* 0x002fe400078e000d */
[----:B------:R-:W-:Y:S01]  /*9d560*/  IMAD.MOV.U32 R4, RZ, RZ, R12 ;  /* 0x000000ffff047224 */ /* 0x000fe200078e000c */
[----:B----4-:R-:W4:Y:S01]  /*9d570*/  LDL.LU R13, [R1+0x15c0] ;  /* 0x0015c000010d7983 */ /* 0x010f220000300800 */
        /* <DEDUP_REMOVED lines=10> */
[-C--:B---3--:R-:W-:Y:S02]  /*9d620*/  IADD3 R23, P2, R23, R22.reuse, RZ ;  /* 0x0000001617177210 */ /* 0x088fe40007f5e0ff */
[----:B-----5:R-:W-:-:S03]  /*9d630*/  IADD3 R20, P3, R20, R22, RZ ;  /* 0x0000001614147210 */ /* 0x020fc60007f7e0ff */
[----:B------:R-:W-:Y:S02]  /*9d640*/  IMAD.X R24, R24, 0x1, R3, P2 ;  /* 0x0000000118187824 */ /* 0x000fe400010e0603 */
[----:B------:R-:W-:Y:S01]  /*9d650*/  IMAD.MOV.U32 R4, RZ, RZ, R23 ;  /* 0x000000ffff047224 */ /* 0x000fe200078e0017 */
[-C--:B--2---:R-:W-:Y:S01]  /*9d660*/  IADD3 R14, P2, R14, R22.reuse, RZ ;  /* 0x000000160e0e7210 */ /* 0x084fe20007f5e0ff */
[----:B------:R-:W-:Y:S02]  /*9d670*/  IMAD.MOV.U32 R5, RZ, RZ, R24 ;  /* 0x000000ffff057224 */ /* 0x000fe400078e0018 */
[--C-:B------:R-:W-:Y:S01]  /*9d680*/  IMAD.X R21, R21, 0x1, R3.reuse, P3 ;  /* 0x0000000115157824 */ /* 0x100fe200018e0603 */
[----:B------:R1:W-:Y:S01]  /*9d690*/  STL [R1+0x162c], R23 ;  /* 0x00162c1701007387 */ /* 0x0003e20000100800 */
[----:B------:R-:W-:Y:S02]  /*9d6a0*/  STL [R1+0x1620], R24 ;  /* 0x0016201801007387 */ /* 0x000fe40000100800 */
[----:B------:R-:W-:Y:S01]  /*9d6b0*/  IMAD.X R15, R15, 0x1, R3, P2 ;  /* 0x000000010f0f7824 */ /* 0x000fe200010e0603 */
[----:B------:R2:W-:Y:S01]  /*9d6c0*/  LDGSTS.E [R2+0x8800], [R4.64], P1 ;  /* 0x0880000004027fae */ /* 0x0005e20008921848 */
[----:B------:R3:W-:Y:S02]  /*9d6d0*/  STL [R1+0x160c], R20 ;  /* 0x00160c1401007387 */ /* 0x0007e40000100800 */
[----:B------:R5:W-:Y:S02]  /*9d6e0*/  STL [R1+0x1600], R21 ;  /* 0x0016001501007387 */ /* 0x000be40000100800 */
[----:B------:R-:W-:Y:S01]  /*9d6f0*/  STL [R1+0x15ec], R14 ;  /* 0x0015ec0e01007387 */ /* 0x000fe20000100800 */
[----:B------:R1:W-:Y:S01]  /*9d700*/  STL [R1+0x15e0], R15 ;  /* 0x0015e00f01007387 */ /* 0x0003e20000100800 */
[----:B----4-:R-:W-:-:S02]  /*9d710*/  IADD3 R12, P3, R12, R22, RZ ;  /* 0x000000160c0c7210 */ /* 0x010fc40007f7e0ff */
[----:B--2---:R-:W-:Y:S01]  /*9d720*/  MOV R4, R20 ;  /* 0x0000001400047202 */ /* 0x004fe20000000f00 */
[----:B------:R-:W-:Y:S02]  /*9d730*/  IMAD.MOV.U32 R5, RZ, RZ, R21 ;  /* 0x000000ffff057224 */ /* 0x000fe400078e0015 */
[----:B------:R-:W-:Y:S01]  /*9d740*/  IMAD.X R13, R13, 0x1, R3, P3 ;  /* 0x000000010d0d7824 */ /* 0x000fe200018e0603 */
[----:B------:R-:W-:Y:S04]  /*9d750*/  STL [R1+0x15cc], R12 ;  /* 0x0015cc0c01007387 */ /* 0x000fe80000100800 */
[----:B------:R2:W-:Y:S01]  /*9d760*/  LDGSTS.E [R2+0xa800], [R4.64], P0 ;  /* 0x0a80000004027fae */ /* 0x0005e20008121848 */
[----:B-1----:R-:W4:Y:S01]  /*9d770*/  LDL.LU R23, [R1+0x15ac] ;  /* 0x0015ac0001177983 */ /* 0x002f220000300800 */
[C---:B------:R-:W-:Y:S01]  /*9d780*/  ISETP.GT.AND P0, PT, R0.reuse, 0x19, PT ;  /* 0x000000190000780c */ /* 0x040fe20003f04270 */
[----:B------:R1:W-:Y:S01]  /*9d790*/  STL [R1+0x15c0], R13 ;  /* 0x0015c00d01007387 */ /* 0x0003e20000100800 */
[----:B---3--:R-:W3:Y:S01]  /*9d7a0*/  LDL.LU R20, [R1+0x1594] ;  /* 0x0015940001147983 */ /* 0x008ee20000300800 */
[----:B------:R-:W3:Y:S02]  /*9d7b0*/  LDL.LU R24, [R1+0x15a0] ;  /* 0x0015a00001187983 */ /* 0x000ee40000300800 */
[----:B-----5:R-:W5:Y:S01]  /*9d7c0*/  LDL.LU R21, [R1+0x1580] ;  /* 0x0015800001157983 */ /* 0x020f620000300800 */
        /* <DEDUP_REMOVED lines=29> */
[----:B------:R-:W-:Y:S02]  /*9d9a0*/  IMAD.MOV.U32 R5, RZ, RZ, R24 ;  /* 0x000000ffff057224 */ /* 0x000fe400078e0018 */
[----:B-----5:R-:W-:-:S03]  /*9d9b0*/  IMAD.X R21, R21, 0x1, R3, P3 ;  /* 0x0000000115157824 */ /* 0x020fc600018e0603 */
        /* <DEDUP_REMOVED lines=33> */
[----:B-1----:R-:W-:Y:S01]  /*9dbd0*/  MOV R5, R13 ;  /* 0x0000000d00057202 */ /* 0x002fe20000000f00 */
        /* <DEDUP_REMOVED lines=14> */
[----:B------:R-:W-:Y:S02]  /*9dcc0*/  IMAD.X R24, R24, 0x1, R3, P2 ;  /* 0x0000000118187824 */ /* 0x000fe400010e0603 */
[----:B------:R-:W-:Y:S01]  /*9dcd0*/  IMAD.MOV.U32 R4, RZ, RZ, R23 ;  /* 0x000000ffff047224 */ /* 0x000fe200078e0017 */
        /* <DEDUP_REMOVED lines=64> */
[----:B------:R-:W-:Y:S02]  /*9e0e0*/  IADD3 R12, P3, R12, R22, RZ ;  /* 0x000000160c0c7210 */ /* 0x000fe40007f7e0ff */
[----:B------:R-:W-:Y:S01]  /*9e0f0*/  IADD3.X R15, R15, R3, RZ, P2, !PT ;  /* 0x000000030f0f7210 */ /* 0x000fe200017fe4ff */
        /* <DEDUP_REMOVED lines=14> */
[----:B------:R-:W-:-:S02]  /*9e1e0*/  IMAD.MOV.U32 R4, RZ, RZ, R14 ;  /* 0x000000ffff047224 */ /* 0x000fc400078e000e */
[----:B------:R-:W-:Y:S02]  /*9e1f0*/  IMAD.MOV.U32 R5, RZ, RZ, R15 ;  /* 0x000000ffff057224 */ /* 0x000fe400078e000f */
[----:B------:R-:W2:Y:S01]  /*9e200*/  LDL.LU R24, [R1+0x1424] ;  /* 0x0014240001187983 */ /* 0x000ea20000300800 */
[----:B---3--:R-:W3:Y:S01]  /*9e210*/  LDL.LU R21, [R1+0x1404] ;  /* 0x0014040001157983 */ /* 0x008ee20000300800 */
        /* <DEDUP_REMOVED lines=19> */
[-C--:B---3--:R-:W-:Y:S01]  /*9e350*/  IADD3 R14, P2, R14, R22.reuse, RZ ;  /* 0x000000160e0e7210 */ /* 0x088fe20007f5e0ff */
[----:B------:R-:W-:Y:S02]  /*9e360*/  IMAD.X R21, R21, 0x1, R3, P3 ;  /* 0x0000000115157824 */ /* 0x000fe400018e0603 */
[----:B------:R-:W-:Y:S02]  /*9e370*/  IMAD.MOV.U32 R4, RZ, RZ, R23 ;  /* 0x000000ffff047224 */ /* 0x000fe400078e0017 */
[----:B------:R-:W-:Y:S01]  /*9e380*/  IMAD.MOV.U32 R5, RZ, RZ, R24 ;  /* 0x000000ffff057224 */ /* 0x000fe200078e0018 */
[----:B------:R1:W-:Y:S01]  /*9e390*/  STL [R1+0x1428], R23 ;  /* 0x0014281701007387 */ /* 0x0003e20000100800 */
[----:B----4-:R-:W-:Y:S02]  /*9e3a0*/  IMAD.X R15, R15, 0x1, R3, P2 ;  /* 0x000000010f0f7824 */ /* 0x010fe400010e0603 */
[----:B------:R-:W-:Y:S02]  /*9e3b0*/  STL [R1+0x1424], R24 ;  /* 0x0014241801007387 */ /* 0x000fe40000100800 */
[----:B------:R2:W-:Y:S01]  /*9e3c0*/  STL [R1+0x1408], R20 ;  /* 0x0014081401007387 */ /* 0x0005e20000100800 */
[----:B------:R3:W-:Y:S04]  /*9e3d0*/  STL [R1+0x1404], R21 ;  /* 0x0014041501007387 */ /* 0x0007e80000100800 */
[----:B------:R4:W-:Y:S01]  /*9e3e0*/  LDGSTS.E [R2+0x28800], [R4.64], P1 ;  /* 0x2880000004027fae */ /* 0x0009e20008921848 */
[----:B------:R-:W-:Y:S02]  /*9e3f0*/  STL [R1+0x1388], R14 ;  /* 0x0013880e01007387 */ /* 0x000fe40000100800 */
[----:B------:R1:W-:Y:S01]  /*9e400*/  STL [R1+0x1384], R15 ;  /* 0x0013840f01007387 */ /* 0x0003e20000100800 */
[----:B-----5:R-:W-:Y:S01]  /*9e410*/  IADD3 R12, P3, R12, R22, RZ ;  /* 0x000000160c0c7210 */ /* 0x020fe20007f7e0ff */
[----:B----4-:R-:W-:-:S02]  /*9e420*/  IMAD.MOV.U32 R4, RZ, RZ, R20 ;  /* 0x000000ffff047224 */ /* 0x010fc400078e0014 */
[----:B------:R-:W-:Y:S02]  /*9e430*/  IMAD.MOV.U32 R5, RZ, RZ, R21 ;  /* 0x000000ffff057224 */ /* 0x000fe400078e0015 */
[----:B------:R-:W-:Y:S01]  /*9e440*/  IMAD.X R13, R13, 0x1, R3, P3 ;  /* 0x000000010d0d7824 */ /* 0x000fe200018e0603 */
[----:B------:R-:W-:Y:S01]  /*9e450*/  STL [R1+0x13a8], R12 ;  /* 0x0013a80c01007387 */ /* 0x000fe20000100800 */
[----:B-1----:R-:W4:Y:S03]  /*9e460*/  LDL.LU R23, [R1+0x13c8] ;  /* 0x0013c80001177983 */ /* 0x002f260000300800 */
[----:B------:R1:W-:Y:S04]  /*9e470*/  LDGSTS.E [R2+0x2a800], [R4.64], P0 ;  /* 0x2a80000004027fae */ /* 0x0003e80008121848 */
[----:B------:R5:W-:Y:S01]  /*9e480*/  STL [R1+0x13a4], R13 ;  /* 0x0013a40d01007387 */ /* 0x000be20000100800 */
[C---:B------:R-:W-:Y:S01]  /*9e490*/  ISETP.GT.AND P0, PT, R0.reuse, 0x59, PT ;  /* 0x000000590000780c */ /* 0x040fe20003f04270 */
[----:B--2---:R-:W2:Y:S02]  /*9e4a0*/  LDL.LU R20, [R1+0x13e8] ;  /* 0x0013e80001147983 */ /* 0x004ea40000300800 */
[----:B------:R-:W2:Y:S01]  /*9e4b0*/  LDL.LU R24, [R1+0x13c4] ;  /* 0x0013c40001187983 */ /* 0x000ea20000300800 */
[----:B---3--:R-:W3:Y:S01]  /*9e4c0*/  LDL.LU R21, [R1+0x13e4] ;  /* 0x0013e40001157983 */ /* 0x008ee20000300800 */
[----:B-1----:R-:W-:Y:S01]  /*9e4d0*/  SEL R4, RZ, 0x4, !P0 ;  /* 0x00000004ff047807 */ /* 0x002fe20004000000 */
[----:B------:R-:W-:-:S03]  /*9e4e0*/  ISETP.GT.AND P0, PT, R0, 0x5d, PT ;  /* 0x0000005d0000780c */ /* 0x000fc60003f04270 */
[----:B------:R-:W-:-:S04]  /*9e4f0*/  SEL R4, R4, RZ, !P4 ;  /* 0x000000ff04047207 */ /* 0x000fc80006000000 */
[----:B------:R-:W-:Y:S01]  /*9e500*/  ISETP.NE.U32.AND P1, PT, R4, RZ, PT ;  /* 0x000000ff0400720c */ /* 0x000fe20003f25070 */
[----:B------:R-:W-:-:S04]  /*9e510*/  SEL R4, RZ, 0x4, !P0 ;  /* 0x00000004ff047807 */ /* 0x000fc80004000000 */
[----:B------:R-:W-:Y:S01]  /*9e520*/  SEL R4, R4, RZ, !P4 ;  /* 0x000000ff04047207 */ /* 0x000fe20006000000 */
[----:B------:R-:W-:Y:S02]  /*9e530*/  IMAD.MOV.U32 R5, RZ, RZ, R15 ;  /* 0x000000ffff057224 */ /* 0x000fe400078e000f */
[----:B------:R-:W3:Y:S01]  /*9e540*/  LDL.LU R15, [R1+0x1364] ;  /* 0x00136400010f7983 */ /* 0x000ee20000300800 */
[----:B------:R-:W-:Y:S01]  /*9e550*/  ISETP.NE.U32.AND P0, PT, R4, RZ, PT ;  /* 0x000000ff0400720c */ /* 0x000fe20003f05070 */
[----:B------:R-:W-:Y:S02]  /*9e560*/  IMAD.MOV.U32 R4, RZ, RZ, R14 ;  /* 0x000000ffff047224 */ /* 0x000fe400078e000e */
[----:B------:R-:W3:Y:S04]  /*9e570*/  LDL.LU R14, [R1+0x1368] ;  /* 0x00136800010e7983 */ /* 0x000ee80000300800 */
        /* <DEDUP_REMOVED lines=15> */
[----:B--2---:R-:W-:-:S03]  /*9e670*/  IADD3 R20, P3, R20, R22, RZ ;  /* 0x0000001614147210 */ /* 0x004fc60007f7e0ff */
[----:B------:R-:W-:Y:S02]  /*9e680*/  IMAD.X R24, R24, 0x1, R3, P2 ;  /* 0x0000000118187824 */ /* 0x000fe400010e0603 */
[----:B------:R-:W-:Y:S01]  /*9e690*/  IMAD.MOV.U32 R4, RZ, RZ, R23 ;  /* 0x000000ffff047224 */ /* 0x000fe200078e0017 */
[----:B---3--:R-:W-:Y:S01]  /*9e6a0*/  IADD3.X R21, R21, R3, RZ, P3, !PT ;  /* 0x0000000315157210 */ /* 0x008fe20001ffe4ff */
[----:B------:R-:W-:-:S05]  /*9e6b0*/  IMAD.MOV.U32 R5, RZ, RZ, R24 ;  /* 0x000000ffff057224 */ /* 0x000fca00078e0018 */
[----:B------:R1:W-:Y:S02]  /*9e6c0*/  LDGSTS.E [R2+0x30800], [R4.64], P1 ;  /* 0x3080000004027fae */ /* 0x0003e40008921848 */
[----:B-1----:R-:W-:Y:S02]  /*9e6d0*/  IMAD.MOV.U32 R4, RZ, RZ, R20 ;  /* 0x000000ffff047224 */ /* 0x002fe400078e0014 */
[----:B------:R-:W-:-:S05]  /*9e6e0*/  IMAD.MOV.U32 R5, RZ, RZ, R21 ;  /* 0x000000ffff057224 */ /* 0x000fca00078e0015 */
[----:B------:R1:W-:Y:S01]  /*9e6f0*/  LDGSTS.E [R2+0x32800], [R4.64], P0 ;  /* 0x3280000004027fae */ /* 0x0003e20008121848 */
[----:B------:R-:W-:Y:S02]  /*9e700*/  ISETP.GT.AND P0, PT, R0, 0x69, PT ;  /* 0x000000690000780c */ /* 0x000fe40003f04270 */
[----:B------:R-:W-:Y:S02]  /*9e710*/  IADD3 R14, P2, R14, R22, RZ ;  /* 0x000000160e0e7210 */ /* 0x000fe40007f5e0ff */
[----:B-1----:R-:W-:Y:S01]  /*9e720*/  SEL R4, RZ, 0x4, !P0 ;  /* 0x00000004ff047807 */ /* 0x002fe20004000000 */
[----:B------:R-:W-:-:S03]  /*9e730*/  ISETP.GT.AND P0, PT, R0, 0x6d, PT ;  /* 0x0000006d0000780c */ /* 0x000fc60003f04270 */
[----:B------:R-:W-:Y:S02]  /*9e740*/  SEL R4, R4, RZ, !P4 ;  /* 0x000000ff04047207 */ /* 0x000fe40006000000 */
[----:B-----5:R-:W-:Y:S02]  /*9e750*/  IADD3 R12, P3, R12, R22, RZ ;  /* 0x000000160c0c7210 */ /* 0x020fe40007f7e0ff */
[----:B------:R-:W-:Y:S01]  /*9e760*/  ISETP.NE.U32.AND P1, PT, R4, RZ, PT ;  /* 0x000000ff0400720c */ /* 0x000fe20003f25070 */
[----:B------:R-:W-:Y:S01]  /*9e770*/  SEL R4, RZ, 0x4, !P0 ;  /* 0x00000004ff047807 */ /* 0x000fe20004000000 */
[----:B------:R1:W-:Y:S01]  /*9e780*/  STL [R1+0x13c8], R23 ;  /* 0x0013c81701007387 */ /* 0x0003e20000100800 */
[--C-:B------:R-:W-:Y:S02]  /*9e790*/  IMAD.X R15, R15, 0x1, R3.reuse, P2 ;  /* 0x000000010f0f7824 */ /* 0x100fe400010e0603 */
[----:B------:R-:W-:Y:S01]  /*9e7a0*/  STL [R1+0x13c4], R24 ;  /* 0x0013c41801007387 */ /* 0x000fe20000100800 */
[----:B------:R-:W-:Y:S01]  /*9e7b0*/  SEL R4, R4, RZ, !P4 ;  /* 0x000000ff04047207 */ /* 0x000fe20006000000 */
[----:B------:R2:W-:Y:S01]  /*9e7c0*/  STL [R1+0x13e8], R20 ;  /* 0x0013e81401007387 */ /* 0x0005e20000100800 */
[----:B------:R-:W-:-:S02]  /*9e7d0*/  IMAD.X R13, R13, 0x1, R3, P3 ;  /* 0x000000010d0d7824 */ /* 0x000fc400018e0603 */
[----:B------:R-:W-:Y:S02]  /*9e7e0*/  STL [R1+0x13e4], R21 ;  /* 0x0013e41501007387 */ /* 0x000fe40000100800 */
[----:B------:R3:W-:Y:S01]  /*9e7f0*/  STL [R1+0x1368], R14 ;  /* 0x0013680e01007387 */ /* 0x0007e20000100800 */
[----:B------:R-:W-:Y:S01]  /*9e800*/  ISETP.NE.U32.AND P0, PT, R4, RZ, PT ;  /* 0x000000ff0400720c */ /* 0x000fe20003f05070 */
[----:B------:R4:W-:Y:S01]  /*9e810*/  STL [R1+0x1364], R15 ;  /* 0x0013640f01007387 */ /* 0x0009e20000100800 */
[----:B------:R-:W-:Y:S02]  /*9e820*/  STL [R1+0x1348], R12 ;  /* 0x0013480c01007387 */ /* 0x000fe40000100800 */
[----:B------:R-:W-:Y:S02]  /*9e830*/  IMAD.MOV.U32 R4, RZ, RZ, R14 ;  /* 0x000000ffff047224 */ /* 0x000fe400078e000e */
[----:B------:R-:W-:Y:S01]  /*9e840*/  IMAD.MOV.U32 R5, RZ, RZ, R15 ;  /* 0x000000ffff057224 */ /* 0x000fe200078e000f */
[----:B------:R4:W-:Y:S01]  /*9e850*/  STL [R1+0x1344], R13 ;  /* 0x0013440d01007387 */ /* 0x0009e20000100800 */
[----:B-1----:R-:W5:Y:S02]  /*9e860*/  LDL.LU R23, [R1+0x1328] ;  /* 0x0013280001177983 */ /* 0x002f640000300800 */
[----:B--2---:R-:W2:Y:S02]  /*9e870*/  LDL.LU R20, [R1+0x1308] ;  /* 0x0013080001147983 */ /* 0x004ea40000300800 */
[----:B------:R-:W2:Y:S01]  /*9e880*/  LDL.LU R24, [R1+0x8d0] ;  /* 0x0008d00001187983 */ /* 0x000ea20000300800 */
[----:B------:R-:W2:Y:S04]  /*9e890*/  LDL.LU R25, [R1+0x8d4] ;  /* 0x0008d40001197983 */ /* 0x000ea80000300800 */
[----:B------:R1:W-:Y:S01]  /*9e8a0*/  LDGSTS.E [R2+0x34800], [R4.64], P1 ;  /* 0x3480000004027fae */ /* 0x0003e20008921848 */
[----:B------:R-:W2:Y:S02]  /*9e8b0*/  LDL.LU R26, [R1+0x8d8] ;  /* 0x0008d800011a7983 */ /* 0x000ea40000300800 */
[----:B------:R-:W2:Y:S02]  /*9e8c0*/  LDL.LU R27, [R1+0x8dc] ;  /* 0x0008dc00011b7983 */ /* 0x000ea40000300800 */
[----:B---3--:R-:W-:Y:S01]  /*9e8d0*/  IMAD.MOV.U32 R14, RZ, RZ, R19 ;  /* 0x000000ffff0e7224 */ /* 0x008fe200078e0013 */
[----:B------:R-:W3:Y:S01]  /*9e8e0*/  LDL.LU R21, [R1+0x1304] ;  /* 0x0013040001157983 */ /* 0x000ee20000300800 */
[----:B----4-:R-:W-:-:S02]  /*9e8f0*/  IMAD.MOV.U32 R15, RZ, RZ, R18 ;  /* 0x000000ffff0f7224 */ /* 0x010fc400078e0012 */
[----:B------:R-:W4:Y:S02]  /*9e900*/  LDL.LU R19, [R1+0x12e4] ;  /* 0x0012e40001137983 */ /* 0x000f240000300800 */
[----:B------:R-:W4:Y:S02]  /*9e910*/  LDL.LU R18, [R1+0x12e8] ;  /* 0x0012e80001127983 */ /* 0x000f240000300800 */
[----:B-1----:R-:W-:Y:S02]  /*9e920*/  IMAD.MOV.U32 R4, RZ, RZ, R12 ;  /* 0x000000ffff047224 */ /* 0x002fe400078e000c */
[----:B------:R-:W-:Y:S02]  /*9e930*/  IMAD.MOV.U32 R5, RZ, RZ, R13 ;  /* 0x000000ffff057224 */ /* 0x000fe400078e000d */
[----:B------:R-:W4:Y:S01]  /*9e940*/  LDL.LU R13, [R1+0x12c4] ;  /* 0x0012c400010d7983 */ /* 0x000f220000300800 */
[----:B------:R-:W4:Y:S03]  /*9e950*/  LDL.LU R12, [R1+0x12c8] ;  /* 0x0012c800010c7983 */ /* 0x000f260000300800 */
[----:B------:R1:W-:Y:S04]  /*9e960*/  LDGSTS.E [R2+0x36800], [R4.64], P0 ;  /* 0x3680000004027fae */ /* 0x0003e80008121848 */
[----:B-1----:R-:W4:Y:S01]  /*9e970*/  LDL.LU R5, [R1+0x1324] ;  /* 0x0013240001057983 */ /* 0x002f220000300800 */
[----:B------:R-:W-:-:S04]  /*9e980*/  ISETP.GT.AND P0, PT, R0, 0x71, PT ;  /* 0x000000710000780c */ /* 0x000fc80003f04270 */
[----:B------:R-:W-:Y:S01]  /*9e990*/  SEL R4, RZ, 0x4, !P0 ;  /* 0x00000004ff047807 */ /* 0x000fe20004000000 */
[----:B------:R-:W-:-:S03]  /*9e9a0*/  ISETP.GT.AND P0, PT, R0, 0x75, PT ;  /* 0x000000750000780c */ /* 0x000fc60003f04270 */
[----:B------:R-:W-:-:S04]  /*9e9b0*/  SEL R4, R4, RZ, !P4 ;  /* 0x000000ff04047207 */ /* 0x000fc80006000000 */
[----:B------:R-:W-:Y:S01]  /*9e9c0*/  ISETP.NE.U32.AND P1, PT, R4, RZ, PT ;  /* 0x000000ff0400720c */ /* 0x000fe20003f25070 */
[----:B------:R-:W-:-:S04]  /*9e9d0*/  SEL R4, RZ, 0x4, !P0 ;  /* 0x00000004ff047807 */ /* 0x000fc80004000000 */
[----:B------:R-:W-:-:S04]  /*9e9e0*/  SEL R4, R4, RZ, !P4 ;  /* 0x000000ff04047207 */ /* 0x000fc80006000000 */
[----:B------:R-:W-:Y:S02]  /*9e9f0*/  ISETP.NE.U32.AND P0, PT, R4, RZ, PT ;  /* 0x000000ff0400720c */ /* 0x000fe40003f05070 */
[-C--:B-----5:R-:W-:Y:S02]  /*9ea00*/  IADD3 R23, P2, R23, R22.reuse, RZ ;  /* 0x0000001617177210 */ /* 0x0a0fe40007f5e0ff */
[----:B--2---:R-:W-:-:S03]  /*9ea10*/  IADD3 R20, P3, R20, R22, RZ ;  /* 0x0000001614147210 */ /* 0x004fc60007f7e0ff */
[----:B------:R-:W-:Y:S01]  /*9ea20*/  IMAD.MOV.U32 R4, RZ, RZ, R23 ;  /* 0x000000ffff047224 */ /* 0x000fe200078e0017 */
[----:B------:R-:W-:Y:S01]  /*9ea30*/  STL [R1+0x1328], R23 ;  /* 0x0013281701007387 */ /* 0x000fe20000100800 */
[--C-:B---3--:R-:W-:Y:S02]  /*9ea40*/  IMAD.X R21, R21, 0x1, R3.reuse, P3 ;  /* 0x0000000115157824 */ /* 0x108fe400018e0603 */
[----:B----4-:R-:W-:-:S05]  /*9ea50*/  IMAD.X R5, R5, 0x1, R3, P2 ;  /* 0x0000000105057824 */ /* 0x010fca00010e0603 */
[----:B------:R1:W-:Y:S04]  /*9ea60*/  STL [R1+0x1324], R5 ;  /* 0x0013240501007387 */ /* 0x0003e80000100800 */
[----:B------:R2:W-:Y:S02]  /*9ea70*/  LDGSTS.E [R2+0x38800], [R4.64], P1 ;  /* 0x3880000004027fae */ /* 0x0005e40008921848 */
[----:B--2---:R-:W-:Y:S02]  /*9ea80*/  IMAD.MOV.U32 R4, RZ, RZ, R20 ;  /* 0x000000ffff047224 */ /* 0x004fe400078e0014 */
[----:B-1----:R-:W-:-:S05]  /*9ea90*/  IMAD.MOV.U32 R5, RZ, RZ, R21 ;  /* 0x000000ffff057224 */ /* 0x002fca00078e0015 */
[----:B------:R1:W-:Y:S01]  /*9eaa0*/  LDGSTS.E [R2+0x3a800], [R4.64], P0 ;  /* 0x3a80000004027fae */ /* 0x0003e20008121848 */
[----:B------:R-:W-:Y:S02]  /*9eab0*/  ISETP.GT.AND P0, PT, R0, 0x79, PT ;  /* 0x000000790000780c */ /* 0x000fe40003f04270 */
[----:B------:R-:W-:Y:S02]  /*9eac0*/  IADD3 R18, P2, R18, R22, RZ ;  /* 0x0000001612127210 */ /* 0x000fe40007f5e0ff */
[----:B-1----:R-:W-:Y:S01]  /*9ead0*/  SEL R4, RZ, 0x4, !P0 ;  /* 0x00000004ff047807 */ /* 0x002fe20004000000 */
[----:B------:R-:W-:-:S03]  /*9eae0*/  ISETP.GT.AND P0, PT, R0, 0x7d, PT ;  /* 0x0000007d0000780c */ /* 0x000fc60003f04270 */
[----:B------:R-:W-:-:S04]  /*9eaf0*/  SEL R4, R4, RZ, !P4 ;  /* 0x000000ff04047207 */ /* 0x000fc80006000000 */
[----:B------:R-:W-:Y:S01]  /*9eb00*/  ISETP.NE.U32.AND P1, PT, R4, RZ, PT ;  /* 0x000000ff0400720c */ /* 0x000fe20003f25070 */
[----:B------:R-:W-:Y:S02]  /*9eb10*/  SEL R4, RZ, 0x4, !P0 ;  /* 0x00000004ff047807 */ /* 0x000fe40004000000 */
[----:B------:R-:W-:Y:S01]  /*9eb20*/  IMAD.X R19, R19, 0x1, R3, P2 ;  /* 0x0000000113137824 */ /* 0x000fe200010e0603 */
[----:B------:R-:W-:Y:S02]  /*9eb30*/  IADD3 R12, P3, R12, R22, RZ ;  /* 0x000000160c0c7210 */ /* 0x000fe40007f7e0ff */
[----:B------:R-:W-:Y:S01]  /*9eb40*/  SEL R4, R4, RZ, !P4 ;  /* 0x000000ff04047207 */ /* 0x000fe20006000000 */
[----:B------:R-:W-:Y:S01]  /*9eb50*/  IMAD.MOV.U32 R5, RZ, RZ, R19 ;  /* 0x000000ffff057224 */ /* 0x000fe200078e0013 */
[----:B------:R1:W-:Y:S02]  /*9eb60*/  STL [R1+0x1308], R20 ;  /* 0x0013081401007387 */ /* 0x0003e40000100800 */
[----:B------:R-:W-:Y:S01]  /*9eb70*/  ISETP.NE.U32.AND P0, PT, R4, RZ, PT ;  /* 0x000000ff0400720c */ /* 0x000fe20003f05070 */
[----:B------:R-:W-:Y:S01]  /*9eb80*/  IMAD.MOV.U32 R4, RZ, RZ, R18 ;  /* 0x000000ffff047224 */ /* 0x000fe200078e0012 */
[----:B------:R-:W-:Y:S01]  /*9eb90*/  IADD3.X R13, R13, R3, RZ, P3, !PT ;  /* 0x000000030d0d7210 */ /* 0x000fe20001ffe4ff */
[----:B------:R-:W-:Y:S01]  /*9eba0*/  STL [R1+0x1304], R21 ;  /* 0x0013041501007387 */ /* 0x000fe20000100800 */
[----:B------:R2:W-:Y:S02]  /*9ebb0*/  STL [R1+0x12e8], R18 ;  /* 0x0012e81201007387 */ /* 0x0005e40000100800 */
[----:B------:R-:W-:Y:S02]  /*9ebc0*/  STL [R1+0x12e4], R19 ;  /* 0x0012e41301007387 */ /* 0x000fe40000100800 */
[----:B------:R-:W-:Y:S01]  /*9ebd0*/  STL [R1+0x12c8], R12 ;  /* 0x0012c80c01007387 */ /* 0x000fe20000100800 */
[----:B------:R3:W-:Y:S04]  /*9ebe0*/  LDGSTS.E [R2+0x3c800], [R4.64], P1 ;  /* 0x3c80000004027fae */ /* 0x0007e80008921848 */
[----:B------:R4:W-:Y:S01]  /*9ebf0*/  STL [R1+0x12c4], R13 ;  /* 0x0012c40d01007387 */ /* 0x0009e20000100800 */
[----:B-1----:R-:W5:Y:S03]  /*9ec00*/  LDL.LU R20, [R1+0x16a4] ;  /* 0x0016a40001147983 */ /* 0x002f660000300800 */
[----:B--2---:R-:W2:Y:S01]  /*9ec10*/  LDL.LU R18, [R1+0x1684] ;  /* 0x0016840001127983 */ /* 0x004ea20000300800 */
[----:B---3--:R-:W-:-:S02]  /*9ec20*/  IMAD.MOV.U32 R4, RZ, RZ, R12 ;  /* 0x000000ffff047224 */ /* 0x008fc400078e000c */
[----:B------:R-:W-:Y:S02]  /*9ec30*/  IMAD.MOV.U32 R5, RZ, RZ, R13 ;  /* 0x000000ffff057224 */ /* 0x000fe400078e000d */
[----:B----4-:R-:W-:Y:S01]  /*9ec40*/  HMMA.1688.F32.TF32 R12, R8, R14, R24 ;  /* 0x0000000e080c723c */ /* 0x010fe20000081018 */
[----:B------:R-:W3:Y:S04]  /*9ec50*/  LDL.LU.64 R26, [R1+0x1700] ;  /* 0x00170000011a7983 */ /* 0x000ee80000300a00 */
[----:B------:R1:W-:Y:S04]  /*9ec60*/  LDGSTS.E [R2+0x3e800], [R4.64], P0 ;  /* 0x3e80000004027fae */ /* 0x0003e80008121848 */
[----:B-1----:R-:W4:Y:S01]  /*9ec70*/  LDL.LU R5, [R1+0x1698] ;  /* 0x0016980001057983 */ /* 0x002f220000300800 */
[----:B------:R-:W3:Y:S11]  /*9ec80*/  LDL.LU R19, [R1+0x1678] ;  /* 0x0016780001137983 */ /* 0x000ef60000300800 */
[----:B------:R-:W-:Y:S02]  /*9ec90*/  @!UPT UIADD3 URZ, URZ, URZ, URZ ;  /* 0x0000003f3f3ff290 */ /* 0x000fe4000fffe03f */
[----:B------:R-:W-:Y:S01]  /*9eca0*/  STL.64 [R1+0x610], R12 ;  /* 0x0006100c01007387 */ /* 0x000fe20000100a00 */
[----:B------:R1:W-:Y:S03]  /*9ecb0*/  STL.64 [R1+0x618], R14 ;  /* 0x0006180e01007387 */ /* 0x0003e60000100a00 */
[----:B-1----:R-:W3:Y:S01]  /*9ecc0*/  LDL.LU R15, [R1+0x1658] ;  /* 0x00165800010f7983 */ /* 0x002ee20000300800 */
[----:B------:R-:W3:Y:S02]  /*9ecd0*/  LDL.LU R14, [R1+0x1664] ;  /* 0x00166400010e7983 */ /* 0x000ee40000300800 */
[----:B------:R-:W3:Y:S02]  /*9ece0*/  LDL.LU R13, [R1+0x1638] ;  /* 0x00163800010d7983 */ /* 0x000ee40000300800 */
[----:B------:R-:W3:Y:S01]  /*9ecf0*/  LDL.LU R12, [R1+0x1644] ;  /* 0x00164400010c7983 */ /* 0x000ee20000300800 */
        /* <DEDUP_REMOVED lines=14> */
[-C--:B-----5:R-:W-:Y:S02]  /*9ede0*/  IADD3 R20, P2, R20, R22.reuse, RZ ;  /* 0x0000001614147210 */ /* 0x0a0fe40007f5e0ff */
[----:B--2---:R-:W-:-:S03]  /*9edf0*/  IADD3 R18, P3, R18, R22, RZ ;  /* 0x0000001612127210 */ /* 0x004fc60007f7e0ff */
[----:B------:R-:W-:Y:S01]  /*9ee00*/  IMAD.MOV.U32 R4, RZ, RZ, R20 ;  /* 0x000000ffff047224 */ /* 0x000fe200078e0014 */
[----:B------:R-:W-:Y:S01]  /*9ee10*/  STL [R1+0x16a4], R20 ;  /* 0x0016a41401007387 */ /* 0x000fe20000100800 */
[----:B------:R-:W-:Y:S02]  /*9ee20*/  STL [R1+0x1684], R18 ;  /* 0x0016841201007387 */ /* 0x000fe40000100800 */
[--C-:B----4-:R-:W-:Y:S02]  /*9ee30*/  IMAD.X R5, R5, 0x1, R3.reuse, P2 ;  /* 0x0000000105057824 */ /* 0x110fe400010e0603 */
[----:B---3--:R-:W-:-:S03]  /*9ee40*/  IMAD.X R19, R19, 0x1, R3, P3 ;  /* 0x0000000113137824 */ /* 0x008fc600018e0603 */
[----:B------:R1:W-:Y:S04]  /*9ee50*/  STL [R1+0x1698], R5 ;  /* 0x0016980501007387 */ /* 0x0003e80000100800 */
[----:B------:R2:W-:Y:S01]  /*9ee60*/  LDGSTS.E [R2+0x1000], [R4.64], P0 ;  /* 0x0100000004027fae */ /* 0x0005e20008121848 */
[----:B------:R-:W-:Y:S01]  /*9ee70*/  ISETP.GT.AND P0, PT, R0, 0xa, PT ;  /* 0x0000000a0000780c */ /* 0x000fe20003f04270 */
[----:B--2---:R-:W-:Y:S02]  /*9ee80*/  IMAD.MOV.U32 R4, RZ, RZ, R18 ;  /* 0x000000ffff047224 */ /* 0x004fe400078e0012 */
[----:B-1----:R-:W-:-:S05]  /*9ee90*/  IMAD.MOV.U32 R5, RZ, RZ, R19 ;  /* 0x000000ffff057224 */ /* 0x002fca00078e0013 */
[----:B------:R1:W-:Y:S01]  /*9eea0*/  LDGSTS.E [R2+0x3000], [R4.64], P1 ;  /* 0x0300000004027fae */ /* 0x0003e20008921848 */
[-C--:B------:R-:W-:Y:S02]  /*9eeb0*/  IADD3 R14, P2, R14, R22.reuse, RZ ;  /* 0x000000160e0e7210 */ /* 0x080fe40007f5e0ff */
[----:B------:R-:W-:Y:S01]  /*9eec0*/  IADD3 R12, P3, R12, R22, RZ ;  /* 0x000000160c0c7210 */ /* 0x000fe20007f7e0ff */
[----:B------:R2:W-:Y:S02]  /*9eed0*/  STL [R1+0x1678], R19 ;  /* 0x0016781301007387 */ /* 0x0005e40000100800 */
[----:B------:R-:W-:Y:S01]  /*9eee0*/  IMAD.X R15, R15, 0x1, R3, P2 ;  /* 0x000000010f0f7824 */ /* 0x000fe200010e0603 */
[----:B-1----:R-:W-:Y:S01]  /*9eef0*/  SEL R4, RZ, 0x4, !P0 ;  /* 0x00000004ff047807 */ /* 0x002fe20004000000 */
[----:B------:R-:W-:-:S03]  /*9ef00*/  ISETP.GT.AND P0, PT, R0, 0xe, PT ;  /* 0x0000000e0000780c */ /* 0x000fc60003f04270 */
[----:B------:R-:W-:Y:S01]  /*9ef10*/  SEL R4, R4, RZ, !P4 ;  /* 0x000000ff04047207 */ /* 0x000fe20006000000 */
[----:B------:R-:W-:Y:S01]  /*9ef20*/  IMAD.X R13, R13, 0x1, R3, P3 ;  /* 0x000000010d0d7824 */ /* 0x000fe200018e0603 */
[----:B------:R-:W-:Y:S02]  /*9ef30*/  STL [R1+0x1664], R14 ;  /* 0x0016640e01007387 */ /* 0x000fe40000100800 */
[----:B------:R-:W-:Y:S01]  /*9ef40*/  ISETP.NE.U32.AND P1, PT, R4, RZ, PT ;  /* 0x000000ff0400720c */ /* 0x000fe20003f25070 */
[----:B------:R-:W-:Y:S01]  /*9ef50*/  SEL R4, RZ, 0x4, !P0 ;  /* 0x00000004ff047807 */ /* 0x000fe20004000000 */
[----:B------:R1:W-:Y:S01]  /*9ef60*/  STL [R1+0x1658], R15 ;  /* 0x0016580f01007387 */ /* 0x0003e20000100800 */
[----:B------:R-:W-:Y:S02]  /*9ef70*/  STL [R1+0x1644], R12 ;  /* 0x0016440c01007387 */ /* 0x000fe40000100800 */
[----:B------:R-:W3:Y:S01]  /*9ef80*/  LDL.LU R20, [R1+0x1624] ;  /* 0x0016240001147983 */ /* 0x000ee20000300800 */
[----:B------:R-:W-:Y:S01]  /*9ef90*/  SEL R4, R4, RZ, !P4 ;  /* 0x000000ff04047207 */ /* 0x000fe20006000000 */
[----:B------:R4:W-:Y:S01]  /*9efa0*/  STL [R1+0x1638], R13 ;  /* 0x0016380d01007387 */ /* 0x0009e20000100800 */
[----:B------:R-:W5:Y:S02]  /*9efb0*/  LDL.LU R18, [R1+0x1604] ;  /* 0x0016040001127983 */ /* 0x000f640000300800 */
[----:B------:R-:W5:Y:S01]  /*9efc0*/  LDL.LU R21, [R1+0x1618] ;  /* 0x0016180001157983 */ /* 0x000f620000300800 */
        /* <DEDUP_REMOVED lines=20> */
[----:B---3--:R-:W-:-:S04]  /*9f110*/  IADD3 R20, P2, R20, R22, RZ ;  /* 0x0000001614147210 */ /* 0x008fc80007f5e0ff */
[----:B-----5:R-:W-:Y:S02]  /*9f120*/  IADD3.X R21, R21, R3, RZ, P2, !PT ;  /* 0x0000000315157210 */ /* 0x020fe400017fe4ff */
[-C--:B------:R-:W-:Y:S01]  /*9f130*/  IADD3 R18, P3, R18, R22.reuse, RZ ;  /* 0x0000001612127210 */ /* 0x080fe20007f7e0ff */
        /* <DEDUP_REMOVED lines=11> */
[----:B------:R1:W-:Y:S01]  /*9f1f0*/  STL [R1+0x15d8], R15 ;  /* 0x0015d80f01007387 */ /* 0x0003e20000100800 */
[----:B----4-:R-:W-:Y:S01]  /*9f200*/  IADD3 R12, P3, R12, R22, RZ ;  /* 0x000000160c0c7210 */ /* 0x010fe20007f7e0ff */
[----:B--2---:R-:W-:Y:S02]  /*9f210*/  IMAD.MOV.U32 R4, RZ, RZ, R18 ;  /* 0x000000ffff047224 */ /* 0x004fe400078e0012 */
        /* <DEDUP_REMOVED lines=48> */
[----:B------:R-:W-:Y:S02]  /*9f520*/  STL [R1+0x1598], R21 ;  /* 0x0015981501007387 */ /* 0x000fe40000100800 */
[----:B------:R3:W-:Y:S02]  /*9f530*/  STL [R1+0x1584], R18 ;  /* 0x0015841201007387 */ /* 0x0007e40000100800 */
[----:B------:R-:W-:Y:S01]  /*9f540*/  IMAD.X R15, R15, 0x1, R3, P2 ;  /* 0x000000010f0f7824 */ /* 0x000fe200010e0603 */
[----:B-1----:R-:W-:Y:S01]  /*9f550*/  SEL R4, RZ, 0x4, !P0 ;  /* 0x00000004ff047807 */ /* 0x002fe20004000000 */
[----:B------:R-:W-:-:S03]  /*9f560*/  ISETP.GT.AND P0, PT, R0, 0x2e, PT ;  /* 0x0000002e0000780c */ /* 0x000fc60003f04270 */
[----:B------:R-:W-:Y:S02]  /*9f570*/  SEL R4, R4, RZ, !P4 ;  /* 0x000000ff04047207 */ /* 0x000fe40006000000 */
[----:B------:R-:W-:Y:S01]  /*9f580*/  IADD3 R12, P3, R12, R22, RZ ;  /* 0x000000160c0c7210 */ /* 0x000fe20007f7e0ff */
[----:B------:R1:W-:Y:S01]  /*9f590*/  STL [R1+0x1578], R19 ;  /* 0x0015781301007387 */ /* 0x0003e20000100800 */
[----:B------:R-:W-:Y:S01]  /*9f5a0*/  STL [R1+0x1564], R14 ;  /* 0x0015640e01007387 */ /* 0x000fe20000100800 */
[----:B------:R-:W-:Y:S01]  /*9f5b0*/  ISETP.NE.U32.AND P1, PT, R4, RZ, PT ;  /* 0x000000ff0400720c */ /* 0x000fe20003f25070 */
[----:B------:R-:W-:Y:S01]  /*9f5c0*/  SEL R4, RZ, 0x4, !P0 ;  /* 0x00000004ff047807 */ /* 0x000fe20004000000 */
[----:B------:R-:W-:Y:S01]  /*9f5d0*/  IADD3.X R13, R13, R3, RZ, P3, !PT ;  /* 0x000000030d0d7210 */ /* 0x000fe20001ffe4ff */
[----:B------:R4:W-:Y:S01]  /*9f5e0*/  STL [R1+0x1558], R15 ;  /* 0x0015580f01007387 */ /* 0x0009e20000100800 */
[----:B------:R-:W-:Y:S02]  /*9f5f0*/  STL [R1+0x1544], R12 ;  /* 0x0015440c01007387 */ /* 0x000fe40000100800 */
[----:B--2---:R-:W2:Y:S01]  /*9f600*/  LDL.LU R20, [R1+0x1524] ;  /* 0x0015240001147983 */ /* 0x004ea20000300800 */
[----:B------:R-:W-:Y:S01]  /*9f610*/  SEL R4, R4, RZ, !P4 ;  /* 0x000000ff04047207 */ /* 0x000fe20006000000 */
[----:B------:R5:W-:Y:S01]  /*9f620*/  STL [R1+0x1538], R13 ;  /* 0x0015380d01007387 */ /* 0x000be20000100800 */
[----:B---3--:R-:W3:Y:S02]  /*9f630*/  LDL.LU R18, [R1+0x1514] ;  /* 0x0015140001127983 */ /* 0x008ee40000300800 */
[----:B------:R-:W3:Y:S01]  /*9f640*/  LDL.LU R21, [R1+0x1518] ;  /* 0x0015180001157983 */ /* 0x000ee20000300800 */
[----:B------:R-:W-:Y:S01]  /*9f650*/  ISETP.NE.U32.AND P0, PT, R4, RZ, PT ;  /* 0x000000ff0400720c */ /* 0x000fe20003f05070 */
[----:B------:R-:W-:-:S02]  /*9f660*/  IMAD.MOV.U32 R4, RZ, RZ, R14 ;  /* 0x000000ffff047224 */ /* 0x000fc400078e000e */
[----:B------:R-:W-:Y:S01]  /*9f670*/  IMAD.MOV.U32 R5, RZ, RZ, R15 ;  /* 0x000000ffff057224 */ /* 0x000fe200078e000f */
[----:B-1----:R-:W3:Y:S01]  /*9f680*/  LDL.LU R19, [R1+0x14f8] ;  /* 0x0014f80001137983 */ /* 0x002ee20000300800 */
[----:B----4-:R-:W4:Y:S02]  /*9f690*/  LDL.LU R15, [R1+0x14d8] ;  /* 0x0014d800010f7983 */ /* 0x010f240000300800 */
[----:B------:R-:W4:Y:S01]  /*9f6a0*/  LDL.LU R14, [R1+0x14f4] ;  /* 0x0014f400010e7983 */ /* 0x000f220000300800 */
        /* <DEDUP_REMOVED lines=15> */
[----:B---3--:R-:W-:-:S03]  /*9f7a0*/  IADD3 R18, P3, R18, R22, RZ ;  /* 0x0000001612127210 */ /* 0x008fc60007f7e0ff */
[----:B------:R-:W-:Y:S02]  /*9f7b0*/  IMAD.X R21, R21, 0x1, R3, P2 ;  /* 0x0000000115157824 */ /* 0x000fe400010e0603 */
[----:B------:R-:W-:Y:S02]  /*9f7c0*/  IMAD.MOV.U32 R4, RZ, RZ, R20 ;  /* 0x000000ffff047224 */ /* 0x000fe400078e0014 */
[----:B------:R-:W-:Y:S01]  /*9f7d0*/  IMAD.MOV.U32 R5, RZ, RZ, R21 ;  /* 0x000000ffff057224 */ /* 0x000fe200078e0015 */
[----:B----4-:R-:W-:Y:S01]  /*9f7e0*/  IADD3 R14, P2, R14, R22, RZ ;  /* 0x000000160e0e7210 */ /* 0x010fe20007f5e0ff */
[--C-:B------:R-:W-:Y:S01]  /*9f7f0*/  IMAD.X R19, R19, 0x1, R3.reuse, P3 ;  /* 0x0000000113137824 */ /* 0x100fe200018e0603 */
[----:B------:R1:W-:Y:S04]  /*9f800*/  STL [R1+0x1524], R20 ;  /* 0x0015241401007387 */ /* 0x0003e80000100800 */
[----:B------:R2:W-:Y:S01]  /*9f810*/  LDGSTS.E [R2+0x19000], [R4.64], P1 ;  /* 0x1900000004027fae */ /* 0x0005e20008921848 */
[----:B------:R-:W-:Y:S02]  /*9f820*/  STL [R1+0x1518], R21 ;  /* 0x0015181501007387 */ /* 0x000fe40000100800 */
[----:B------:R-:W-:-:S02]  /*9f830*/  IMAD.X R15, R15, 0x1, R3, P2 ;  /* 0x000000010f0f7824 */ /* 0x000fc400010e0603 */
[----:B------:R3:W-:Y:S01]  /*9f840*/  STL [R1+0x1514], R18 ;  /* 0x0015141201007387 */ /* 0x0007e20000100800 */
[----:B------:R4:W-:Y:S01]  /*9f850*/  STL [R1+0x14f8], R19 ;  /* 0x0014f81301007387 */ /* 0x0009e20000100800 */
[----:B------:R-:W-:Y:S02]  /*9f860*/  STL [R1+0x14f4], R14 ;  /* 0x0014f40e01007387 */ /* 0x000fe40000100800 */
[----:B------:R1:W-:Y:S02]  /*9f870*/  STL [R1+0x14d8], R15 ;  /* 0x0014d80f01007387 */ /* 0x0003e40000100800 */
[----:B--2---:R-:W-:Y:S02]  /*9f880*/  IMAD.MOV.U32 R4, RZ, RZ, R18 ;  /* 0x000000ffff047224 */ /* 0x004fe400078e0012 */
[----:B------:R-:W-:Y:S01]  /*9f890*/  IMAD.MOV.U32 R5, RZ, RZ, R19 ;  /* 0x000000ffff057224 */ /* 0x000fe200078e0013 */
[----:B-----5:R-:W-:-:S04]  /*9f8a0*/  IADD3 R12, P3, R12, R22, RZ ;  /* 0x000000160c0c7210 */ /* 0x020fc80007f7e0ff */
[----:B------:R2:W-:Y:S01]  /*9f8b0*/  LDGSTS.E [R2+0x1b000], [R4.64], P0 ;  /* 0x1b00000004027fae */ /* 0x0005e20008121848 */
[----:B------:R-:W-:-:S03]  /*9f8c0*/  IMAD.X R13, R13, 0x1, R3, P3 ;  /* 0x000000010d0d7824 */ /* 0x000fc600018e0603 */
[----:B------:R-:W-:Y:S01]  /*9f8d0*/  STL [R1+0x14d4], R12 ;  /* 0x0014d40c01007387 */ /* 0x000fe20000100800 */
[C---:B------:R-:W-:Y:S01]  /*9f8e0*/  ISETP.GT.AND P0, PT, R0.reuse, 0x3a, PT ;  /* 0x0000003a0000780c */ /* 0x040fe20003f04270 */
[----:B-1----:R-:W5:Y:S02]  /*9f8f0*/  LDL.LU R20, [R1+0x14b4] ;  /* 0x0014b40001147983 */ /* 0x002f640000300800 */
[----:B------:R1:W-:Y:S01]  /*9f900*/  STL [R1+0x14b8], R13 ;  /* 0x0014b80d01007387 */ /* 0x0003e20000100800 */
[----:B---3--:R-:W3:Y:S02]  /*9f910*/  LDL.LU R18, [R1+0x1494] ;  /* 0x0014940001127983 */ /* 0x008ee40000300800 */
        /* <DEDUP_REMOVED lines=29> */
[----:B------:R-:W-:Y:S01]  /*9faf0*/  IMAD.X R21, R21, 0x1, R3, P2 ;  /* 0x0000000115157824 */ /* 0x000fe200010e0603 */
[----:B------:R-:W-:-:S03]  /*9fb00*/  MOV R4, R20 ;  /* 0x0000001400047202 */ /* 0x000fc60000000f00 */
[----:B------:R-:W-:Y:S02]  /*9fb10*/  IMAD.MOV.U32 R5, RZ, RZ, R21 ;  /* 0x000000ffff057224 */ /* 0x000fe400078e0015 */
[----:B----4-:R-:W-:-:S03]  /*9fb20*/  IMAD.X R19, R19, 0x1, R3, P3 ;  /* 0x0000000113137824 */ /* 0x010fc600018e0603 */
[----:B------:R1:W-:Y:S02]  /*9fb30*/  LDGSTS.E [R2+0x21000], [R4.64], P1 ;  /* 0x2100000004027fae */ /* 0x0003e40008921848 */
[----:B-1----:R-:W-:Y:S02]  /*9fb40*/  IMAD.MOV.U32 R4, RZ, RZ, R18 ;  /* 0x000000ffff047224 */ /* 0x002fe400078e0012 */
[----:B------:R-:W-:-:S05]  /*9fb50*/  IMAD.MOV.U32 R5, RZ, RZ, R19 ;  /* 0x000000ffff057224 */ /* 0x000fca00078e0013 */
[----:B------:R1:W-:Y:S01]  /*9fb60*/  LDGSTS.E [R2+0x23000], [R4.64], P0 ;  /* 0x2300000004027fae */ /* 0x0003e20008121848 */
[----:B------:R-:W-:Y:S02]  /*9fb70*/  ISETP.GT.AND P0, PT, R0, 0x4a, PT ;  /* 0x0000004a0000780c */ /* 0x000fe40003f04270 */
[-C--:B--2---:R-:W-:Y:S01]  /*9fb80*/  IADD3 R14, P2, R14, R22.reuse, RZ ;  /* 0x000000160e0e7210 */ /* 0x084fe20007f5e0ff */
[----:B------:R2:W-:Y:S01]  /*9fb90*/  STL [R1+0x14b4], R20 ;  /* 0x0014b41401007387 */ /* 0x0005e20000100800 */
[----:B------:R-:W-:Y:S02]  /*9fba0*/  STL [R1+0x1498], R21 ;  /* 0x0014981501007387 */ /* 0x000fe40000100800 */
[----:B------:R3:W-:Y:S02]  /*9fbb0*/  STL [R1+0x1494], R18 ;  /* 0x0014941201007387 */ /* 0x0007e40000100800 */
[----:B------:R-:W-:Y:S01]  /*9fbc0*/  IMAD.X R15, R15, 0x1, R3, P2 ;  /* 0x000000010f0f7824 */ /* 0x000fe200010e0603 */
[----:B-1----:R-:W-:Y:S01]  /*9fbd0*/  SEL R4, RZ, 0x4, !P0 ;  /* 0x00000004ff047807 */ /* 0x002fe20004000000 */
[----:B------:R-:W-:Y:S01]  /*9fbe0*/  ISETP.GT.AND P0, PT, R0, 0x4e, PT ;  /* 0x0000004e0000780c */ /* 0x000fe20003f04270 */
[----:B------:R-:W-:-:S02]  /*9fbf0*/  IADD3 R12, P3, R12, R22, RZ ;  /* 0x000000160c0c7210 */ /* 0x000fc40007f7e0ff */
[----:B------:R-:W-:Y:S01]  /*9fc00*/  SEL R4, R4, RZ, !P4 ;  /* 0x000000ff04047207 */ /* 0x000fe20006000000 */
[----:B------:R1:W-:Y:S01]  /*9fc10*/  STL [R1+0x1478], R19 ;  /* 0x0014781301007387 */ /* 0x0003e20000100800 */
[----:B------:R-:W-:Y:S02]  /*9fc20*/  STL [R1+0x1470], R14 ;  /* 0x0014700e01007387 */ /* 0x000fe40000100800 */
[----:B------:R-:W-:Y:S01]  /*9fc30*/  ISETP.NE.U32.AND P1, PT, R4, RZ, PT ;  /* 0x000000ff0400720c */ /* 0x000fe20003f25070 */
[----:B------:R-:W-:Y:S02]  /*9fc40*/  SEL R4, RZ, 0x4, !P0 ;  /* 0x00000004ff047807 */ /* 0x000fe40004000000 */
[----:B------:R-:W-:Y:S01]  /*9fc50*/  IMAD.X R13, R13, 0x1, R3, P3 ;  /* 0x000000010d0d7824 */ /* 0x000fe200018e0603 */
        /* <DEDUP_REMOVED lines=59> */
[----:B------:R-:W-:Y:S02]  /*a0010*/  SEL R4, R4, RZ, !P4 ;  /* 0x000000ff04047207 */ /* 0x000fe40006000000 */
[----:B------:R-:W-:Y:S02]  /*a0020*/  MOV R5, R15 ;  /* 0x0000000f00057202 */ /* 0x000fe40000000f00 */
        /* <DEDUP_REMOVED lines=31> */
[----:B------:R-:W-:Y:S01]  /*a0220*/  STL [R1+0x13cc], R21 ;  /* 0x0013cc1501007387 */ /* 0x000fe20000100800 */
[----:B-1----:R-:W-:Y:S01]  /*a0230*/  SEL R4, RZ, 0x4, !P0 ;  /* 0x00000004ff047807 */ /* 0x002fe20004000000 */
[----:B------:R-:W-:Y:S01]  /*a0240*/  ISETP.GT.AND P0, PT, R0, 0x6e, PT ;  /* 0x0000006e0000780c */ /* 0x000fe20003f04270 */
[----:B------:R-:W-:Y:S02]  /*a0250*/  IADD3 R12, P3, R12, R22, RZ ;  /* 0x000000160c0c7210 */ /* 0x000fe40007f7e0ff */
[----:B------:R-:W-:Y:S01]  /*a0260*/  SEL R4, R4, RZ, !P4 ;  /* 0x000000ff04047207 */ /* 0x000fe20006000000 */
[--C-:B------:R-:W-:Y:S01]  /*a0270*/  IMAD.X R15, R15, 0x1, R3.reuse, P2 ;  /* 0x000000010f0f7824 */ /* 0x100fe200010e0603 */
[----:B------:R1:W-:Y:S02]  /*a0280*/  STL [R1+0x13f0], R18 ;  /* 0x0013f01201007387 */ /* 0x0003e40000100800 */
[----:B------:R-:W-:Y:S01]  /*a0290*/  ISETP.NE.U32.AND P1, PT, R4, RZ, PT ;  /* 0x000000ff0400720c */ /* 0x000fe20003f25070 */
[----:B------:R-:W-:Y:S01]  /*a02a0*/  SEL R4, RZ, 0x4, !P0 ;  /* 0x00000004ff047807 */ /* 0x000fe20004000000 */
[----:B------:R3:W-:Y:S01]  /*a02b0*/  STL [R1+0x13ec], R19 ;  /* 0x0013ec1301007387 */ /* 0x0007e20000100800 */
[----:B------:R-:W-:-:S02]  /*a02c0*/  IMAD.X R13, R13, 0x1, R3, P3 ;  /* 0x000000010d0d7824 */ /* 0x000fc400018e0603 */
[----:B------:R-:W-:Y:S02]  /*a02d0*/  STL [R1+0x1370], R14 ;  /* 0x0013700e01007387 */ /* 0x000fe40000100800 */
[----:B------:R4:W-:Y:S01]  /*a02e0*/  STL [R1+0x136c], R15 ;  /* 0x00136c0f01007387 */ /* 0x0009e20000100800 */
[----:B------:R-:W-:Y:S01]  /*a02f0*/  SEL R4, R4, RZ, !P4 ;  /* 0x000000ff04047207 */ /* 0x000fe20006000000 */
[----:B------:R-:W-:Y:S01]  /*a0300*/  STL [R1+0x1350], R12 ;  /* 0x0013500c01007387 */ /* 0x000fe20000100800 */
[----:B--2---:R-:W2:Y:S02]  /*a0310*/  LDL.LU R20, [R1+0x1330] ;  /* 0x0013300001147983 */ /* 0x004ea40000300800 */
[----:B------:R5:W-:Y:S02]  /*a0320*/  STL [R1+0x134c], R13 ;  /* 0x00134c0d01007387 */ /* 0x000be40000100800 */
[----:B-1----:R-:W2:Y:S01]  /*a0330*/  LDL.LU R18, [R1+0x1310] ;  /* 0x0013100001127983 */ /* 0x002ea20000300800 */
[----:B------:R-:W-:Y:S01]  /*a0340*/  ISETP.NE.U32.AND P0, PT, R4, RZ, PT ;  /* 0x000000ff0400720c */ /* 0x000fe20003f05070 */
[----:B------:R-:W2:Y:S01]  /*a0350*/  LDL.LU R21, [R1+0x132c] ;  /* 0x00132c0001157983 */ /* 0x000ea20000300800 */
[----:B------:R-:W-:-:S02]  /*a0360*/  IMAD.MOV.U32 R4, RZ, RZ, R14 ;  /* 0x000000ffff047224 */ /* 0x000fc400078e000e */
[----:B------:R-:W-:Y:S02]  /*a0370*/  IMAD.MOV.U32 R5, RZ, RZ, R15 ;  /* 0x000000ffff057224 */ /* 0x000fe400078e000f */
[----:B---3--:R-:W3:Y:S01]  /*a0380*/  LDL.LU R19, [R1+0x130c] ;  /* 0x00130c0001137983 */ /* 0x008ee20000300800 */
[----:B----4-:R-:W4:Y:S01]  /*a0390*/  LDL.LU R15, [R1+0x12ec] ;  /* 0x0012ec00010f7983 */ /* 0x010f220000300800 */
[----:B------:R-:W3:Y:S03]  /*a03a0*/  LDL.LU R14, [R1+0x12f0] ;  /* 0x0012f000010e7983 */ /* 0x000ee60000300800 */
        /* <DEDUP_REMOVED lines=18> */
[----:B------:R-:W-:Y:S01]  /*a04d0*/  IMAD.X R19, R19, 0x1, R3, P3 ;  /* 0x0000000113137824 */ /* 0x000fe200018e0603 */
[----:B------:R-:W-:Y:S01]  /*a04e0*/  STL [R1+0x1330], R20 ;  /* 0x0013301401007387 */ /* 0x000fe20000100800 */
[----:B------:R-:W-:Y:S02]  /*a04f0*/  IMAD.MOV.U32 R4, RZ, RZ, R20 ;  /* 0x000000ffff047224 */ /* 0x000fe400078e0014 */
[----:B------:R-:W-:Y:S02]  /*a0500*/  IMAD.MOV.U32 R5, RZ, RZ, R21 ;  /* 0x000000ffff057224 */ /* 0x000fe400078e0015 */
[----:B----4-:R-:W-:Y:S01]  /*a0510*/  IMAD.X R15, R15, 0x1, R3, P2 ;  /* 0x000000010f0f7824 */ /* 0x010fe200010e0603 */
[----:B------:R-:W-:Y:S01]  /*a0520*/  STL [R1+0x132c], R21 ;  /* 0x00132c1501007387 */ /* 0x000fe20000100800 */
[----:B------:R-:W-:Y:S02]  /*a0530*/  STL [R1+0x1310], R18 ;  /* 0x0013101201007387 */ /* 0x000fe40000100800 */
[----:B------:R1:W-:Y:S02]  /*a0540*/  STL [R1+0x130c], R19 ;  /* 0x00130c1301007387 */ /* 0x0003e40000100800 */
[----:B------:R-:W-:Y:S01]  /*a0550*/  STL [R1+0x12f0], R14 ;  /* 0x0012f00e01007387 */ /* 0x000fe20000100800 */
[----:B------:R2:W-:Y:S04]  /*a0560*/  LDGSTS.E [R2+0x39000], [R4.64], P1 ;  /* 0x3900000004027fae */ /* 0x0005e80008921848 */
[----:B------:R-:W-:Y:S01]  /*a0570*/  STL [R1+0x12ec], R15 ;  /* 0x0012ec0f01007387 */ /* 0x000fe20000100800 */
[----:B-----5:R-:W-:-:S05]  /*a0580*/  IADD3 R12, P3, R12, R22, RZ ;  /* 0x000000160c0c7210 */ /* 0x020fca0007f7e0ff */
[----:B------:R-:W-:Y:S01]  /*a0590*/  STL [R1+0x12d0], R12 ;  /* 0x0012d00c01007387 */ /* 0x000fe20000100800 */
[----:B--2---:R-:W-:-:S03]  /*a05a0*/  IMAD.MOV.U32 R5, RZ, RZ, R19 ;  /* 0x000000ffff057224 */ /* 0x004fc600078e0013 */
[----:B-1----:R-:W2:Y:S01]  /*a05b0*/  LDL.LU R19, [R1+0x169c] ;  /* 0x00169c0001137983 */ /* 0x002ea20000300800 */
[----:B------:R-:W-:Y:S01]  /*a05c0*/  IMAD.X R13, R13, 0x1, R3, P3 ;  /* 0x000000010d0d7824 */ /* 0x000fe200018e0603 */
[----:B------:R-:W-:-:S04]  /*a05d0*/  MOV R4, R18 ;  /* 0x0000001200047202 */ /* 0x000fc80000000f00 */
[----:B------:R-:W-:Y:S04]  /*a05e0*/  STL [R1+0x12cc], R13 ;  /* 0x0012cc0d01007387 */ /* 0x000fe80000100800 */
[----:B------:R1:W-:Y:S01]  /*a05f0*/  LDGSTS.E [R2+0x3b000], [R4.64], P0 ;  /* 0x3b00000004027fae */ /* 0x0003e20008121848 */
[----:B------:R-:W-:-:S03]  /*a0600*/  ISETP.GT.AND P0, PT, R0, 0x7a, PT ;  /* 0x0000007a0000780c */ /* 0x000fc60003f04270 */
[----:B--2---:R-:W-:Y:S01]  /*a0610*/  STL [R1+0x16f8], R19 ;  /* 0x0016f81301007387 */ /* 0x004fe20000100800 */
[----:B------:R2:W-:Y:S03]  /*a0620*/  STL.64 [R1+0x16f0], R16 ;  /* 0x0016f01001007387 */ /* 0x0005e60000100a00 */
[----:B--2---:R-:W2:Y:S01]  /*a0630*/  LDL.LU R16, [R1+0x8c0] ;  /* 0x0008c00001107983 */ /* 0x004ea20000300800 */
[----:B------:R-:W2:Y:S02]  /*a0640*/  LDL.LU R17, [R1+0x8c4] ;  /* 0x0008c40001117983 */ /* 0x000ea40000300800 */
[----:B------:R-:W2:Y:S02]  /*a0650*/  LDL.LU R18, [R1+0x8c8] ;  /* 0x0008c80001127983 */ /* 0x000ea40000300800 */
[----:B------:R-:W2:Y:S01]  /*a0660*/  LDL.LU R19, [R1+0x8cc] ;  /* 0x0008cc0001137983 */ /* 0x000ea20000300800 */
[----:B-1----:R-:W-:Y:S01]  /*a0670*/  SEL R4, RZ, 0x4, !P0 ;  /* 0x00000004ff047807 */ /* 0x002fe20004000000 */
[----:B------:R-:W-:-:S02]  /*a0680*/  ISETP.GT.AND P0, PT, R0, 0x7e, PT ;  /* 0x0000007e0000780c */ /* 0x000fc40003f04270 */
[----:B------:R-:W-:Y:S01]  /*a0690*/  IMAD.MOV.U32 R5, RZ, RZ, R15 ;  /* 0x000000ffff057224 */ /* 0x000fe200078e000f */
[----:B------:R-:W3:Y:S01]  /*a06a0*/  LDL.LU R20, [R1+0x1690] ;  /* 0x0016900001147983 */ /* 0x000ee20000300800 */
[----:B------:R-:W-:-:S04]  /*a06b0*/  SEL R4, R4, RZ, !P4 ;  /* 0x000000ff04047207 */ /* 0x000fc80006000000 */
[----:B------:R-:W-:Y:S01]  /*a06c0*/  ISETP.NE.U32.AND P1, PT, R4, RZ, PT ;  /* 0x000000ff0400720c */ /* 0x000fe20003f25070 */
[----:B------:R-:W-:-:S04]  /*a06d0*/  SEL R4, RZ, 0x4, !P0 ;  /* 0x00000004ff047807 */ /* 0x000fc80004000000 */
[----:B------:R-:W-:-:S04]  /*a06e0*/  SEL R4, R4, RZ, !P4 ;  /* 0x000000ff04047207 */ /* 0x000fc80006000000 */
[----:B------:R-:W-:Y:S01]  /*a06f0*/  ISETP.NE.U32.AND P0, PT, R4, RZ, PT ;  /* 0x000000ff0400720c */ /* 0x000fe20003f05070 */
[----:B------:R-:W-:-:S05]  /*a0700*/  IMAD.MOV.U32 R4, RZ, RZ, R14 ;  /* 0x000000ffff047224 */ /* 0x000fca00078e000e */
[----:B------:R1:W-:Y:S02]  /*a0710*/  LDGSTS.E [R2+0x3d000], [R4.64], P1 ;  /* 0x3d00000004027fae */ /* 0x0003e40008921848 */
[----:B-1----:R-:W-:Y:S02]  /*a0720*/  IMAD.MOV.U32 R5, RZ, RZ, R13 ;  /* 0x000000ffff057224 */ /* 0x002fe400078e000d */
[----:B------:R-:W4:Y:S01]  /*a0730*/  LDL.LU R13, [R1+0x167c] ;  /* 0x00167c00010d7983 */ /* 0x000f220000300800 */
[----:B--2---:R-:W-:Y:S03]  /*a0740*/  HMMA.1688.F32.TF32 R24, R8, R26, R16 ;  /* 0x0000001a0818723c */ /* 0x004fe60000081010 */
[----:B------:R-:W2:Y:S01]  /*a0750*/  LDL.LU R19, [R1+0x16f8] ;  /* 0x0016f80001137983 */ /* 0x000ea20000300800 */
[----:B------:R-:W5:Y:S11]  /*a0760*/  LDL.LU.64 R16, [R1+0x16f0] ;  /* 0x0016f00001107983 */ /* 0x000f760000300a00 */
[----:B------:R-:W-:Y:S08]  /*a0770*/  @!UPT UIADD3 URZ, URZ, URZ, URZ ;  /* 0x0000003f3f3ff290 */ /* 0x000ff0000fffe03f */
[----:B------:R-:W-:Y:S01]  /*a0780*/  STL.64 [R1+0x1a0], R24 ;  /* 0x0001a01801007387 */ /* 0x000fe20000100a00 */
[----:B------:R1:W-:Y:S03]  /*a0790*/  STL.64 [R1+0x1a8], R26 ;  /* 0x0001a81a01007387 */ /* 0x0003e60000100a00 */
[----:B-1----:R-:W5:Y:S01]  /*a07a0*/  LDL.LU.64 R26, [R1+0x16e8] ;  /* 0x0016e800011a7983 */ /* 0x002f620000300a00 */
[----:B------:R-:W5:Y:S02]  /*a07b0*/  LDL.LU.64 R24, [R1+0x16e0] ;  /* 0x0016e00001187983 */ /* 0x000f640000300a00 */
[----:B------:R-:W5:Y:S01]  /*a07c0*/  LDL.LU R18, [R1+0x1670] ;  /* 0x0016700001127983 */ /* 0x000f620000300800 */
[----:B------:R-:W1:Y:S01]  /*a07d0*/  S2R R23, SR_TID.X ;  /* 0x0000000000177919 */ /* 0x000e620000002100 */
[----:B------:R-:W-:Y:S02]  /*a07e0*/  IMAD.MOV.U32 R4, RZ, RZ, R12 ;  /* 0x000000ffff047224 */ /* 0x000fe400078e000c */
[----:B------:R-:W5:Y:S02]  /*a07f0*/  LDL.LU R15, [R1+0x1650] ;  /* 0x00165000010f7983 */ /* 0x000f640000300800 */
[----:B------:R-:W5:Y:S01]  /*a0800*/  LDL.LU R14, [R1+0x165c] ;  /* 0x00165c00010e7983 */ /* 0x000f620000300800 */
[----:B------:R3:W-:Y:S01]  /*a0810*/  LDGSTS.E [R2+0x3f000], [R4.64], P0 ;  /* 0x3f00000004027fae */ /* 0x0007e20008121848 */
[----:B------:R-:W-:-:S04]  /*a0820*/  ISETP.GT.AND P0, PT, R0, 0x3, PT ;  /* 0x000000030000780c */ /* 0x000fc80003f04270 */
[----:B---3--:R-:W-:Y:S01]  /*a0830*/  SEL R2, RZ, 0x4, !P0 ;  /* 0x00000004ff027807 */ /* 0x008fe20004000000 */
[----:B------:R-:W-:Y:S01]  /*a0840*/  ISETP.GT.AND P0, PT, R0, 0x7, PT ;  /* 0x000000070000780c */ /* 0x000fe20003f04270 */
[----:B-1----:R-:W-:Y:S02]  /*a0850*/  LOP3.LUT R23, R23, 0x1ff, RZ, 0xc0, !PT ;  /* 0x000001ff17177812 */ /* 0x002fe400078ec0ff */
[----:B------:R-:W-:Y:S02]  /*a0860*/  SEL R2, R2, RZ, !P4 ;  /* 0x000000ff02027207 */ /* 0x000fe40006000000 */
[----:B------:R-:W-:Y:S01]  /*a0870*/  SEL R4, RZ, 0x4, !P0 ;  /* 0x00000004ff047807 */ /* 0x000fe20004000000 */
[----:B------:R-:W-:Y:S01]  /*a0880*/  IMAD.SHL.U32 R23, R23, 0x4, RZ ;  /* 0x0000000417177824 */ /* 0x000fe200078e00ff */
[----:B------:R-:W-:Y:S02]  /*a0890*/  ISETP.NE.U32.AND P0, PT, R2, RZ, PT ;  /* 0x000000ff0200720c */ /* 0x000fe40003f05070 */
[----:B------:R-:W-:Y:S01]  /*a08a0*/  SEL R4, R4, RZ, !P4 ;  /* 0x000000ff04047207 */ /* 0x000fe20006000000 */
[----:B------:R-:W-:Y:S01]  /*a08b0*/  IMAD.U32 R2, RZ, RZ, UR5 ;  /* 0x00000005ff027e24 */ /* 0x000fe2000f8e00ff */
[----:B------:R-:W-:-:S02]  /*a08c0*/  LOP3.LUT R12, R23, 0x60, RZ, 0x3c, !PT ;  /* 0x00000060170c7812 */ /* 0x000fc400078e3cff */
[----:B------:R-:W-:-:S03]  /*a08d0*/  ISETP.NE.U32.AND P1, PT, R4, RZ, PT ;  /* 0x000000ff0400720c */ /* 0x000fc60003f25070 */
[----:B------:R-:W-:Y:S01]  /*a08e0*/  IMAD R2, R2, 0x40000, R12 ;  /* 0x0004000002027824 */ /* 0x000fe200078e020c */
[----:B--2---:R-:W-:-:S05]  /*a08f0*/  IADD3 R19, P2, R19, R22, RZ ;  /* 0x0000001613137210 */ /* 0x004fca0007f5e0ff */
[----:B------:R-:W-:Y:S01]  /*a0900*/  IMAD.X R20, R20, 0x1, R3, P2 ;  /* 0x0000000114147824 */ /* 0x000fe200010e0603 */
[----:B----4-:R-:W-:Y:S01]  /*a0910*/  IADD3 R13, P2, R13, R22, RZ ;  /* 0x000000160d0d7210 */ /* 0x010fe20007f5e0ff */
[----:B------:R-:W-:Y:S01]  /*a0920*/  IMAD.MOV.U32 R4, RZ, RZ, R19 ;  /* 0x000000ffff047224 */ /* 0x000fe200078e0013 */
[----:B------:R-:W-:Y:S01]  /*a0930*/  STL [R1+0x169c], R19 ;  /* 0x00169c1301007387 */ /* 0x000fe20000100800 */
[----:B------:R-:W-:Y:S02]  /*a0940*/  IMAD.MOV.U32 R5, RZ, RZ, R20 ;  /* 0x000000ffff057224 */ /* 0x000fe400078e0014 */
[----:B------:R-:W2:Y:S02]  /*a0950*/  LDL.LU R12, [R1+0x163c] ;  /* 0x00163c00010c7983 */ /* 0x000ea40000300800 */
[----:B------:R-:W-:Y:S01]  /*a0960*/  STL [R1+0x1690], R20 ;  /* 0x0016901401007387 */ /* 0x000fe20000100800 */
[----:B------:R1:W-:Y:S04]  /*a0970*/  STL [R1+0x167c], R13 ;  /* 0x00167c0d01007387 */ /* 0x0003e80000100800 */
[----:B------:R3:W-:Y:S02]  /*a0980*/  LDGSTS.E [R2+0x1800], [R4.64], P0 ;  /* 0x0180000004027fae */ /* 0x0007e40008121848 */
[----:B---3--:R-:W-:-:S02]  /*a0990*/  IMAD.MOV.U32 R4, RZ, RZ, R13 ;  /* 0x000000ffff047224 */ /* 0x008fc400078e000d */
[----:B-----5:R-:W-:-:S05]  /*a09a0*/  IMAD.X R18, R18, 0x1, R3, P2 ;  /* 0x0000000112127824 */ /* 0x020fca00010e0603 */
[----:B------:R-:W-:Y:S01]  /*a09b0*/  STL [R1+0x1670], R18 ;  /* 0x0016701201007387 */ /* 0x000fe20000100800 */
[----:B-1----:R-:W3:Y:S02]  /*a09c0*/  LDL.LU R13, [R1+0x1630] ;  /* 0x00163000010d7983 */ /* 0x002ee40000300800 */
[----:B------:R-:W-:Y:S01]  /*a09d0*/  IMAD.MOV.U32 R5, RZ, RZ, R18 ;  /* 0x000000ffff057224 */ /* 0x000fe200078e0012 */
[----:B------:R-:W-:-:S04]  /*a09e0*/  ISETP.GT.AND P0, PT, R0, 0xb, PT ;  /* 0x0000000b0000780c */ /* 0x000fc80003f04270 */
[----:B------:R1:W-:Y:S02]  /*a09f0*/  LDGSTS.E [R2+0x3800], [R4.64], P1 ;  /* 0x0380000004027fae */ /* 0x0003e40008921848 */
[----:B-1----:R-:W-:Y:S01]  /*a0a00*/  SEL R4, RZ, 0x4, !P0 ;  /* 0x00000004ff047807 */ /* 0x002fe20004000000 */
[----:B------:R-:W-:-:S03]  /*a0a10*/  ISETP.GT.AND P0, PT, R0, 0xf, PT ;  /* 0x0000000f0000780c */ /* 0x000fc60003f04270 */
[----:B------:R-:W-:-:S04]  /*a0a20*/  SEL R4, R4, RZ, !P4 ;  /* 0x000000ff04047207 */ /* 0x000fc80006000000 */
[----:B------:R-:W-:Y:S01]  /*a0a30*/  ISETP.NE.U32.AND P1, PT, R4, RZ, PT ;  /* 0x000000ff0400720c */ /* 0x000fe20003f25070 */
[----:B------:R-:W-:Y:S01]  /*a0a40*/  SEL R4, RZ, 0x4, !P0 ;  /* 0x00000004ff047807 */ /* 0x000fe20004000000 */
[----:B------:R-:W-:-:S05]  /*a0a50*/  IADD3 R14, P0, R14, R22, RZ ;  /* 0x000000160e0e7210 */ /* 0x000fca0007f1e0ff */
[----:B------:R-:W-:Y:S01]  /*a0a60*/  IMAD.X R15, R15, 0x1, R3, P0 ;  /* 0x000000010f0f7824 */ /* 0x000fe200000e0603 */
[----:B------:R1:W-:Y:S01]  /*a0a70*/  STL [R1+0x165c], R14 ;  /* 0x00165c0e01007387 */ /* 0x0003e20000100800 */
[----:B------:R-:W-:-:S03]  /*a0a80*/  SEL R4, R4, RZ, !P4 ;  /* 0x000000ff04047207 */ /* 0x000fc60006000000 */
[----:B------:R4:W-:Y:S01]  /*a0a90*/  STL [R1+0x1650], R15 ;  /* 0x0016500f01007387 */ /* 0x0009e20000100800 */
[----:B------:R-:W5:Y:S02]  /*a0aa0*/  LDL.LU R20, [R1+0x1610] ;  /* 0x0016100001147983 */ /* 0x000f640000300800 */
[----:B------:R-:W5:Y:S01]  /*a0ab0*/  LDL.LU R19, [R1+0x161c] ;  /* 0x00161c0001137983 */ /* 0x000f620000300800 */
[----:B------:R-:W-:Y:S01]  /*a0ac0*/  ISETP.NE.U32.AND P2, PT, R4, RZ, PT ;  /* 0x000000ff0400720c */ /* 0x000fe20003f45070 */
[----:B------:R-:W-:Y:S01]  /*a0ad0*/  IMAD.MOV.U32 R4, RZ, RZ, R14 ;  /* 0x000000ffff047224 */ /* 0x000fe200078e000e */
[----:B--2---:R-:W-:-:S05]  /*a0ae0*/  IADD3 R12, P0, R12, R22, RZ ;  /* 0x000000160c0c7210 */ /* 0x004fca0007f1e0ff */
[----:B------:R-:W-:Y:S01]  /*a0af0*/  STL [R1+0x163c], R12 ;  /* 0x00163c0c01007387 */ /* 0x000fe20000100800 */
[----:B-1----:R-:W2:Y:S02]  /*a0b00*/  LDL.LU R14, [R1+0x15fc] ;  /* 0x0015fc00010e7983 */ /* 0x002ea40000300800 */
[----:B---3--:R-:W-:-:S05]  /*a0b10*/  IMAD.X R13, R13, 0x1, R3, P0 ;  /* 0x000000010d0d7824 */ /* 0x008fca00000e0603 */
[----:B------:R1:W-:Y:S01]  /*a0b20*/  STL [R1+0x1630], R13 ;  /* 0x0016300d01007387 */ /* 0x0003e20000100800 */
[----:B------:R-:W3:Y:S01]  /*a0b30*/  LDL.LU R18, [R1+0x15f0] ;  /* 0x0015f00001127983 */ /* 0x000ee20000300800 */
[----:B------:R-:W-:Y:S02]  /*a0b40*/  MOV R5, R15 ;  /* 0x0000000f00057202 */ /* 0x000fe40000000f00 */
[----:B------:R-:W-:Y:S01]  /*a0b50*/  ISETP.GT.AND P0, PT, R0, 0x13, PT ;  /* 0x000000130000780c */ /* 0x000fe20003f04270 */
[----:B----4-:R-:W4:Y:S04]  /*a0b60*/  LDL.LU R15, [R1+0x15d0] ;  /* 0x0015d000010f7983 */ /* 0x010f280000300800 */
[----:B------:R1:W-:Y:S02]  /*a0b70*/  LDGSTS.E [R2+0x5800], [R4.64], P1 ;  /* 0x0580000004027fae */ /* 0x0003e40008921848 */
[----:B-1----:R-:W-:-:S02]  /*a0b80*/  IMAD.MOV.U32 R4, RZ, RZ, R12 ;  /* 0x000000ffff047224 */ /* 0x002fc400078e000c */
[----:B------:R-:W-:Y:S02]  /*a0b90*/  IMAD.MOV.U32 R5, RZ, RZ, R13 ;  /* 0x000000ffff057224 */ /* 0x000fe400078e000d */
[----:B------:R-:W4:Y:S04]  /*a0ba0*/  LDL.LU R13, [R1+0x15dc] ;  /* 0x0015dc00010d7983 */ /* 0x000f280000300800 */
[----:B------:R1:W-:Y:S01]  /*a0bb0*/  LDGSTS.E [R2+0x7800], [R4.64], P2 ;  /* 0x0780000004027fae */ /* 0x0003e20009121848 */
[----:B------:R-:W4:Y:S01]  /*a0bc0*/  LDL.LU R12, [R1+0x15bc] ;  /* 0x0015bc00010c7983 */ /* 0x000f220000300800 */
[----:B-1----:R-:W-:Y:S01]  /*a0bd0*/  SEL R4, RZ, 0x4, !P0 ;  /* 0x00000004ff047807 */ /* 0x002fe20004000000 */
[----:B------:R-:W-:-:S03]  /*a0be0*/  ISETP.GT.AND P0, PT, R0, 0x17, PT ;  /* 0x000000170000780c */ /* 0x000fc60003f04270 */
[----:B------:R-:W-:-:S04]  /*a0bf0*/  SEL R4, R4, RZ, !P4 ;  /* 0x000000ff04047207 */ /* 0x000fc80006000000 */
[----:B------:R-:W-:Y:S01]  /*a0c00*/  ISETP.NE.U32.AND P1, PT, R4, RZ, PT ;  /* 0x000000ff0400720c */ /* 0x000fe20003f25070 */
[----:B------:R-:W-:Y:S01]  /*a0c10*/  SEL R4, RZ, 0x4, !P0 ;  /* 0x00000004ff047807 */ /* 0x000fe20004000000 */
[----:B-----5:R-:W-:-:S03]  /*a0c20*/  IADD3 R19, P0, R19, R22, RZ ;  /* 0x0000001613137210 */ /* 0x020fc60007f1e0ff */
[----:B------:R-:W-:Y:S02]  /*a0c30*/  SEL R4, R4, RZ, !P4 ;  /* 0x000000ff04047207 */ /* 0x000fe40006000000 */
[----:B------:R-:W-:Y:S02]  /*a0c40*/  IMAD.X R20, R20, 0x1, R3, P0 ;  /* 0x0000000114147824 */ /* 0x000fe400000e0603 */
[----:B------:R-:W-:Y:S01]  /*a0c50*/  ISETP.NE.U32.AND P2, PT, R4, RZ, PT ;  /* 0x000000ff0400720c */ /* 0x000fe20003f45070 */
[----:B------:R-:W-:Y:S02]  /*a0c60*/  IMAD.MOV.U32 R4, RZ, RZ, R19 ;  /* 0x000000ffff047224 */ /* 0x000fe400078e0013 */
[----:B------:R-:W-:Y:S01]  /*a0c70*/  IMAD.MOV.U32 R5, RZ, RZ, R20 ;  /* 0x000000ffff057224 */ /* 0x000fe200078e0014 */
[----:B------:R-:W-:Y:S01]  /*a0c80*/  STL [R1+0x161c], R19 ;  /* 0x00161c1301007387 */ /* 0x000fe20000100800 */
[----:B------:R-:W-:Y:S03]  /*a0c90*/  STL [R1+0x1610], R20 ;  /* 0x0016101401007387 */ /* 0x000fe60000100800 */
[----:B------:R1:W-:Y:S01]  /*a0ca0*/  LDGSTS.E [R2+0x9800], [R4.64], P1 ;  /* 0x0980000004027fae */ /* 0x0003e20008921848 */
[----:B--2---:R-:W-:-:S05]  /*a0cb0*/  IADD3 R14, P0, R14, R22, RZ ;  /* 0x000000160e0e7210 */ /* 0x004fca0007f1e0ff */
[----:B------:R2:W-:Y:S01]  /*a0cc0*/  STL [R1+0x15fc], R14 ;  /* 0x0015fc0e01007387 */ /* 0x0005e20000100800 */
[----:B-1----:R-:W-:Y:S02]  /*a0cd0*/  IMAD.MOV.U32 R4, RZ, RZ, R14 ;  /* 0x000000ffff047224 */ /* 0x002fe400078e000e */
[----:B---3--:R-:W-:-:S05]  /*a0ce0*/  IMAD.X R18, R18, 0x1, R3, P0 ;  /* 0x0000000112127824 */ /* 0x008fca00000e0603 */
[----:B------:R-:W-:Y:S01]  /*a0cf0*/  STL [R1+0x15f0], R18 ;  /* 0x0015f01201007387 */ /* 0x000fe20000100800 */
[----:B--2---:R-:W2:Y:S02]  /*a0d00*/  LDL.LU R14, [R1+0x15b0] ;  /* 0x0015b000010e7983 */ /* 0x004ea40000300800 */
        /* <DEDUP_REMOVED lines=8> */
[----:B----4-:R-:W-:-:S05]  /*a0d90*/  IADD3 R13, P0, R13, R22, RZ ;  /* 0x000000160d0d7210 */ /* 0x010fca0007f1e0ff */
[----:B------:R-:W-:Y:S01]  /*a0da0*/  IMAD.X R15, R15, 0x1, R3, P0 ;  /* 0x000000010f0f7824 */ /* 0x000fe200000e0603 */
[----:B------:R1:W-:Y:S01]  /*a0db0*/  STL [R1+0x15dc], R13 ;  /* 0x0015dc0d01007387 */ /* 0x0003e20000100800 */
[----:B------:R-:W-:Y:S02]  /*a0dc0*/  IADD3 R12, P0, R12, R22, RZ ;  /* 0x000000160c0c7210 */ /* 0x000fe40007f1e0ff */
[----:B------:R-:W-:Y:S01]  /*a0dd0*/  SEL R4, R4, RZ, !P4 ;  /* 0x000000ff04047207 */ /* 0x000fe20006000000 */
[----:B------:R3:W-:Y:S01]  /*a0de0*/  STL [R1+0x15d0], R15 ;  /* 0x0015d00f01007387 */ /* 0x0007e20000100800 */
[----:B------:R-:W4:Y:S02]  /*a0df0*/  LDL.LU R20, [R1+0x1588] ;  /* 0x0015880001147983 */ /* 0x000f240000300800 */
[----:B------:R-:W5:Y:S01]  /*a0e00*/  LDL.LU R19, [R1+0x159c] ;  /* 0x00159c0001137983 */ /* 0x000f620000300800 */
[----:B------:R-:W-:Y:S01]  /*a0e10*/  ISETP.NE.U32.AND P2, PT, R4, RZ, PT ;  /* 0x000000ff0400720c */ /* 0x000fe20003f45070 */
[----:B------:R-:W-:Y:S01]  /*a0e20*/  IMAD.MOV.U32 R4, RZ, RZ, R13 ;  /* 0x000000ffff047224 */ /* 0x000fe200078e000d */
[----:B------:R-:W-:Y:S01]  /*a0e30*/  STL [R1+0x15bc], R12 ;  /* 0x0015bc0c01007387 */ /* 0x000fe20000100800 */
[----:B-1----:R-:W4:Y:S02]  /*a0e40*/  LDL.LU R13, [R1+0x157c] ;  /* 0x00157c00010d7983 */ /* 0x002f240000300800 */
[----:B--2---:R-:W-:-:S05]  /*a0e50*/  IMAD.X R14, R14, 0x1, R3, P0 ;  /* 0x000000010e0e7824 */ /* 0x004fca00000e0603 */
[----:B------:R1:W-:Y:S01]  /*a0e60*/  STL [R1+0x15b0], R14 ;  /* 0x0015b00e01007387 */ /* 0x0003e20000100800 */
[----:B------:R-:W2:Y:S02]  /*a0e70*/  LDL.LU R18, [R1+0x1568] ;  /* 0x0015680001127983 */ /* 0x000ea40000300800 */
[----:B------:R-:W-:Y:S01]  /*a0e80*/  IMAD.MOV.U32 R5, RZ, RZ, R15 ;  /* 0x000000ffff057224 */ /* 0x000fe200078e000f */
[----:B------:R-:W-:Y:S01]  /*a0e90*/  ISETP.GT.AND P0, PT, R0, 0x23, PT ;  /* 0x000000230000780c */ /* 0x000fe20003f04270 */
[----:B---3--:R-:W3:Y:S04]  /*a0ea0*/  LDL.LU R15, [R1+0x1548] ;  /* 0x00154800010f7983 */ /* 0x008ee80000300800 */
[----:B------:R1:W-:Y:S02]  /*a0eb0*/  LDGSTS.E [R2+0xd800], [R4.64], P1 ;  /* 0x0d80000004027fae */ /* 0x0003e40008921848 */
[----:B-1----:R-:W-:-:S02]  /*a0ec0*/  IMAD.MOV.U32 R4, RZ, RZ, R12 ;  /* 0x000000ffff047224 */ /* 0x002fc400078e000c */
[----:B------:R-:W-:Y:S02]  /*a0ed0*/  IMAD.MOV.U32 R5, RZ, RZ, R14 ;  /* 0x000000ffff057224 */ /* 0x000fe400078e000e */
[----:B------:R-:W3:Y:S04]  /*a0ee0*/  LDL.LU R14, [R1+0x155c] ;  /* 0x00155c00010e7983 */ /* 0x000ee80000300800 */
[----:B------:R1:W-:Y:S01]  /*a0ef0*/  LDGSTS.E [R2+0xf800], [R4.64], P2 ;  /* 0x0f80000004027fae */ /* 0x0003e20009121848 */
[----:B------:R-:W3:Y:S01]  /*a0f00*/  LDL.LU R12, [R1+0x153c] ;  /* 0x00153c00010c7983 */ /* 0x000ee20000300800 */
[----:B-1----:R-:W-:Y:S01]  /*a0f10*/  SEL R4, RZ, 0x4, !P0 ;  /* 0x00000004ff047807 */ /* 0x002fe20004000000 */
[----:B------:R-:W-:-:S03]  /*a0f20*/  ISETP.GT.AND P0, PT, R0, 0x27, PT ;  /* 0x000000270000780c */ /* 0x000fc60003f04270 */
[----:B------:R-:W-:-:S04]  /*a0f30*/  SEL R4, R4, RZ, !P4 ;  /* 0x000000ff04047207 */ /* 0x000fc80006000000 */
[----:B------:R-:W-:Y:S01]  /*a0f40*/  ISETP.NE.U32.AND P1, PT, R4, RZ, PT ;  /* 0x000000ff0400720c */ /* 0x000fe20003f25070 */
[----:B------:R-:W-:Y:S01]  /*a0f50*/  SEL R4, RZ, 0x4, !P0 ;  /* 0x00000004ff047807 */ /* 0x000fe20004000000 */
[----:B-----5:R-:W-:-:S03]  /*a0f60*/  IADD3 R19, P0, R19, R22, RZ ;  /* 0x0000001613137210 */ /* 0x020fc60007f1e0ff */
[----:B------:R-:W-:Y:S02]  /*a0f70*/  SEL R4, R4, RZ, !P4 ;  /* 0x000000ff04047207 */ /* 0x000fe40006000000 */
[----:B----4-:R-:W-:Y:S01]  /*a0f80*/  IMAD.X R20, R20, 0x1, R3, P0 ;  /* 0x0000000114147824 */ /* 0x010fe200000e0603 */
[----:B------:R-:W-:Y:S02]  /*a0f90*/  IADD3 R13, P0, R13, R22, RZ ;  /* 0x000000160d0d7210 */ /* 0x000fe40007f1e0ff */
[----:B------:R-:W-:Y:S01]  /*a0fa0*/  ISETP.NE.U32.AND P2, PT, R4, RZ, PT ;  /* 0x000000ff0400720c */ /* 0x000fe20003f45070 */
[----:B------:R-:W-:Y:S02]  /*a0fb0*/  IMAD.MOV.U32 R4, RZ, RZ, R19 ;  /* 0x000000ffff047224 */ /* 0x000fe400078e0013 */
[----:B------:R-:W-:Y:S01]  /*a0fc0*/  IMAD.MOV.U32 R5, RZ, RZ, R20 ;  /* 0x000000ffff057224 */ /* 0x000fe200078e0014 */
[----:B------:R-:W-:Y:S01]  /*a0fd0*/  STL [R1+0x159c], R19 ;  /* 0x00159c1301007387 */ /* 0x000fe20000100800 */
[----:B------:R-:W-:Y:S02]  /*a0fe0*/  STL [R1+0x1588], R20 ;  /* 0x0015881401007387 */ /* 0x000fe40000100800 */
[----:B------:R1:W-:Y:S01]  /*a0ff0*/  STL [R1+0x157c], R13 ;  /* 0x00157c0d01007387 */ /* 0x0003e20000100800 */
[----:B------:R4:W-:Y:S02]  /*a1000*/  LDGSTS.E [R2+0x11800], [R4.64], P1 ;  /* 0x1180000004027fae */ /* 0x0009e40008921848 */
[----:B----4-:R-:W-:Y:S01]  /*a1010*/  IMAD.MOV.U32 R4, RZ, RZ, R13 ;  /* 0x000000ffff047224 */ /* 0x010fe200078e000d */
[----:B--2---:R-:W-:-:S05]  /*a1020*/  IADD3.X R18, R18, R3, RZ, P0, !PT ;  /* 0x0000000312127210 */ /* 0x004fca00007fe4ff */
[----:B------:R-:W-:Y:S01]  /*a1030*/  STL [R1+0x1568], R18 ;  /* 0x0015681201007387 */ /* 0x000fe20000100800 */
[----:B-1----:R-:W2:Y:S02]  /*a1040*/  LDL.LU R13, [R1+0x1528] ;  /* 0x00152800010d7983 */ /* 0x002ea40000300800 */
        /* <DEDUP_REMOVED lines=8> */
[----:B---3--:R-:W-:-:S05]  /*a10d0*/  IADD3 R14, P0, R14, R22, RZ ;  /* 0x000000160e0e7210 */ /* 0x008fca0007f1e0ff */
[--C-:B------:R-:W-:Y:S01]  /*a10e0*/  IMAD.X R15, R15, 0x1, R3.reuse, P0 ;  /* 0x000000010f0f7824 */ /* 0x100fe200000e0603 */
[----:B------:R1:W-:Y:S01]  /*a10f0*/  STL [R1+0x155c], R14 ;  /* 0x00155c0e01007387 */ /* 0x0003e20000100800 */
[----:B------:R-:W-:Y:S02]  /*a1100*/  SEL R4, R4, RZ, !P4 ;  /* 0x000000ff04047207 */ /* 0x000fe40006000000 */
[----:B------:R-:W-:Y:S01]  /*a1110*/  IADD3 R12, P0, R12, R22, RZ ;  /* 0x000000160c0c7210 */ /* 0x000fe20007f1e0ff */
        /* <DEDUP_REMOVED lines=35> */
[----:B----4-:R-:W-:-:S02]  /*a1350*/  IMAD.MOV.U32 R4, RZ, RZ, R14 ;  /* 0x000000ffff047224 */ /* 0x010fc400078e000e */
[----:B--2---:R-:W-:-:S05]  /*a1360*/  IMAD.X R18, R18, 0x1, R3, P0 ;  /* 0x0000000112127824 */ /* 0x004fca00000e0603 */
        /* <DEDUP_REMOVED lines=11> */
[----:B------:R-:W-:Y:S01]  /*a1420*/  IMAD.X R15, R15, 0x1, R3, P0 ;  /* 0x000000010f0f7824 */ /* 0x000fe200000e0603 */
        /* <DEDUP_REMOVED lines=17> */
[----:B-1----:R-:W-:Y:S01]  /*a1540*/  MOV R4, R12 ;  /* 0x0000000c00047202 */ /* 0x002fe20000000f00 */
[----:B------:R-:W-:-:S02]  /*a1550*/  IMAD.MOV.U32 R5, RZ, RZ, R14 ;  /* 0x000000ffff057224 */ /* 0x000fc400078e000e */
        /* <DEDUP_REMOVED lines=37> */
[----:B------:R-:W5:Y:S02]  /*a17b0*/  LDL.LU R20, [R1+0x13f8] ;  /* 0x0013f80001147983 */ /* 0x000f640000300800 */
[----:B------:R-:W5:Y:S01]  /*a17c0*/  LDL.LU R19, [R1+0x1434] ;  /* 0x0014340001137983 */ /* 0x000f620000300800 */
[----:B------:R-:W-:Y:S01]  /*a17d0*/  ISETP.NE.U32.AND P2, PT, R4, RZ, PT ;  /* 0x000000ff0400720c */ /* 0x000fe20003f45070 */
[----:B------:R-:W-:Y:S01]  /*a17e0*/  IMAD.MOV.U32 R4, RZ, RZ, R14 ;  /* 0x000000ffff047224 */ /* 0x000fe200078e000e */
[----:B------:R-:W-:Y:S01]  /*a17f0*/  STL [R1+0x1454], R12 ;  /* 0x0014540c01007387 */ /* 0x000fe20000100800 */
[----:B-1----:R-:W5:Y:S02]  /*a1800*/  LDL.LU R14, [R1+0x1414] ;  /* 0x00141400010e7983 */ /* 0x002f640000300800 */
[----:B------:R-:W-:-:S05]  /*a1810*/  IMAD.MOV.U32 R5, RZ, RZ, R15 ;  /* 0x000000ffff057224 */ /* 0x000fca00078e000f */
[----:B------:R1:W-:Y:S01]  /*a1820*/  LDGSTS.E [R2+0x25800], [R4.64], P1 ;  /* 0x2580000004027fae */ /* 0x0003e20008921848 */
[----:B--2---:R-:W-:-:S05]  /*a1830*/  IMAD.X R13, R13, 0x1, R3, P0 ;  /* 0x000000010d0d7824 */ /* 0x004fca00000e0603 */
[----:B------:R2:W-:Y:S01]  /*a1840*/  STL [R1+0x1418], R13 ;  /* 0x0014180d01007387 */ /* 0x0005e20000100800 */
[----:B------:R-:W4:Y:S02]  /*a1850*/  LDL.LU R18, [R1+0x1378] ;  /* 0x0013780001127983 */ /* 0x000f240000300800 */
[----:B-1----:R-:W-:Y:S02]  /*a1860*/  IMAD.MOV.U32 R5, RZ, RZ, R13 ;  /* 0x000000ffff057224 */ /* 0x002fe400078e000d */
[----:B---3--:R-:W3:Y:S01]  /*a1870*/  LDL.LU R15, [R1+0x1394] ;  /* 0x00139400010f7983 */ /* 0x008ee20000300800 */
[----:B--2---:R-:W2:Y:S01]  /*a1880*/  LDL.LU R13, [R1+0x1398] ;  /* 0x00139800010d7983 */ /* 0x004ea20000300800 */
[----:B------:R-:W-:Y:S01]  /*a1890*/  IMAD.MOV.U32 R4, RZ, RZ, R12 ;  /* 0x000000ffff047224 */ /* 0x000fe200078e000c */
[C---:B------:R-:W-:Y:S01]  /*a18a0*/  ISETP.GT.AND P0, PT, R0.reuse, 0x53, PT ;  /* 0x000000530000780c */ /* 0x040fe20003f04270 */
[----:B------:R-:W2:Y:S03]  /*a18b0*/  LDL.LU R12, [R1+0x13b8] ;  /* 0x0013b800010c7983 */ /* 0x000ea60000300800 */
[----:B------:R1:W-:Y:S02]  /*a18c0*/  LDGSTS.E [R2+0x27800], [R4.64], P2 ;  /* 0x2780000004027fae */ /* 0x0003e40009121848 */
[----:B-1----:R-:W-:Y:S01]  /*a18d0*/  SEL R4, RZ, 0x4, !P0 ;  /* 0x00000004ff047807 */ /* 0x002fe20004000000 */
[----:B------:R-:W-:-:S03]  /*a18e0*/  ISETP.GT.AND P0, PT, R0, 0x57, PT ;  /* 0x000000570000780c */ /* 0x000fc60003f04270 */
[----:B------:R-:W-:-:S04]  /*a18f0*/  SEL R4, R4, RZ, !P4 ;  /* 0x000000ff04047207 */ /* 0x000fc80006000000 */
[----:B------:R-:W-:Y:S01]  /*a1900*/  ISETP.NE.U32.AND P1, PT, R4, RZ, PT ;  /* 0x000000ff0400720c */ /* 0x000fe20003f25070 */
[----:B------:R-:W-:Y:S01]  /*a1910*/  SEL R4, RZ, 0x4, !P0 ;  /* 0x00000004ff047807 */ /* 0x000fe20004000000 */
[----:B-----5:R-:W-:-:S03]  /*a1920*/  IADD3 R19, P0, R19, R22, RZ ;  /* 0x0000001613137210 */ /* 0x020fc60007f1e0ff */
[----:B------:R-:W-:Y:S02]  /*a1930*/  SEL R4, R4, RZ, !P4 ;  /* 0x000000ff04047207 */ /* 0x000fe40006000000 */
[----:B------:R-:W-:Y:S01]  /*a1940*/  IMAD.X R20, R20, 0x1, R3, P0 ;  /* 0x0000000114147824 */ /* 0x000fe200000e0603 */
[----:B------:R-:W-:Y:S02]  /*a1950*/  IADD3 R14, P0, R14, R22, RZ ;  /* 0x000000160e0e7210 */ /* 0x000fe40007f1e0ff */
[----:B------:R-:W-:Y:S01]  /*a1960*/  ISETP.NE.U32.AND P2, PT, R4, RZ, PT ;  /* 0x000000ff0400720c */ /* 0x000fe20003f45070 */
[----:B------:R-:W-:Y:S02]  /*a1970*/  IMAD.MOV.U32 R4, RZ, RZ, R19 ;  /* 0x000000ffff047224 */ /* 0x000fe400078e0013 */
[----:B------:R-:W-:-:S05]  /*a1980*/  IMAD.MOV.U32 R5, RZ, RZ, R20 ;  /* 0x000000ffff057224 */ /* 0x000fca00078e0014 */
[----:B------:R1:W-:Y:S04]  /*a1990*/  LDGSTS.E [R2+0x29800], [R4.64], P1 ;  /* 0x2980000004027fae */ /* 0x0003e80008921848 */
[----:B------:R-:W-:Y:S01]  /*a19a0*/  STL [R1+0x1434], R19 ;  /* 0x0014341301007387 */ /* 0x000fe20000100800 */
[----:B------:R-:W-:Y:S02]  /*a19b0*/  STL [R1+0x13f8], R20 ;  /* 0x0013f81401007387 */ /* 0x000fe40000100800 */
[----:B------:R5:W-:Y:S02]  /*a19c0*/  STL [R1+0x1414], R14 ;  /* 0x0014140e01007387 */ /* 0x000be40000100800 */
[----:B-1----:R-:W-:Y:S02]  /*a19d0*/  IMAD.MOV.U32 R4, RZ, RZ, R14 ;  /* 0x000000ffff047224 */ /* 0x002fe400078e000e */
[----:B----4-:R-:W-:Y:S01]  /*a19e0*/  IMAD.X R18, R18, 0x1, R3, P0 ;  /* 0x0000000112127824 */ /* 0x010fe200000e0603 */
[----:B------:R-:W-:-:S04]  /*a19f0*/  ISETP.GT.AND P0, PT, R0, 0x5b, PT ;  /* 0x0000005b0000780c */ /* 0x000fc80003f04270 */
[----:B------:R-:W-:Y:S01]  /*a1a00*/  MOV R5, R18 ;  /* 0x0000001200057202 */ /* 0x000fe20000000f00 */
[----:B------:R-:W-:Y:S01]  /*a1a10*/  STL [R1+0x1378], R18 ;  /* 0x0013781201007387 */ /* 0x000fe20000100800 */
[----:B-----5:R-:W4:Y:S03]  /*a1a20*/  LDL.LU R14, [R1+0x13b4] ;  /* 0x0013b400010e7983 */ /* 0x020f260000300800 */
[----:B------:R1:W-:Y:S02]  /*a1a30*/  LDGSTS.E [R2+0x2b800], [R4.64], P2 ;  /* 0x2b80000004027fae */ /* 0x0003e40009121848 */
[----:B-1----:R-:W-:Y:S01]  /*a1a40*/  SEL R4, RZ, 0x4, !P0 ;  /* 0x00000004ff047807 */ /* 0x002fe20004000000 */
[----:B------:R-:W-:-:S03]  /*a1a50*/  ISETP.GT.AND P0, PT, R0, 0x5f, PT ;  /* 0x0000005f0000780c */ /* 0x000fc60003f04270 */
[----:B------:R-:W-:-:S04]  /*a1a60*/  SEL R4, R4, RZ, !P4 ;  /* 0x000000ff04047207 */ /* 0x000fc80006000000 */
[----:B------:R-:W-:Y:S01]  /*a1a70*/  ISETP.NE.U32.AND P1, PT, R4, RZ, PT ;  /* 0x000000ff0400720c */ /* 0x000fe20003f25070 */
[----:B------:R-:W-:Y:S01]  /*a1a80*/  SEL R4, RZ, 0x4, !P0 ;  /* 0x00000004ff047807 */ /* 0x000fe20004000000 */
[----:B--2---:R-:W-:-:S03]  /*a1a90*/  IADD3 R13, P0, R13, R22, RZ ;  /* 0x000000160d0d7210 */ /* 0x004fc60007f1e0ff */
[----:B------:R-:W-:Y:S02]  /*a1aa0*/  SEL R4, R4, RZ, !P4 ;  /* 0x000000ff04047207 */ /* 0x000fe40006000000 */
[----:B---3--:R-:W-:Y:S01]  /*a1ab0*/  IMAD.X R15, R15, 0x1, R3, P0 ;  /* 0x000000010f0f7824 */ /* 0x008fe200000e0603 */
[----:B------:R-:W-:Y:S01]  /*a1ac0*/  STL [R1+0x1398], R13 ;  /* 0x0013980d01007387 */ /* 0x000fe20000100800 */
[----:B------:R-:W-:Y:S01]  /*a1ad0*/  ISETP.NE.U32.AND P2, PT, R4, RZ, PT ;  /* 0x000000ff0400720c */ /* 0x000fe20003f45070 */
[----:B------:R-:W-:Y:S02]  /*a1ae0*/  IMAD.MOV.U32 R4, RZ, RZ, R13 ;  /* 0x000000ffff047224 */ /* 0x000fe400078e000d */
[----:B------:R-:W-:Y:S01]  /*a1af0*/  IMAD.MOV.U32 R5, RZ, RZ, R15 ;  /* 0x000000ffff057224 */ /* 0x000fe200078e000f */
[----:B------:R1:W-:Y:S01]  /*a1b00*/  STL [R1+0x1394], R15 ;  /* 0x0013940f01007387 */ /* 0x0003e20000100800 */
[----:B------:R-:W-:-:S03]  /*a1b10*/  IADD3 R12, P0, R12, R22, RZ ;  /* 0x000000160c0c7210 */ /* 0x000fc60007f1e0ff */
[----:B------:R2:W-:Y:S04]  /*a1b20*/  LDGSTS.E [R2+0x2d800], [R4.64], P1 ;  /* 0x2d80000004027fae */ /* 0x0005e80008921848 */
[----:B-1----:R-:W3:Y:S01]  /*a1b30*/  LDL.LU R15, [R1+0x13d4] ;  /* 0x0013d400010f7983 */ /* 0x002ee20000300800 */
[----:B------:R-:W5:Y:S02]  /*a1b40*/  LDL.LU R13, [R1+0x13d8] ;  /* 0x0013d800010d7983 */ /* 0x000f640000300800 */
[----:B------:R-:W-:Y:S02]  /*a1b50*/  STL [R1+0x13b8], R12 ;  /* 0x0013b80c01007387 */ /* 0x000fe40000100800 */
[----:B------:R-:W3:Y:S02]  /*a1b60*/  LDL.LU R18, [R1+0x13f4] ;  /* 0x0013f40001127983 */ /* 0x000ee40000300800 */
[----:B--2---:R-:W-:-:S02]  /*a1b70*/  IMAD.MOV.U32 R4, RZ, RZ, R12 ;  /* 0x000000ffff047224 */ /* 0x004fc400078e000c */
[----:B----4-:R-:W-:Y:S01]  /*a1b80*/  IMAD.X R14, R14, 0x1, R3, P0 ;  /* 0x000000010e0e7824 */ /* 0x010fe200000e0603 */
[----:B------:R-:W-:-:S03]  /*a1b90*/  ISETP.GT.AND P0, PT, R0, 0x63, PT ;  /* 0x000000630000780c */ /* 0x000fc60003f04270 */
[----:B------:R-:W-:Y:S01]  /*a1ba0*/  IMAD.MOV.U32 R5, RZ, RZ, R14 ;  /* 0x000000ffff057224 */ /* 0x000fe200078e000e */
[----:B------:R1:W-:Y:S01]  /*a1bb0*/  STL [R1+0x13b4], R14 ;  /* 0x0013b40e01007387 */ /* 0x0003e20000100800 */
[----:B------:R-:W2:Y:S03]  /*a1bc0*/  LDL.LU R19, [R1+0x1358] ;  /* 0x0013580001137983 */ /* 0x000ea60000300800 */
[----:B------:R4:W-:Y:S04]  /*a1bd0*/  LDGSTS.E [R2+0x2f800], [R4.64], P2 ;  /* 0x2f80000004027fae */ /* 0x0009e80009121848 */
[----:B-1----:R-:W2:Y:S01]  /*a1be0*/  LDL.LU R14, [R1+0x1374] ;  /* 0x00137400010e7983 */ /* 0x002ea20000300800 */
[----:B------:R-:W2:Y:S01]  /*a1bf0*/  LDL.LU R12, [R1+0x1354] ;  /* 0x00135400010c7983 */ /* 0x000ea20000300800 */
[----:B----4-:R-:W-:Y:S01]  /*a1c00*/  SEL R4, RZ, 0x4, !P0 ;  /* 0x00000004ff047807 */ /* 0x010fe20004000000 */
[----:B------:R-:W-:-:S03]  /*a1c10*/  ISETP.GT.AND P0, PT, R0, 0x67, PT ;  /* 0x000000670000780c */ /* 0x000fc60003f04270 */
[----:B------:R-:W-:-:S04]  /*a1c20*/  SEL R4, R4, RZ, !P4 ;  /* 0x000000ff04047207 */ /* 0x000fc80006000000 */
[----:B------:R-:W-:Y:S01]  /*a1c30*/  ISETP.NE.U32.AND P1, PT, R4, RZ, PT ;  /* 0x000000ff0400720c */ /* 0x000fe20003f25070 */
[----:B------:R-:W-:-:S04]  /*a1c40*/  SEL R4, RZ, 0x4, !P0 ;  /* 0x00000004ff047807 */ /* 0x000fc80004000000 */
[----:B------:R-:W-:Y:S02]  /*a1c50*/  SEL R4, R4, RZ, !P4 ;  /* 0x000000ff04047207 */ /* 0x000fe40006000000 */
[----:B-----5:R-:W-:-:S05]  /*a1c60*/  IADD3 R13, P0, R13, R22, RZ ;  /* 0x000000160d0d7210 */ /* 0x020fca0007f1e0ff */
[----:B---3--:R-:W-:Y:S01]  /*a1c70*/  IMAD.X R15, R15, 0x1, R3, P0 ;  /* 0x000000010f0f7824 */ /* 0x008fe200000e0603 */
[----:B------:R-:W-:Y:S03]  /*a1c80*/  STL [R1+0x13d8], R13 ;  /* 0x0013d80d01007387 */ /* 0x000fe60000100800 */
[----:B------:R-:W-:Y:S01]  /*a1c90*/  IMAD.MOV.U32 R5, RZ, RZ, R15 ;  /* 0x000000ffff057224 */ /* 0x000fe200078e000f */
[----:B------:R1:W-:Y:S01]  /*a1ca0*/  STL [R1+0x13d4], R15 ;  /* 0x0013d40f01007387 */ /* 0x0003e20000100800 */
[----:B------:R-:W-:Y:S01]  /*a1cb0*/  ISETP.NE.U32.AND P2, PT, R4, RZ, PT ;  /* 0x000000ff0400720c */ /* 0x000fe20003f45070 */
[----:B------:R-:W-:Y:S01]  /*a1cc0*/  IMAD.MOV.U32 R4, RZ, RZ, R13 ;  /* 0x000000ffff047224 */ /* 0x000fe200078e000d */
[----:B------:R-:W-:-:S04]  /*a1cd0*/  IADD3 R18, P0, R18, R22, RZ ;  /* 0x0000001612127210 */ /* 0x000fc80007f1e0ff */
[----:B------:R3:W-:Y:S04]  /*a1ce0*/  LDGSTS.E [R2+0x31800], [R4.64], P1 ;  /* 0x3180000004027fae */ /* 0x0007e80008921848 */
[----:B-1----:R-:W4:Y:S01]  /*a1cf0*/  LDL.LU R15, [R1+0x1338] ;  /* 0x00133800010f7983 */ /* 0x002f220000300800 */
[----:B------:R-:W5:Y:S02]  /*a1d00*/  LDL.LU R13, [R1+0x1318] ;  /* 0x00131800010d7983 */ /* 0x000f640000300800 */
[----:B---3--:R-:W-:Y:S01]  /*a1d10*/  IMAD.MOV.U32 R4, RZ, RZ, R18 ;  /* 0x000000ffff047224 */ /* 0x008fe200078e0012 */
[----:B------:R-:W-:Y:S01]  /*a1d20*/  STL [R1+0x13f4], R18 ;  /* 0x0013f41201007387 */ /* 0x000fe20000100800 */
[----:B--2---:R-:W-:Y:S01]  /*a1d30*/  IMAD.X R19, R19, 0x1, R3, P0 ;  /* 0x0000000113137824 */ /* 0x004fe200000e0603 */
[----:B------:R-:W-:-:S03]  /*a1d40*/  ISETP.GT.AND P0, PT, R0, 0x6b, PT ;  /* 0x0000006b0000780c */ /* 0x000fc60003f04270 */
[----:B------:R-:W-:-:S05]  /*a1d50*/  IMAD.MOV.U32 R5, RZ, RZ, R19 ;  /* 0x000000ffff057224 */ /* 0x000fca00078e0013 */
[----:B------:R1:W-:Y:S01]  /*a1d60*/  LDGSTS.E [R2+0x33800], [R4.64], P2 ;  /* 0x3380000004027fae */ /* 0x0003e20009121848 */
[----:B------:R-:W-:Y:S02]  /*a1d70*/  IADD3 R14, P2, R14, R22, RZ ;  /* 0x000000160e0e7210 */ /* 0x000fe40007f5e0ff */
[----:B-1----:R-:W-:Y:S01]  /*a1d80*/  SEL R4, RZ, 0x4, !P0 ;  /* 0x00000004ff047807 */ /* 0x002fe20004000000 */
[----:B------:R-:W-:-:S03]  /*a1d90*/  ISETP.GT.AND P0, PT, R0, 0x6f, PT ;  /* 0x0000006f0000780c */ /* 0x000fc60003f04270 */
[----:B------:R-:W-:-:S04]  /*a1da0*/  SEL R4, R4, RZ, !P4 ;  /* 0x000000ff04047207 */ /* 0x000fc80006000000 */
[----:B------:R-:W-:Y:S01]  /*a1db0*/  ISETP.NE.U32.AND P1, PT, R4, RZ, PT ;  /* 0x000000ff0400720c */ /* 0x000fe20003f25070 */
[----:B------:R-:W-:Y:S01]  /*a1dc0*/  SEL R4, RZ, 0x4, !P0 ;  /* 0x00000004ff047807 */ /* 0x000fe20004000000 */
[----:B------:R-:W-:-:S03]  /*a1dd0*/  IADD3 R12, P3, R12, R22, RZ ;  /* 0x000000160c0c7210 */ /* 0x000fc60007f7e0ff */
[----:B------:R-:W-:-:S04]  /*a1de0*/  SEL R4, R4, RZ, !P4 ;  /* 0x000000ff04047207 */ /* 0x000fc80006000000 */
[----:B------:R-:W-:Y:S01]  /*a1df0*/  ISETP.NE.U32.AND P0, PT, R4, RZ, PT ;  /* 0x000000ff0400720c */ /* 0x000fe20003f05070 */
[----:B------:R-:W-:Y:S01]  /*a1e00*/  IMAD.MOV.U32 R4, RZ, RZ, R14 ;  /* 0x000000ffff047224 */ /* 0x000fe200078e000e */
[----:B------:R-:W-:Y:S01]  /*a1e10*/  STL [R1+0x1358], R19 ;  /* 0x0013581301007387 */ /* 0x000fe20000100800 */
[----:B------:R-:W-:Y:S02]  /*a1e20*/  STL [R1+0x1374], R14 ;  /* 0x0013740e01007387 */ /* 0x000fe40000100800 */
[--C-:B----4-:R-:W-:Y:S02]  /*a1e30*/  IMAD.X R15, R15, 0x1, R3.reuse, P2 ;  /* 0x000000010f0f7824 */ /* 0x110fe400010e0603 */
[----:B-----5:R-:W-:Y:S02]  /*a1e40*/  IMAD.X R13, R13, 0x1, R3, P3 ;  /* 0x000000010d0d7824 */ /* 0x020fe400018e0603 */
[----:B------:R-:W-:Y:S01]  /*a1e50*/  IMAD.MOV.U32 R5, RZ, RZ, R15 ;  /* 0x000000ffff057224 */ /* 0x000fe200078e000f */
[----:B------:R-:W-:Y:S04]  /*a1e60*/  STL [R1+0x1338], R15 ;  /* 0x0013380f01007387 */ /* 0x000fe80000100800 */
[----:B------:R1:W-:Y:S01]  /*a1e70*/  LDGSTS.E [R2+0x35800], [R4.64], P1 ;  /* 0x3580000004027fae */ /* 0x0003e20008921848 */
[----:B------:R2:W-:Y:S02]  /*a1e80*/  STL [R1+0x1354], R12 ;  /* 0x0013540c01007387 */ /* 0x0005e40000100800 */
[----:B------:R3:W-:Y:S02]  /*a1e90*/  STL [R1+0x1318], R13 ;  /* 0x0013180d01007387 */ /* 0x0007e40000100800 */
[----:B------:R-:W4:Y:S02]  /*a1ea0*/  LDL.LU R23, [R1+0x12f8] ;  /* 0x0012f80001177983 */ /* 0x000f240000300800 */
[----:B-1----:R-:W-:-:S02]  /*a1eb0*/  IMAD.MOV.U32 R4, RZ, RZ, R12 ;  /* 0x000000ffff047224 */ /* 0x002fc400078e000c */
[----:B------:R-:W-:-:S05]  /*a1ec0*/  IMAD.MOV.U32 R5, RZ, RZ, R13 ;  /* 0x000000ffff057224 */ /* 0x000fca00078e000d */
[----:B------:R1:W-:Y:S01]  /*a1ed0*/  LDGSTS.E [R2+0x37800], [R4.64], P0 ;  /* 0x3780000004027fae */ /* 0x0003e20008121848 */
[----:B--2---:R-:W-:-:S03]  /*a1ee0*/  LOP3.LUT R12, R29, 0x7f, RZ, 0xc0, !PT ;  /* 0x0000007f1d0c7812 */ /* 0x004fc600078ec0ff */
[----:B-1----:R-:W2:Y:S01]  /*a1ef0*/  LDL.LU R5, [R1+0x1334] ;  /* 0x0013340001057983 */ /* 0x002ea20000300800 */
[----:B------:R-:W5:Y:S02]  /*a1f00*/  LDL.LU R21, [R1+0x12d8] ;  /* 0x0012d80001157983 */ /* 0x000f640000300800 */
[----:B------:R-:W4:Y:S01]  /*a1f10*/  LDL.LU R20, [R1+0x1314] ;  /* 0x0013140001147983 */ /* 0x000f220000300800 */
[----:B------:R-:W-:Y:S01]  /*a1f20*/  ISETP.GE.AND P3, PT, R12, R0, PT ;  /* 0x000000000c00720c */ /* 0x000fe20003f66270 */
[----:B------:R-:W5:Y:S01]  /*a1f30*/  LDL.LU R19, [R1+0x12b8] ;  /* 0x0012b80001137983 */ /* 0x000f620000300800 */
[----:B------:R-:W5:Y:S01]  /*a1f40*/  LDL.LU R12, [R1+0x12f4] ;  /* 0x0012f400010c7983 */ /* 0x000f620000300800 */
[C---:B------:R-:W-:Y:S02]  /*a1f50*/  ISETP.GT.AND P0, PT, R0.reuse, 0x73, PT ;  /* 0x000000730000780c */ /* 0x040fe40003f04270 */
[C---:B------:R-:W-:Y:S02]  /*a1f60*/  ISETP.GT.AND P1, PT, R0.reuse, 0x77, PT ;  /* 0x000000770000780c */ /* 0x040fe40003f24270 */
[----:B------:R-:W-:-:S02]  /*a1f70*/  ISETP.GT.AND P2, PT, R0, 0x7b, PT ;  /* 0x0000007b0000780c */ /* 0x000fc40003f44270 */
[----:B------:R-:W-:Y:S02]  /*a1f80*/  ISETP.GT.AND P5, PT, R0, 0x7f, PT ;  /* 0x0000007f0000780c */ /* 0x000fe40003fa4270 */
[----:B------:R-:W-:Y:S01]  /*a1f90*/  SEL R4, RZ, 0x4, !P0 ;  /* 0x00000004ff047807 */ /* 0x000fe20004000000 */
[----:B------:R-:W-:Y:S01]  /*a1fa0*/  HMMA.1688.F32.TF32 R8, R8, R6, R24 ;  /* 0x000000060808723c */ /* 0x000fe20000081018 */
[----:B------:R-:W5:Y:S01]  /*a1fb0*/  LDL.LU R18, [R1+0xeb4] ;  /* 0x000eb40001127983 */ /* 0x000f620000300800 */
[----:B---3--:R-:W3:Y:S01]  /*a1fc0*/  LDL.LU R13, [R1+0x12d4] ;  /* 0x0012d400010d7983 */ /* 0x008ee20000300800 */
[----:B------:R-:W-:Y:S01]  /*a1fd0*/  SEL R0, R4, RZ, !P4 ;  /* 0x000000ff04007207 */ /* 0x000fe20006000000 */
[----:B------:R-:W-:Y:S01]  /*a1fe0*/  SEL R4, RZ, 0x4, !P1 ;  /* 0x00000004ff047807 */ /* 0x000fe20004800000 */
[----:B------:R-:W3:Y:S02]  /*a1ff0*/  LDL.LU R14, [R1+0xebc] ;  /* 0x000ebc00010e7983 */ /* 0x000ee40000300800 */
[----:B------:R-:W-:Y:S01]  /*a2000*/  ISETP.NE.U32.AND P0, PT, R0, RZ, PT ;  /* 0x000000ff0000720c */ /* 0x000fe20003f05070 */
[----:B------:R-:W-:Y:S01]  /*a2010*/  SEL R0, R4, RZ, !P4 ;  /* 0x000000ff04007207 */ /* 0x000fe20006000000 */
[----:B------:R-:W-:-:S03]  /*a2020*/  SEL R4, RZ, 0x4, !P2 ;  /* 0x00000004ff047807 */ /* 0x000fc60005000000 */
[----:B------:R-:W-:Y:S01]  /*a2030*/  ISETP.NE.U32.AND P1, PT, R0, RZ, PT ;  /* 0x000000ff0000720c */ /* 0x000fe20003f25070 */
[----:B------:R-:W-:Y:S01]  /*a2040*/  SEL R0, R4, RZ, !P4 ;  /* 0x000000ff04007207 */ /* 0x000fe20006000000 */
[----:B------:R-:W-:-:S03]  /*a2050*/  SEL R4, RZ, 0x4, !P5 ;  /* 0x00000004ff047807 */ /* 0x000fc60006800000 */
[----:B------:R-:W-:Y:S01]  /*a2060*/  ISETP.NE.U32.AND P2, PT, R0, RZ, PT ;  /* 0x000000ff0000720c */ /* 0x000fe20003f45070 */
[----:B------:R-:W-:Y:S01]  /*a2070*/  SEL R0, R4, RZ, !P4 ;  /* 0x000000ff04007207 */ /* 0x000fe20006000000 */
[----:B------:R-:W-:-:S03]  /*a2080*/  SEL R4, RZ, 0x4, P3 ;  /* 0x00000004ff047807 */ /* 0x000fc60001800000 */
[----:B------:R-:W-:Y:S01]  /*a2090*/  ISETP.NE.U32.AND P3, PT, R0, RZ, PT ;  /* 0x000000ff0000720c */ /* 0x000fe20003f65070 */
[----:B------:R-:W-:Y:S01]  /*a20a0*/  SEL R0, R4, RZ, !P4 ;  /* 0x000000ff04007207 */ /* 0x000fe20006000000 */
[-C--:B--2---:R-:W-:Y:S02]  /*a20b0*/  IADD3 R5, P5, R5, R22.reuse, RZ ;  /* 0x0000001605057210 */ /* 0x084fe40007fbe0ff */
[-C--:B----4-:R-:W-:Y:S02]  /*a20c0*/  IADD3 R20, P4, R20, R22.reuse, RZ ;  /* 0x0000001614147210 */ /* 0x090fe40007f9e0ff */
[----:B------:R-:W-:Y:S01]  /*a20d0*/  IADD3.X R23, R23, R3, RZ, P5, !PT ;  /* 0x0000000317177210 */ /* 0x000fe20002ffe4ff */
[----:B------:R-:W-:Y:S04]  /*a20e0*/  STL [R1+0x1334], R5 ;  /* 0x0013340501007387 */ /* 0x000fe80000100800 */
[----:B------:R-:W-:Y:S01]  /*a20f0*/  STL [R1+0x12f8], R23 ;  /* 0x0012f81701007387 */ /* 0x000fe20000100800 */
[----:B------:R-:W-:Y:S02]  /*a2100*/  STL [R1+0x1314], R20 ;  /* 0x0013141401007387 */ /* 0x000fe40000100800 */
[----:B------:R1:W-:Y:S02]  /*a2110*/  STL.64 [R1+0x120], R8 ;  /* 0x0001200801007387 */ /* 0x0003e40000100a00 */
[----:B------:R-:W-:Y:S01]  /*a2120*/  STL.64 [R1+0x128], R10 ;  /* 0x0001280a01007387 */ /* 0x000fe20000100a00 */
[----:B------:R-:W2:Y:S01]  /*a2130*/  LDL.LU R15, [R1+0xecc] ;  /* 0x000ecc00010f7983 */ /* 0x000ea20000300800 */
[----:B-----5:R-:W-:Y:S01]  /*a2140*/  IADD3 R12, P6, R12, R22, RZ ;  /* 0x000000160c0c7210 */ /* 0x020fe20007fde0ff */
[----:B------:R-:W4:Y:S02]  /*a2150*/  LDL.LU R6, [R1+0xeb8] ;  /* 0x000eb80001067983 */ /* 0x000f240000300800 */
[----:B------:R-:W-:-:S02]  /*a2160*/  IMAD.X R21, R21, 0x1, R3, P4 ;  /* 0x0000000115157824 */ /* 0x000fc400020e0603 */
[----:B------:R5:W-:Y:S03]  /*a2170*/  STL [R1+0x12f4], R12 ;  /* 0x0012f40c01007387 */ /* 0x000be60000100800 */
[----:B------:R-:W-:Y:S01]  /*a2180*/  STL [R1+0x12d8], R21 ;  /* 0x0012d81501007387 */ /* 0x000fe20000100800 */
[----:B-1----:R-:W4:Y:S01]  /*a2190*/  LDL.LU R9, [R1+0xedc] ;  /* 0x000edc0001097983 */ /* 0x002f220000300800 */
[----:B------:R-:W4:Y:S02]  /*a21a0*/  LDL.LU R8, [R1+0xec8] ;  /* 0x000ec80001087983 */ /* 0x000f240000300800 */
[----:B------:R-:W-:Y:S02]  /*a21b0*/  IMAD.MOV.U32 R4, RZ, RZ, R5 ;  /* 0x000000ffff047224 */ /* 0x000fe400078e0005 */
[----:B------:R-:W-:-:S05]  /*a21c0*/  IMAD.MOV.U32 R5, RZ, RZ, R23 ;  /* 0x000000ffff057224 */ /* 0x000fca00078e0017 */
[----:B------:R1:W-:Y:S01]  /*a21d0*/  LDGSTS.E [R2+0x39800], [R4.64], P0 ;  /* 0x3980000004027fae */ /* 0x0003e20008121848 */
[----:B---3--:R-:W-:Y:S01]  /*a21e0*/  IADD3 R13, P0, R13, R22, RZ ;  /* 0x000000160d0d7210 */ /* 0x008fe20007f1e0ff */
[----:B------:R-:W-:Y:S02]  /*a21f0*/  IMAD.X R19, R19, 0x1, R3, P6 ;  /* 0x0000000113137824 */ /* 0x000fe400030e0603 */
[----:B-1----:R-:W-:Y:S02]  /*a2200*/  IMAD.MOV.U32 R4, RZ, RZ, R20 ;  /* 0x000000ffff047224 */ /* 0x002fe400078e0014 */
[----:B------:R-:W-:Y:S02]  /*a2210*/  IMAD.MOV.U32 R5, RZ, RZ, R21 ;  /* 0x000000ffff057224 */ /* 0x000fe400078e0015 */
[----:B------:R-:W-:Y:S01]  /*a2220*/  IMAD.X R18, R18, 0x1, R3, P0 ;  /* 0x0000000112127824 */ /* 0x000fe200000e0603 */
[----:B------:R1:W-:Y:S04]  /*a2230*/  STL [R1+0x12d4], R13 ;  /* 0x0012d40d01007387 */ /* 0x0003e80000100800 */
[----:B------:R3:W-:Y:S01]  /*a2240*/  LDGSTS.E [R2+0x3b800], [R4.64], P1 ;  /* 0x3b80000004027fae */ /* 0x0007e20008921848 */
[----:B------:R-:W-:Y:S01]  /*a2250*/  IADD3 R14, P1, R14, UR10, RZ ;  /* 0x0000000a0e0e7c10 */ /* 0x000fe2000ff3e0ff */
[----:B------:R-:W-:Y:S01]  /*a2260*/  STL [R1+0x12b8], R19 ;  /* 0x0012b81301007387 */ /* 0x000fe20000100800 */
[----:B------:R-:W-:Y:S01]  /*a2270*/  USHF.R.U32.HI UR11, URZ, 0x3, UR7 ;  /* 0x000000033f0b7899 */ /* 0x000fe20008011607 */
[----:B------:R-:W-:-:S02]  /*a2280*/  IMAD.SHL.U32 R28, R28, 0x4, RZ ;  /* 0x000000041c1c7824 */ /* 0x000fc400078e00ff */
[----:B---3--:R-:W-:Y:S02]  /*a2290*/  IMAD.MOV.U32 R4, RZ, RZ, R12 ;  /* 0x000000ffff047224 */ /* 0x008fe400078e000c */
[----:B-----5:R-:W3:Y:S01]  /*a22a0*/  LDL.LU R12, [R1+0xed8] ;  /* 0x000ed800010c7983 */ /* 0x020ee20000300800 */
[----:B------:R5:W-:Y:S02]  /*a22b0*/  STL [R1+0xebc], R14 ;  /* 0x000ebc0e01007387 */ /* 0x000be40000100800 */
[----:B------:R-:W-:Y:S02]  /*a22c0*/  IMAD.MOV.U32 R5, RZ, RZ, R19 ;  /* 0x000000ffff057224 */ /* 0x000fe400078e0013 */
[----:B------:R-:W-:Y:S01]  /*a22d0*/  STL [R1+0xeb4], R18 ;  /* 0x000eb41201007387 */ /* 0x000fe20000100800 */
[----:B------:R-:W3:Y:S04]  /*a22e0*/  LDL.LU R11, [R1+0xeec] ;  /* 0x000eec00010b7983 */ /* 0x000ee80000300800 */
[----:B------:R1:W-:Y:S01]  /*a22f0*/  LDGSTS.E [R2+0x3d800], [R4.64], P2 ;  /* 0x3d80000004027fae */ /* 0x0003e20009121848 */
[----:B------:R-:W-:-:S02]  /*a2300*/  ISETP.NE.U32.AND P5, PT, R0, RZ, PT ;  /* 0x000000ff0000720c */ /* 0x000fc40003fa5070 */
[----:B------:R-:W-:Y:S01]  /*a2310*/  LOP3.LUT R7, R28, UR11, RZ, 0x3c, !PT ;  /* 0x0000000b1c077c12 */ /* 0x000fe2000f8e3cff */
[----:B------:R-:W-:Y:S02]  /*a2320*/  IMAD.U32 R0, RZ, RZ, UR5 ;  /* 0x00000005ff007e24 */ /* 0x000fe4000f8e00ff */
[----:B-1----:R-:W-:Y:S02]  /*a2330*/  IMAD.MOV.U32 R4, RZ, RZ, R13 ;  /* 0x000000ffff047224 */ /* 0x002fe400078e000d */
[----:B------:R-:W-:Y:S02]  /*a2340*/  IMAD.MOV.U32 R5, RZ, RZ, R18 ;  /* 0x000000ffff057224 */ /* 0x000fe400078e0012 */
[----:B------:R-:W-:-:S03]  /*a2350*/  IMAD R0, R0, 0x40000, R7 ;  /* 0x0004000000007824 */ /* 0x000fc600078e0207 */
[----:B------:R1:W-:Y:S01]  /*a2360*/  LDGSTS.E [R2+0x3f800], [R4.64], P3 ;  /* 0x3f80000004027fae */ /* 0x0003e20009921848 */
[----:B------:R-:W0:Y:S02]  /*a2370*/  LDGDEPBAR ;  /* 0x00000000000079af */ /* 0x000e240000000000 */
[----:B-1----:R-:W-:Y:S01]  /*a2380*/  IMAD.MOV.U32 R4, RZ, RZ, R14 ;  /* 0x000000ffff047224 */ /* 0x002fe200078e000e */
[----:B--2---:R-:W-:Y:S02]  /*a2390*/  IADD3 R15, P0, R15, UR10, RZ ;  /* 0x0000000a0f0f7c10 */ /* 0x004fe4000ff1e0ff */
[----:B----4-:R-:W-:-:S03]  /*a23a0*/  IADD3.X R6, R6, UR6, RZ, P1, !PT ;  /* 0x0000000606067c10 */ /* 0x010fc60008ffe4ff */
[----:B------:R-:W-:Y:S04]  /*a23b0*/  STL [R1+0xecc], R15 ;  /* 0x000ecc0f01007387 */ /* 0x000fe80000100800 */
[----:B------:R1:W-:Y:S01]  /*a23c0*/  STL [R1+0xeb8], R6 ;  /* 0x000eb80601007387 */ /* 0x0003e20000100800 */
[----:B------:R-:W2:Y:S02]  /*a23d0*/  LDL.LU R13, [R1+0xee8] ;  /* 0x000ee800010d7983 */ /* 0x000ea40000300800 */
[----:B------:R-:W4:Y:S01]  /*a23e0*/  LDL.LU R10, [R1+0xefc] ;  /* 0x000efc00010a7983 */ /* 0x000f220000300800 */
[----:B------:R-:W-:Y:S02]  /*a23f0*/  IADD3 R9, P1, R9, UR10, RZ ;  /* 0x0000000a09097c10 */ /* 0x000fe4000ff3e0ff */
[----:B------:R-:W-:-:S03]  /*a2400*/  IADD3.X R8, R8, UR6, RZ, P0, !PT ;  /* 0x0000000608087c10 */ /* 0x000fc600087fe4ff */
[----:B------:R-:W-:Y:S01]  /*a2410*/  STL [R1+0xedc], R9 ;  /* 0x000edc0901007387 */ /* 0x000fe20000100800 */
[----:B-----5:R-:W5:Y:S02]  /*a2420*/  LDL.LU R14, [R1+0xef8] ;  /* 0x000ef800010e7983 */ /* 0x020f640000300800 */
[----:B------:R3:W-:Y:S02]  /*a2430*/  STL [R1+0xec8], R8 ;  /* 0x000ec80801007387 */ /* 0x0007e40000100800 */
[----:B------:R-:W5:Y:S01]  /*a2440*/  LDL.LU R7, [R1+0xf0c] ;  /* 0x000f0c0001077983 */ /* 0x000f620000300800 */
[C---:B------:R-:W-:Y:S01]  /*a2450*/  IADD3 R2, R0.reuse, 0x100000, RZ ;  /* 0x0010000000027810 */ /* 0x040fe20007ffe0ff */
[----:B------:R-:W-:Y:S01]  /*a2460*/  IMAD.MOV.U32 R5, RZ, RZ, R6 ;  /* 0x000000ffff057224 */ /* 0x000fe200078e0006 */
[----:B-1----:R-:W-:-:S04]  /*a2470*/  IADD3 R6, R0, 0x100000, RZ ;  /* 0x0010000000067810 */ /* 0x002fc80007ffe0ff */
[----:B------:R1:W-:Y:S02]  /*a2480*/  LDGSTS.E [R2+-0x80000], [R4.64], P5 ;  /* 0x8000000004027fae */ /* 0x0003e4000a921848 */
[----:B-1----:R-:W-:Y:S02]  /*a2490*/  IMAD.MOV.U32 R4, RZ, RZ, R15 ;  /* 0x000000ffff047224 */ /* 0x002fe400078e000f */
[----:B------:R-:W-:Y:S01]  /*a24a0*/  IMAD.MOV.U32 R5, RZ, RZ, R8 ;  /* 0x000000ffff057224 */ /* 0x000fe200078e0008 */
[----:B------:R-:W5:Y:S04]  /*a24b0*/  LDL.LU R15, [R1+0xf08] ;  /* 0x000f0800010f7983 */ /* 0x000f680000300800 */
[----:B------:R1:W-:Y:S01]  /*a24c0*/  LDGSTS.E [R6+-0x7f000], [R4.64], P5 ;  /* 0x8100000004067fae */ /* 0x0003e2000a921848 */
[----:B---3--:R-:W-:-:S02]  /*a24d0*/  IADD3.X R12, R12, UR6, RZ, P1, !PT ;  /* 0x000000060c0c7c10 */ /* 0x008fc40008ffe4ff */
[----:B------:R-:W-:-:S05]  /*a24e0*/  IADD3 R11, P0, R11, UR10, RZ ;  /* 0x0000000a0b0b7c10 */ /* 0x000fca000ff1e0ff */
[----:B------:R-:W-:Y:S01]  /*a24f0*/  STL [R1+0xeec], R11 ;  /* 0x000eec0b01007387 */ /* 0x000fe20000100800 */
[----:B------:R3:W-:Y:S02]  /*a2500*/  STL [R1+0xed8], R12 ;  /* 0x000ed80c01007387 */ /* 0x0007e40000100800 */
[----:B------:R-:W5:Y:S02]  /*a2510*/  LDL.LU R8, [R1+0xf1c] ;  /* 0x000f1c0001087983 */ /* 0x000f640000300800 */
[----:B-1----:R-:W-:Y:S01]  /*a2520*/  IMAD.MOV.U32 R5, RZ, RZ, R12 ;  /* 0x000000ffff057224 */ /* 0x002fe200078e000c */
[----:B------:R-:W-:-:S05]  /*a2530*/  MOV R4, R9 ;  /* 0x0000000900047202 */ /* 0x000fca0000000f00 */
[----:B------:R1:W-:Y:S04]  /*a2540*/  LDGSTS.E [R2+-0x7e000], [R4.64], P5 ;  /* 0x8200000004027fae */ /* 0x0003e8000a921848 */
[----:B---3--:R-:W3:Y:S01]  /*a2550*/  LDL.LU R12, [R1+0xf18] ;  /* 0x000f1800010c7983 */ /* 0x008ee20000300800 */
[----:B-1----:R-:W-:Y:S01]  /*a2560*/  IMAD.MOV.U32 R4, RZ, RZ, R11 ;  /* 0x000000ffff047224 */ /* 0x002fe200078e000b */
[----:B--2---:R-:W-:Y:S02]  /*a2570*/  IADD3.X R13, R13, UR6, RZ, P0, !PT ;  /* 0x000000060d0d7c10 */ /* 0x004fe400087fe4ff */
[----:B----4-:R-:W-:-:S05]  /*a2580*/  IADD3 R10, P1, R10, UR10, RZ ;  /* 0x0000000a0a0a7c10 */ /* 0x010fca000ff3e0ff */
[----:B------:R-:W-:Y:S01]  /*a2590*/  STL [R1+0xefc], R10 ;  /* 0x000efc0a01007387 */ /* 0x000fe20000100800 */
[----:B------:R1:W-:Y:S02]  /*a25a0*/  STL [R1+0xee8], R13 ;  /* 0x000ee80d01007387 */ /* 0x0003e40000100800 */
[----:B------:R-:W2:Y:S01]  /*a25b0*/  LDL.LU R9, [R1+0xf2c] ;  /* 0x000f2c0001097983 */ /* 0x000ea20000300800 */
[----:B-----5:R-:W-:Y:S02]  /*a25c0*/  IADD3.X R14, R14, UR6, RZ, P1, !PT ;  /* 0x000000060e0e7c10 */ /* 0x020fe40008ffe4ff */
[----:B------:R-:W-:Y:S01]  /*a25d0*/  IADD3 R7, P0, R7, UR10, RZ ;  /* 0x0000000a07077c10 */ /* 0x000fe2000ff1e0ff */
[----:B------:R-:W-:Y:S02]  /*a25e0*/  IMAD.MOV.U32 R5, RZ, RZ, R13 ;  /* 0x000000ffff057224 */ /* 0x000fe400078e000d */
[----:B-1----:R-:W4:Y:S02]  /*a25f0*/  LDL.LU R13, [R1+0xf28] ;  /* 0x000f2800010d7983 */ /* 0x002f240000300800 */
[----:B------:R-:W-:Y:S02]  /*a2600*/  STL [R1+0xf0c], R7 ;  /* 0x000f0c0701007387 */ /* 0x000fe40000100800 */
[----:B------:R1:W-:Y:S02]  /*a2610*/  STL [R1+0xef8], R14 ;  /* 0x000ef80e01007387 */ /* 0x0003e40000100800 */
[----:B------:R-:W5:Y:S01]  /*a2620*/  LDL.LU R11, [R1+0xf3c] ;  /* 0x000f3c00010b7983 */ /* 0x000f620000300800 */
[----:B------:R1:W-:Y:S01]  /*a2630*/  LDGSTS.E [R6+-0x7d000], [R4.64], P5 ;  /* 0x8300000004067fae */ /* 0x0003e2000a921848 */
[----:B------:R-:W-:Y:S01]  /*a2640*/  IADD3.X R15, R15, UR6, RZ, P0, !PT ;  /* 0x000000060f0f7c10 */ /* 0x000fe200087fe4ff */
[----:B-1----:R-:W-:-:S02]  /*a2650*/  IMAD.MOV.U32 R5, RZ, RZ, R14 ;  /* 0x000000ffff057224 */ /* 0x002fc400078e000e */
[----:B------:R-:W-:Y:S01]  /*a2660*/  IMAD.MOV.U32 R4, RZ, RZ, R10 ;  /* 0x000000ffff047224 */ /* 0x000fe200078e000a */
[----:B------:R-:W5:Y:S04]  /*a2670*/  LDL.LU R14, [R1+0xf38] ;  /* 0x000f3800010e7983 */ /* 0x000f680000300800 */
[----:B------:R1:W-:Y:S01]  /*a2680*/  LDGSTS.E [R2+-0x7c000], [R4.64], P5 ;  /* 0x8400000004027fae */ /* 0x0003e2000a921848 */
[----:B------:R-:W-:-:S05]  /*a2690*/  IADD3 R8, P1, R8, UR10, RZ ;  /* 0x0000000a08087c10 */ /* 0x000fca000ff3e0ff */
[----:B------:R-:W-:Y:S01]  /*a26a0*/  STL [R1+0xf1c], R8 ;  /* 0x000f1c0801007387 */ /* 0x000fe20000100800 */
[----:B------:R1:W-:Y:S02]  /*a26b0*/  STL [R1+0xf08], R15 ;  /* 0x000f080f01007387 */ /* 0x0003e40000100800 */
[----:B------:R-:W5:Y:S01]  /*a26c0*/  LDL.LU R10, [R1+0xf4c] ;  /* 0x000f4c00010a7983 */ /* 0x000f620000300800 */
[----:B---3--:R-:W-:Y:S01]  /*a26d0*/  IADD3.X R12, R12, UR6, RZ, P1, !PT ;  /* 0x000000060c0c7c10 */ /* 0x008fe20008ffe4ff */
[----:B-1----:R-:W-:Y:S02]  /*a26e0*/  IMAD.MOV.U32 R5, RZ, RZ, R15 ;  /* 0x000000ffff057224 */ /* 0x002fe400078e000f */
[----:B------:R-:W-:-:S05]  /*a26f0*/  IMAD.MOV.U32 R4, RZ, RZ, R7 ;  /* 0x000000ffff047224 */ /* 0x000fca00078e0007 */
[----:B------:R1:W-:Y:S04]  /*a2700*/  LDGSTS.E [R6+-0x7b000], [R4.64], P5 ;  /* 0x8500000004067fae */ /* 0x0003e8000a921848 */
[----:B------:R-:W5:Y:S01]  /*a2710*/  LDL.LU R15, [R1+0xf48] ;  /* 0x000f4800010f7983 */ /* 0x000f620000300800 */
[----:B-1----:R-:W-:Y:S02]  /*a2720*/  IMAD.MOV.U32 R5, RZ, RZ, R12 ;  /* 0x000000ffff057224 */ /* 0x002fe400078e000c */
[----:B------:R-:W-:-:S05]  /*a2730*/  IMAD.MOV.U32 R4, RZ, RZ, R8 ;  /* 0x000000ffff047224 */ /* 0x000fca00078e0008 */
[----:B------:R1:W-:Y:S01]  /*a2740*/  LDGSTS.E [R2+-0x7a000], [R4.64], P5 ;  /* 0x8600000004027fae */ /* 0x0003e2000a921848 */
[----:B--2---:R-:W-:-:S05]  /*a2750*/  IADD3 R9, P0, R9, UR10, RZ ;  /* 0x0000000a09097c10 */ /* 0x004fca000ff1e0ff */
[----:B------:R-:W-:Y:S01]  /*a2760*/  STL [R1+0xf2c], R9 ;  /* 0x000f2c0901007387 */ /* 0x000fe20000100800 */
[----:B------:R2:W-:Y:S02]  /*a2770*/  STL [R1+0xf18], R12 ;  /* 0x000f180c01007387 */ /* 0x0005e40000100800 */
[----:B------:R-:W3:Y:S01]  /*a2780*/  LDL.LU R7, [R1+0xf5c] ;  /* 0x000f5c0001077983 */ /* 0x000ee20000300800 */
[----:B----4-:R-:W-:Y:S02]  /*a2790*/  IADD3.X R13, R13, UR6, RZ, P0, !PT ;  /* 0x000000060d0d7c10 */ /* 0x010fe400087fe4ff */
[----:B-----5:R-:W-:Y:S01]  /*a27a0*/  IADD3 R11, P1, R11, UR10, RZ ;  /* 0x0000000a0b0b7c10 */ /* 0x020fe2000ff3e0ff */
[----:B--2---:R-:W2:Y:S04]  /*a27b0*/  LDL.LU R12, [R1+0xf58] ;  /* 0x000f5800010c7983 */ /* 0x004ea80000300800 */
[----:B------:R-:W-:Y:S01]  /*a27c0*/  STL [R1+0xf3c], R11 ;  /* 0x000f3c0b01007387 */ /* 0x000fe20000100800 */
[----:B------:R4:W-:Y:S02]  /*a27d0*/  STL [R1+0xf28], R13 ;  /* 0x000f280d01007387 */ /* 0x0009e40000100800 */
[----:B------:R-:W5:Y:S02]  /*a27e0*/  LDL.LU R8, [R1+0xf6c] ;  /* 0x000f6c0001087983 */ /* 0x000f640000300800 */
[----:B-1----:R-:W-:-:S02]  /*a27f0*/  IMAD.MOV.U32 R5, RZ, RZ, R13 ;  /* 0x000000ffff057224 */ /* 0x002fc400078e000d */
[----:B------:R-:W-:-:S05]  /*a2800*/  IMAD.MOV.U32 R4, RZ, RZ, R9 ;  /* 0x000000ffff047224 */ /* 0x000fca00078e0009 */
[----:B------:R1:W-:Y:S01]  /*a2810*/  LDGSTS.E [R6+-0x79000], [R4.64], P5 ;  /* 0x8700000004067fae */ /* 0x0003e2000a921848 */
[----:B------:R-:W-:-:S03]  /*a2820*/  IADD3.X R14, R14, UR6, RZ, P1, !PT ;  /* 0x000000060e0e7c10 */ /* 0x000fc60008ffe4ff */
[----:B----4-:R-:W3:Y:S02]  /*a2830*/  LDL.LU R13, [R1+0xf68] ;  /* 0x000f6800010d7983 */ /* 0x010ee40000300800 */
[----:B-1----:R-:W-:Y:S02]  /*a2840*/  IMAD.MOV.U32 R5, RZ, RZ, R14 ;  /* 0x000000ffff057224 */ /* 0x002fe400078e000e */
[----:B------:R-:W-:-:S05]  /*a2850*/  IMAD.MOV.U32 R4, RZ, RZ, R11 ;  /* 0x000000ffff047224 */ /* 0x000fca00078e000b */
[----:B------:R1:W-:Y:S01]  /*a2860*/  LDGSTS.E [R2+-0x78000], [R4.64], P5 ;  /* 0x8800000004027fae */ /* 0x0003e2000a921848 */
[----:B------:R-:W-:-:S05]  /*a2870*/  IADD3 R10, P0, R10, UR10, RZ ;  /* 0x0000000a0a0a7c10 */ /* 0x000fca000ff1e0ff */
[----:B------:R-:W-:Y:S01]  /*a2880*/  STL [R1+0xf4c], R10 ;  /* 0x000f4c0a01007387 */ /* 0x000fe20000100800 */
[----:B------:R1:W-:Y:S02]  /*a2890*/  STL [R1+0xf38], R14 ;  /* 0x000f380e01007387 */ /* 0x0003e40000100800 */
[----:B------:R-:W3:Y:S01]  /*a28a0*/  LDL.LU R9, [R1+0xf7c] ;  /* 0x000f7c0001097983 */ /* 0x000ee20000300800 */
[----:B------:R-:W-:Y:S01]  /*a28b0*/  IADD3.X R15, R15, UR6, RZ, P0, !PT ;  /* 0x000000060f0f7c10 */ /* 0x000fe200087fe4ff */
[----:B-1----:R-:W3:Y:S04]  /*a28c0*/  LDL.LU R14, [R1+0xf78] ;  /* 0x000f7800010e7983 */ /* 0x002ee80000300800 */
[----:B------:R-:W-:Y:S02]  /*a28d0*/  IMAD.MOV.U32 R5, RZ, RZ, R15 ;  /* 0x000000ffff057224 */ /* 0x000fe400078e000f */
[----:B------:R-:W-:-:S05]  /*a28e0*/  IMAD.MOV.U32 R4, RZ, RZ, R10 ;  /* 0x000000ffff047224 */ /* 0x000fca00078e000a */
[----:B------:R1:W-:Y:S01]  /*a28f0*/  LDGSTS.E [R6+-0x77000], [R4.64], P5 ;  /* 0x8900000004067fae */ /* 0x0003e2000a921848 */
[----:B---3--:R-:W-:-:S05]  /*a2900*/  IADD3 R7, P1, R7, UR10, RZ ;  /* 0x0000000a07077c10 */ /* 0x008fca000ff3e0ff */
[----:B------:R-:W-:Y:S01]  /*a2910*/  STL [R1+0xf5c], R7 ;  /* 0x000f5c0701007387 */ /* 0x000fe20000100800 */
[----:B------:R3:W-:Y:S02]  /*a2920*/  STL [R1+0xf48], R15 ;  /* 0x000f480f01007387 */ /* 0x0007e40000100800 */
[----:B------:R-:W4:Y:S01]  /*a2930*/  LDL.LU R11, [R1+0xf8c] ;  /* 0x000f8c00010b7983 */ /* 0x000f220000300800 */
[----:B--2---:R-:W-:Y:S02]  /*a2940*/  IADD3.X R12, R12, UR6, RZ, P1, !PT ;  /* 0x000000060c0c7c10 */ /* 0x004fe40008ffe4ff */
[----:B-----5:R-:W-:Y:S01]  /*a2950*/  IADD3 R8, P0, R8, UR10, RZ ;  /* 0x0000000a08087c10 */ /* 0x020fe2000ff1e0ff */
[----:B---3--:R-:W2:Y:S04]  /*a2960*/  LDL.LU R15, [R1+0xf88] ;  /* 0x000f8800010f7983 */ /* 0x008ea80000300800 */
[----:B------:R-:W-:Y:S02]  /*a2970*/  STL [R1+0xf6c], R8 ;  /* 0x000f6c0801007387 */ /* 0x000fe40000100800 */
[----:B------:R3:W-:Y:S02]  /*a2980*/  STL [R1+0xf58], R12 ;  /* 0x000f580c01007387 */ /* 0x0007e40000100800 */
[----:B------:R-:W5:Y:S01]  /*a2990*/  LDL.LU R10, [R1+0xf9c] ;  /* 0x000f9c00010a7983 */ /* 0x000f620000300800 */
[----:B------:R-:W-:Y:S01]  /*a29a0*/  IADD3.X R13, R13, UR6, RZ, P0, !PT ;  /* 0x000000060d0d7c10 */ /* 0x000fe200087fe4ff */
[----:B-1----:R-:W-:-:S02]  /*a29b0*/  IMAD.MOV.U32 R5, RZ, RZ, R12 ;  /* 0x000000ffff057224 */ /* 0x002fc400078e000c */
[----:B------:R-:W-:Y:S01]  /*a29c0*/  IMAD.MOV.U32 R4, RZ, RZ, R7 ;  /* 0x000000ffff047224 */ /* 0x000fe200078e0007 */
[----:B---3--:R-:W4:Y:S04]  /*a29d0*/  LDL.LU R12, [R1+0xf98] ;  /* 0x000f9800010c7983 */ /* 0x008f280000300800 */
[----:B------:R1:W-:Y:S02]  /*a29e0*/  LDGSTS.E [R2+-0x76000], [R4.64], P5 ;  /* 0x8a00000004027fae */ /* 0x0003e4000a921848 */
[----:B-1----:R-:W-:Y:S02]  /*a29f0*/  MOV R5, R13 ;  /* 0x0000000d00057202 */ /* 0x002fe40000000f00 */
[----:B------:R-:W-:-:S05]  /*a2a00*/  IADD3 R9, P1, R9, UR10, RZ ;  /* 0x0000000a09097c10 */ /* 0x000fca000ff3e0ff */
[----:B------:R-:W-:Y:S01]  /*a2a10*/  STL [R1+0xf7c], R9 ;  /* 0x000f7c0901007387 */ /* 0x000fe20000100800 */
[----:B------:R1:W-:Y:S02]  /*a2a20*/  STL [R1+0xf68], R13 ;  /* 0x000f680d01007387 */ /* 0x0003e40000100800 */
[----:B------:R-:W4:Y:S01]  /*a2a30*/  LDL.LU R7, [R1+0xfac] ;  /* 0x000fac0001077983 */ /* 0x000f220000300800 */
[----:B------:R-:W-:Y:S01]  /*a2a40*/  IADD3.X R14, R14, UR6, RZ, P1, !PT ;  /* 0x000000060e0e7c10 */ /* 0x000fe20008ffe4ff */
[----:B------:R-:W-:-:S05]  /*a2a50*/  IMAD.MOV.U32 R4, RZ, RZ, R8 ;  /* 0x000000ffff047224 */ /* 0x000fca00078e0008 */
[----:B------:R1:W-:Y:S04]  /*a2a60*/  LDGSTS.E [R6+-0x75000], [R4.64], P5 ;  /* 0x8b00000004067fae */ /* 0x0003e8000a921848 */
[----:B-1----:R-:W4:Y:S01]  /*a2a70*/  LDL.LU R13, [R1+0xfa8] ;  /* 0x000fa800010d7983 */ /* 0x002f220000300800 */
[----:B------:R-:W-:Y:S02]  /*a2a80*/  IMAD.MOV.U32 R5, RZ, RZ, R14 ;  /* 0x000000ffff057224 */ /* 0x000fe400078e000e */
[----:B------:R-:W-:-:S05]  /*a2a90*/  IMAD.MOV.U32 R4, RZ, RZ, R9 ;  /* 0x000000ffff047224 */ /* 0x000fca00078e0009 */
[----:B------:R1:W-:Y:S01]  /*a2aa0*/  LDGSTS.E [R2+-0x74000], [R4.64], P5 ;  /* 0x8c00000004027fae */ /* 0x0003e2000a921848 */
[----:B----4-:R-:W-:-:S05]  /*a2ab0*/  IADD3 R11, P0, R11, UR10, RZ ;  /* 0x0000000a0b0b7c10 */ /* 0x010fca000ff1e0ff */
[----:B------:R-:W-:Y:S01]  /*a2ac0*/  STL [R1+0xf8c], R11 ;  /* 0x000f8c0b01007387 */ /* 0x000fe20000100800 */
[----:B------:R4:W-:Y:S02]  /*a2ad0*/  STL [R1+0xf78], R14 ;  /* 0x000f780e01007387 */ /* 0x0009e40000100800 */
[----:B------:R-:W3:Y:S01]  /*a2ae0*/  LDL.LU R8, [R1+0xfbc] ;  /* 0x000fbc0001087983 */ /* 0x000ee20000300800 */
[----:B--2---:R-:W-:Y:S02]  /*a2af0*/  IADD3.X R15, R15, UR6, RZ, P0, !PT ;  /* 0x000000060f0f7c10 */ /* 0x004fe400087fe4ff */
[----:B-----5:R-:W-:Y:S01]  /*a2b00*/  IADD3 R10, P1, R10, UR10, RZ ;  /* 0x0000000a0a0a7c10 */ /* 0x020fe2000ff3e0ff */
[----:B----4-:R-:W2:Y:S04]  /*a2b10*/  LDL.LU R14, [R1+0xfb8] ;  /* 0x000fb800010e7983 */ /* 0x010ea80000300800 */
[----:B------:R-:W-:Y:S02]  /*a2b20*/  STL [R1+0xf9c], R10 ;  /* 0x000f9c0a01007387 */ /* 0x000fe40000100800 */
[----:B------:R4:W-:Y:S02]  /*a2b30*/  STL [R1+0xf88], R15 ;  /* 0x000f880f01007387 */ /* 0x0009e40000100800 */
[----:B------:R-:W5:Y:S01]  /*a2b40*/  LDL.LU R9, [R1+0xfcc] ;  /* 0x000fcc0001097983 */ /* 0x000f620000300800 */
[----:B------:R-:W-:Y:S01]  /*a2b50*/  IADD3.X R12, R12, UR6, RZ, P1, !PT ;  /* 0x000000060c0c7c10 */ /* 0x000fe20008ffe4ff */
[----:B-1----:R-:W-:-:S02]  /*a2b60*/  IMAD.MOV.U32 R5, RZ, RZ, R15 ;  /* 0x000000ffff057224 */ /* 0x002fc400078e000f */
[----:B------:R-:W-:Y:S01]  /*a2b70*/  IMAD.MOV.U32 R4, RZ, RZ, R11 ;  /* 0x000000ffff047224 */ /* 0x000fe200078e000b */
[----:B----4-:R-:W3:Y:S04]  /*a2b80*/  LDL.LU R15, [R1+0xfc8] ;  /* 0x000fc800010f7983 */ /* 0x010ee80000300800 */
[----:B------:R1:W-:Y:S02]  /*a2b90*/  LDGSTS.E [R6+-0x73000], [R4.64], P5 ;  /* 0x8d00000004067fae */ /* 0x0003e4000a921848 */
[----:B-1----:R-:W-:Y:S01]  /*a2ba0*/  IMAD.MOV.U32 R5, RZ, RZ, R12 ;  /* 0x000000ffff057224 */ /* 0x002fe200078e000c */
[----:B------:R-:W-:-:S05]  /*a2bb0*/  IADD3 R7, P0, R7, UR10, RZ ;  /* 0x0000000a07077c10 */ /* 0x000fca000ff1e0ff */
[----:B------:R-:W-:Y:S01]  /*a2bc0*/  STL [R1+0xfac], R7 ;  /* 0x000fac0701007387 */ /* 0x000fe20000100800 */
[----:B------:R1:W-:Y:S02]  /*a2bd0*/  STL [R1+0xf98], R12 ;  /* 0x000f980c01007387 */ /* 0x0003e40000100800 */
[----:B------:R-:W3:Y:S01]  /*a2be0*/  LDL.LU R11, [R1+0xfdc] ;  /* 0x000fdc00010b7983 */ /* 0x000ee20000300800 */
[----:B------:R-:W-:Y:S01]  /*a2bf0*/  IADD3.X R13, R13, UR6, RZ, P0, !PT ;  /* 0x000000060d0d7c10 */ /* 0x000fe200087fe4ff */
[----:B------:R-:W-:-:S05]  /*a2c00*/  IMAD.MOV.U32 R4, RZ, RZ, R10 ;  /* 0x000000ffff047224 */ /* 0x000fca00078e000a */
[----:B------:R1:W-:Y:S04]  /*a2c10*/  LDGSTS.E [R2+-0x72000], [R4.64], P5 ;  /* 0x8e00000004027fae */ /* 0x0003e8000a921848 */
[----:B-1----:R-:W3:Y:S01]  /*a2c20*/  LDL.LU R12, [R1+0xfd8] ;  /* 0x000fd800010c7983 */ /* 0x002ee20000300800 */
        /* <DEDUP_REMOVED lines=18> */
[----:B-1----:R-:W-:Y:S01]  /*a2d50*/  IMAD.MOV.U32 R5, RZ, RZ, R15 ;  /* 0x000000ffff057224 */ /* 0x002fe200078e000f */
        /* <DEDUP_REMOVED lines=35> */
[----:B------:R-:W-:Y:S01]  /*a2f90*/  IMAD.MOV.U32 R5, RZ, RZ, R15 ;  /* 0x000000ffff057224 */ /* 0x000fe200078e000f */
[----:B------:R-:W-:-:S05]  /*a2fa0*/  MOV R4, R8 ;  /* 0x0000000800047202 */ /* 0x000fca0000000f00 */
        /* <DEDUP_REMOVED lines=79> */
[----:B------:R-:W-:Y:S01]  /*a34a0*/  MOV R5, R12 ;  /* 0x0000000c00057202 */ /* 0x000fe20000000f00 */
        /* <DEDUP_REMOVED lines=75> */
[----:B------:R-:W3:Y:S02]  /*a3960*/  LDL.LU R9, [R1+0x115c] ;  /* 0x00115c0001097983 */ /* 0x000ee40000300800 */
[----:B------:R-:W3:Y:S01]  /*a3970*/  LDL.LU R11, [R1+0x1158] ;  /* 0x00115800010b7983 */ /* 0x000ee20000300800 */
[----:B------:R-:W-:Y:S01]  /*a3980*/  IADD3.X R13, R13, UR6, RZ, P0, !PT ;  /* 0x000000060d0d7c10 */ /* 0x000fe200087fe4ff */
[----:B------:R-:W-:-:S05]  /*a3990*/  IMAD.MOV.U32 R5, RZ, RZ, R12 ;  /* 0x000000ffff057224 */ /* 0x000fca00078e000c */
[----:B------:R1:W-:Y:S02]  /*a39a0*/  LDGSTS.E [R2+-0x5a000], [R4.64], P5 ;  /* 0xa600000004027fae */ /* 0x0003e4000a921848 */
[----:B-1----:R-:W-:Y:S02]  /*a39b0*/  IMAD.MOV.U32 R5, RZ, RZ, R13 ;  /* 0x000000ffff057224 */ /* 0x002fe400078e000d */
        /* <DEDUP_REMOVED lines=13> */
[----:B-1----:R-:W-:Y:S01]  /*a3a90*/  IMAD.MOV.U32 R5, RZ, RZ, R14 ;  /* 0x000000ffff057224 */ /* 0x002fe200078e000e */
[----:B------:R-:W-:Y:S01]  /*a3aa0*/  MOV R4, R7 ;  /* 0x0000000700047202 */ /* 0x000fe20000000f00 */
        /* <DEDUP_REMOVED lines=27> */
[----:B------:R-:W5:Y:S04]  /*a3c60*/  LDL.LU R12, [R1+0x11a8] ;  /* 0x0011a800010c7983 */ /* 0x000f680000300800 */
[----:B------:R1:W-:Y:S02]  /*a3c70*/  LDGSTS.E [R6+-0x55000], [R4.64], P5 ;  /* 0xab00000004067fae */ /* 0x0003e4000a921848 */
[----:B-1----:R-:W-:Y:S01]  /*a3c80*/  IMAD.MOV.U32 R5, RZ, RZ, R14 ;  /* 0x000000ffff057224 */ /* 0x002fe200078e000e */
[----:B------:R-:W-:-:S05]  /*a3c90*/  IADD3 R7, P0, R7, UR10, RZ ;  /* 0x0000000a07077c10 */ /* 0x000fca000ff1e0ff */
[----:B------:R-:W-:Y:S01]  /*a3ca0*/  STL [R1+0x118c], R7 ;  /* 0x00118c0701007387 */ /* 0x000fe20000100800 */
[----:B------:R1:W-:Y:S02]  /*a3cb0*/  STL [R1+0x1178], R14 ;  /* 0x0011780e01007387 */ /* 0x0003e40000100800 */
[----:B----4-:R-:W5:Y:S01]  /*a3cc0*/  LDL.LU R13, [R1+0x11bc] ;  /* 0x0011bc00010d7983 */ /* 0x010f620000300800 */
[----:B------:R-:W-:Y:S01]  /*a3cd0*/  IADD3.X R15, R15, UR6, RZ, P0, !PT ;  /* 0x000000060f0f7c10 */ /* 0x000fe200087fe4ff */
[----:B------:R-:W-:-:S05]  /*a3ce0*/  IMAD.MOV.U32 R4, RZ, RZ, R10 ;  /* 0x000000ffff047224 */ /* 0x000fca00078e000a */
[----:B------:R1:W-:Y:S04]  /*a3cf0*/  LDGSTS.E [R2+-0x54000], [R4.64], P5 ;  /* 0xac00000004027fae */ /* 0x0003e8000a921848 */
[----:B-1----:R-:W5:Y:S01]  /*a3d00*/  LDL.LU R14, [R1+0x11b8] ;  /* 0x0011b800010e7983 */ /* 0x002f620000300800 */
        /* <DEDUP_REMOVED lines=10> */
[----:B------:R-:W-:Y:S01]  /*a3db0*/  STL [R1+0x11ac], R9 ;  /* 0x0011ac0901007387 */ /* 0x000fe20000100800 */
[----:B------:R3:W-:Y:S02]  /*a3dc0*/  STL [R1+0x1198], R11 ;  /* 0x0011980b01007387 */ /* 0x0007e40000100800 */
[----:B------:R-:W5:Y:S01]  /*a3dd0*/  LDL.LU R7, [R1+0x11dc] ;  /* 0x0011dc0001077983 */ /* 0x000f620000300800 */
[----:B------:R-:W-:Y:S01]  /*a3de0*/  IADD3.X R12, R12, UR6, RZ, P0, !PT ;  /* 0x000000060c0c7c10 */ /* 0x000fe200087fe4ff */
[----:B-1----:R-:W-:-:S02]  /*a3df0*/  IMAD.MOV.U32 R5, RZ, RZ, R11 ;  /* 0x000000ffff057224 */ /* 0x002fc400078e000b */
[----:B------:R-:W-:-:S05]  /*a3e00*/  IMAD.MOV.U32 R4, RZ, RZ, R8 ;  /* 0x000000ffff047224 */ /* 0x000fca00078e0008 */
[----:B------:R1:W-:Y:S04]  /*a3e10*/  LDGSTS.E [R2+-0x52000], [R4.64], P5 ;  /* 0xae00000004027fae */ /* 0x0003e8000a921848 */
[----:B---3--:R-:W4:Y:S01]  /*a3e20*/  LDL.LU R11, [R1+0x11d8] ;  /* 0x0011d800010b7983 */ /* 0x008f220000300800 */
[----:B-1----:R-:W-:Y:S01]  /*a3e30*/  IMAD.MOV.U32 R4, RZ, RZ, R9 ;  /* 0x000000ffff047224 */ /* 0x002fe200078e0009 */
[----:B------:R-:W-:-:S05]  /*a3e40*/  IADD3 R13, P1, R13, UR10, RZ ;  /* 0x0000000a0d0d7c10 */ /* 0x000fca000ff3e0ff */
[----:B------:R-:W-:Y:S01]  /*a3e50*/  STL [R1+0x11bc], R13 ;  /* 0x0011bc0d01007387 */ /* 0x000fe20000100800 */
[----:B------:R1:W-:Y:S02]  /*a3e60*/  STL [R1+0x11a8], R12 ;  /* 0x0011a80c01007387 */ /* 0x0003e40000100800 */
[----:B------:R-:W4:Y:S01]  /*a3e70*/  LDL.LU R8, [R1+0x11ec] ;  /* 0x0011ec0001087983 */ /* 0x000f220000300800 */
[----:B------:R-:W-:Y:S01]  /*a3e80*/  IADD3.X R14, R14, UR6, RZ, P1, !PT ;  /* 0x000000060e0e7c10 */ /* 0x000fe20008ffe4ff */
[----:B------:R-:W4:Y:S01]  /*a3e90*/  LDL.LU R9, [R1+0x11e8] ;  /* 0x0011e80001097983 */ /* 0x000f220000300800 */
[----:B------:R-:W-:-:S05]  /*a3ea0*/  IMAD.MOV.U32 R5, RZ, RZ, R12 ;  /* 0x000000ffff057224 */ /* 0x000fca00078e000c */
[----:B------:R1:W-:Y:S02]  /*a3eb0*/  LDGSTS.E [R6+-0x51000], [R4.64], P5 ;  /* 0xaf00000004067fae */ /* 0x0003e4000a921848 */
[----:B-1----:R-:W-:Y:S02]  /*a3ec0*/  IMAD.MOV.U32 R4, RZ, RZ, R13 ;  /* 0x000000ffff047224 */ /* 0x002fe400078e000d */
[----:B------:R-:W-:-:S05]  /*a3ed0*/  IMAD.MOV.U32 R5, RZ, RZ, R14 ;  /* 0x000000ffff057224 */ /* 0x000fca00078e000e */
[----:B------:R1:W-:Y:S01]  /*a3ee0*/  LDGSTS.E [R2+-0x50000], [R4.64], P5 ;  /* 0xb000000004027fae */ /* 0x0003e2000a921848 */
[----:B----4-:R-:W-:-:S05]  /*a3ef0*/  IADD3 R10, P0, R10, UR10, RZ ;  /* 0x0000000a0a0a7c10 */ /* 0x010fca000ff1e0ff */
[----:B------:R-:W-:Y:S01]  /*a3f00*/  STL [R1+0x11cc], R10 ;  /* 0x0011cc0a01007387 */ /* 0x000fe20000100800 */
[----:B------:R4:W-:Y:S02]  /*a3f10*/  STL [R1+0x11b8], R14 ;  /* 0x0011b80e01007387 */ /* 0x0009e40000100800 */
[----:B------:R-:W3:Y:S02]  /*a3f20*/  LDL.LU R12, [R1+0x11fc] ;  /* 0x0011fc00010c7983 */ /* 0x000ee40000300800 */
[----:B------:R-:W3:Y:S01]  /*a3f30*/  LDL.LU R13, [R1+0x11f8] ;  /* 0x0011f800010d7983 */ /* 0x000ee20000300800 */
[----:B--2---:R-:W-:Y:S02]  /*a3f40*/  IADD3.X R15, R15, UR6, RZ, P0, !PT ;  /* 0x000000060f0f7c10 */ /* 0x004fe400087fe4ff */
[----:B-----5:R-:W-:-:S05]  /*a3f50*/  IADD3 R7, P1, R7, UR10, RZ ;  /* 0x0000000a07077c10 */ /* 0x020fca000ff3e0ff */
[----:B------:R-:W-:Y:S01]  /*a3f60*/  STL [R1+0x11dc], R7 ;  /* 0x0011dc0701007387 */ /* 0x000fe20000100800 */
[----:B------:R2:W-:Y:S02]  /*a3f70*/  STL [R1+0x11c8], R15 ;  /* 0x0011c80f01007387 */ /* 0x0005e40000100800 */
[----:B----4-:R-:W4:Y:S01]  /*a3f80*/  LDL.LU R14, [R1+0x120c] ;  /* 0x00120c00010e7983 */ /* 0x010f220000300800 */
[----:B------:R-:W-:Y:S02]  /*a3f90*/  IADD3.X R11, R11, UR6, RZ, P1, !PT ;  /* 0x000000060b0b7c10 */ /* 0x000fe40008ffe4ff */
[----:B-1----:R-:W-:Y:S01]  /*a3fa0*/  MOV R5, R15 ;  /* 0x0000000f00057202 */ /* 0x002fe20000000f00 */
[----:B------:R-:W-:Y:S01]  /*a3fb0*/  IMAD.MOV.U32 R4, RZ, RZ, R10 ;  /* 0x000000ffff047224 */ /* 0x000fe200078e000a */
[----:B--2---:R-:W2:Y:S04]  /*a3fc0*/  LDL.LU R15, [R1+0x1208] ;  /* 0x00120800010f7983 */ /* 0x004ea80000300800 */
[----:B------:R1:W-:Y:S02]  /*a3fd0*/  LDGSTS.E [R6+-0x4f000], [R4.64], P5 ;  /* 0xb100000004067fae */ /* 0x0003e4000a921848 */
[----:B-1----:R-:W-:Y:S01]  /*a3fe0*/  IMAD.MOV.U32 R5, RZ, RZ, R11 ;  /* 0x000000ffff057224 */ /* 0x002fe200078e000b */
[----:B------:R-:W-:-:S05]  /*a3ff0*/  IADD3 R8, P0, R8, UR10, RZ ;  /* 0x0000000a08087c10 */ /* 0x000fca000ff1e0ff */
[----:B------:R-:W-:Y:S01]  /*a4000*/  STL [R1+0x11ec], R8 ;  /* 0x0011ec0801007387 */ /* 0x000fe20000100800 */
[----:B------:R1:W-:Y:S02]  /*a4010*/  STL [R1+0x11d8], R11 ;  /* 0x0011d80b01007387 */ /* 0x0003e40000100800 */
[----:B------:R-:W2:Y:S01]  /*a4020*/  LDL.LU R10, [R1+0x121c] ;  /* 0x00121c00010a7983 */ /* 0x000ea20000300800 */
[----:B------:R-:W-:Y:S01]  /*a4030*/  IADD3.X R9, R9, UR6, RZ, P0, !PT ;  /* 0x0000000609097c10 */ /* 0x000fe200087fe4ff */
[----:B------:R-:W-:-:S05]  /*a4040*/  IMAD.MOV.U32 R4, RZ, RZ, R7 ;  /* 0x000000ffff047224 */ /* 0x000fca00078e0007 */
[----:B------:R1:W-:Y:S04]  /*a4050*/  LDGSTS.E [R2+-0x4e000], [R4.64], P5 ;  /* 0xb200000004027fae */ /* 0x0003e8000a921848 */
[----:B-1----:R-:W2:Y:S01]  /*a4060*/  LDL.LU R11, [R1+0x1218] ;  /* 0x00121800010b7983 */ /* 0x002ea20000300800 */
[----:B------:R-:W-:Y:S02]  /*a4070*/  IMAD.MOV.U32 R5, RZ, RZ, R9 ;  /* 0x000000ffff057224 */ /* 0x000fe400078e0009 */
[----:B------:R-:W-:-:S05]  /*a4080*/  IMAD.MOV.U32 R4, RZ, RZ, R8 ;  /* 0x000000ffff047224 */ /* 0x000fca00078e0008 */
[----:B------:R1:W-:Y:S01]  /*a4090*/  LDGSTS.E [R6+-0x4d000], [R4.64], P5 ;  /* 0xb300000004067fae */ /* 0x0003e2000a921848 */
[----:B---3--:R-:W-:-:S05]  /*a40a0*/  IADD3 R12, P1, R12, UR10, RZ ;  /* 0x0000000a0c0c7c10 */ /* 0x008fca000ff3e0ff */
[----:B------:R-:W-:Y:S01]  /*a40b0*/  STL [R1+0x11fc], R12 ;  /* 0x0011fc0c01007387 */ /* 0x000fe20000100800 */
[----:B------:R3:W-:Y:S02]  /*a40c0*/  STL [R1+0x11e8], R9 ;  /* 0x0011e80901007387 */ /* 0x0007e40000100800 */
[----:B------:R-:W5:Y:S01]  /*a40d0*/  LDL.LU R7, [R1+0x122c] ;  /* 0x00122c0001077983 */ /* 0x000f620000300800 */
[----:B------:R-:W-:Y:S02]  /*a40e0*/  IADD3.X R13, R13, UR6, RZ, P1, !PT ;  /* 0x000000060d0d7c10 */ /* 0x000fe40008ffe4ff */
[----:B----4-:R-:W-:Y:S01]  /*a40f0*/  IADD3 R14, P0, R14, UR10, RZ ;  /* 0x0000000a0e0e7c10 */ /* 0x010fe2000ff1e0ff */
[----:B---3--:R-:W3:Y:S04]  /*a4100*/  LDL.LU R9, [R1+0x1228] ;  /* 0x0012280001097983 */ /* 0x008ee80000300800 */
[----:B------:R-:W-:Y:S02]  /*a4110*/  STL [R1+0x120c], R14 ;  /* 0x00120c0e01007387 */ /* 0x000fe40000100800 */
[----:B------:R4:W-:Y:S02]  /*a4120*/  STL [R1+0x11f8], R13 ;  /* 0x0011f80d01007387 */ /* 0x0009e40000100800 */
[----:B------:R-:W3:Y:S01]  /*a4130*/  LDL.LU R8, [R1+0x123c] ;  /* 0x00123c0001087983 */ /* 0x000ee20000300800 */
[----:B--2---:R-:W-:Y:S01]  /*a4140*/  IADD3.X R15, R15, UR6, RZ, P0, !PT ;  /* 0x000000060f0f7c10 */ /* 0x004fe200087fe4ff */
[----:B-1----:R-:W-:-:S02]  /*a4150*/  IMAD.MOV.U32 R4, RZ, RZ, R12 ;  /* 0x000000ffff047224 */ /* 0x002fc400078e000c */
[----:B------:R-:W2:Y:S01]  /*a4160*/  LDL.LU R12, [R1+0x1238] ;  /* 0x00123800010c7983 */ /* 0x000ea20000300800 */
[----:B------:R-:W-:-:S05]  /*a4170*/  IMAD.MOV.U32 R5, RZ, RZ, R13 ;  /* 0x000000ffff057224 */ /* 0x000fca00078e000d */
[----:B------:R1:W-:Y:S01]  /*a4180*/  LDGSTS.E [R2+-0x4c000], [R4.64], P5 ;  /* 0xb400000004027fae */ /* 0x0003e2000a921848 */
[----:B------:R-:W-:-:S05]  /*a4190*/  IADD3 R10, P1, R10, UR10, RZ ;  /* 0x0000000a0a0a7c10 */ /* 0x000fca000ff3e0ff */
[----:B------:R-:W-:Y:S01]  /*a41a0*/  STL [R1+0x121c], R10 ;  /* 0x00121c0a01007387 */ /* 0x000fe20000100800 */
[----:B------:R5:W-:Y:S02]  /*a41b0*/  STL [R1+0x1208], R15 ;  /* 0x0012080f01007387 */ /* 0x000be40000100800 */
[----:B----4-:R-:W4:Y:S01]  /*a41c0*/  LDL.LU R13, [R1+0x124c] ;  /* 0x00124c00010d7983 */ /* 0x010f220000300800 */
[----:B------:R-:W-:Y:S01]  /*a41d0*/  IADD3.X R11, R11, UR6, RZ, P1, !PT ;  /* 0x000000060b0b7c10 */ /* 0x000fe20008ffe4ff */
[----:B------:R-:W4:Y:S01]  /*a41e0*/  LDL.LU R18, [R1+0x1248] ;  /* 0x0012480001127983 */ /* 0x000f220000300800 */
[----:B-1----:R-:W-:Y:S02]  /*a41f0*/  IMAD.MOV.U32 R4, RZ, RZ, R14 ;  /* 0x000000ffff047224 */ /* 0x002fe400078e000e */
[----:B------:R-:W-:-:S05]  /*a4200*/  IMAD.MOV.U32 R5, RZ, RZ, R15 ;  /* 0x000000ffff057224 */ /* 0x000fca00078e000f */
[----:B------:R1:W-:Y:S02]  /*a4210*/  LDGSTS.E [R6+-0x4b000], [R4.64], P5 ;  /* 0xb500000004067fae */ /* 0x0003e4000a921848 */
[----:B-1----:R-:W-:Y:S01]  /*a4220*/  IMAD.MOV.U32 R4, RZ, RZ, R10 ;  /* 0x000000ffff047224 */ /* 0x002fe200078e000a */
[----:B-----5:R-:W-:-:S05]  /*a4230*/  IADD3 R7, P0, R7, UR10, RZ ;  /* 0x0000000a07077c10 */ /* 0x020fca000ff1e0ff */
[----:B------:R-:W-:Y:S01]  /*a4240*/  STL [R1+0x122c], R7 ;  /* 0x00122c0701007387 */ /* 0x000fe20000100800 */
[----:B------:R1:W-:Y:S02]  /*a4250*/  STL [R1+0x1218], R11 ;  /* 0x0012180b01007387 */ /* 0x0003e40000100800 */
[----:B------:R-:W5:Y:S02]  /*a4260*/  LDL.LU R14, [R1+0x125c] ;  /* 0x00125c00010e7983 */ /* 0x000f640000300800 */
[----:B------:R-:W5:Y:S01]  /*a4270*/  LDL.LU R15, [R1+0x1258] ;  /* 0x00125800010f7983 */ /* 0x000f620000300800 */
[----:B---3--:R-:W-:Y:S02]  /*a4280*/  IADD3.X R9, R9, UR6, RZ, P0, !PT ;  /* 0x0000000609097c10 */ /* 0x008fe400087fe4ff */
[----:B------:R-:W-:-:S05]  /*a4290*/  IADD3 R8, P1, R8, UR10, RZ ;  /* 0x0000000a08087c10 */ /* 0x000fca000ff3e0ff */
[----:B------:R-:W-:Y:S01]  /*a42a0*/  STL [R1+0x123c], R8 ;  /* 0x00123c0801007387 */ /* 0x000fe20000100800 */
[----:B------:R3:W-:Y:S02]  /*a42b0*/  STL [R1+0x1228], R9 ;  /* 0x0012280901007387 */ /* 0x0007e40000100800 */
[----:B------:R-:W5:Y:S02]  /*a42c0*/  LDL.LU R10, [R1+0x126c] ;  /* 0x00126c00010a7983 */ /* 0x000f640000300800 */
[----:B------:R-:W-:Y:S01]  /*a42d0*/  IMAD.MOV.U32 R5, RZ, RZ, R11 ;  /* 0x000000ffff057224 */ /* 0x000fe200078e000b */
[----:B--2---:R-:W-:Y:S01]  /*a42e0*/  IADD3.X R12, R12, UR6, RZ, P1, !PT ;  /* 0x000000060c0c7c10 */ /* 0x004fe20008ffe4ff */
[----:B-1----:R-:W2:Y:S04]  /*a42f0*/  LDL.LU R11, [R1+0x1268] ;  /* 0x00126800010b7983 */ /* 0x002ea80000300800 */
[----:B------:R1:W-:Y:S02]  /*a4300*/  LDGSTS.E [R2+-0x4a000], [R4.64], P5 ;  /* 0xb600000004027fae */ /* 0x0003e4000a921848 */
[----:B-1----:R-:W-:-:S02]  /*a4310*/  IMAD.MOV.U32 R4, RZ, RZ, R7 ;  /* 0x000000ffff047224 */ /* 0x002fc400078e0007 */
[----:B------:R-:W-:-:S05]  /*a4320*/  IMAD.MOV.U32 R5, RZ, RZ, R9 ;  /* 0x000000ffff057224 */ /* 0x000fca00078e0009 */
[----:B------:R1:W-:Y:S01]  /*a4330*/  LDGSTS.E [R6+-0x49000], [R4.64], P5 ;  /* 0xb700000004067fae */ /* 0x0003e2000a921848 */
[----:B----4-:R-:W-:Y:S01]  /*a4340*/  IADD3 R13, P0, R13, UR10, RZ ;  /* 0x0000000a0d0d7c10 */ /* 0x010fe2000ff1e0ff */
[----:B-1----:R-:W-:-:S04]  /*a4350*/  IMAD.MOV.U32 R4, RZ, RZ, R8 ;  /* 0x000000ffff047224 */ /* 0x002fc800078e0008 */
[----:B------:R-:W-:Y:S01]  /*a4360*/  STL [R1+0x124c], R13 ;  /* 0x00124c0d01007387 */ /* 0x000fe20000100800 */
[----:B------:R1:W-:Y:S02]  /*a4370*/  STL [R1+0x1238], R12 ;  /* 0x0012380c01007387 */ /* 0x0003e40000100800 */
[----:B---3--:R-:W3:Y:S01]  /*a4380*/  LDL.LU R9, [R1+0x127c] ;  /* 0x00127c0001097983 */ /* 0x008ee20000300800 */
[----:B------:R-:W-:Y:S01]  /*a4390*/  IADD3.X R18, R18, UR6, RZ, P0, !PT ;  /* 0x0000000612127c10 */ /* 0x000fe200087fe4ff */
[----:B------:R-:W-:Y:S01]  /*a43a0*/  IMAD.MOV.U32 R5, RZ, RZ, R12 ;  /* 0x000000ffff057224 */ /* 0x000fe200078e000c */
[----:B------:R-:W3:Y:S04]  /*a43b0*/  LDL.LU R7, [R1+0x128c] ;  /* 0x00128c0001077983 */ /* 0x000ee80000300800 */
[----:B------:R1:W-:Y:S04]  /*a43c0*/  LDGSTS.E [R2+-0x48000], [R4.64], P5 ;  /* 0xb800000004027fae */ /* 0x0003e8000a921848 */
[----:B-1----:R-:W3:Y:S01]  /*a43d0*/  LDL.LU R12, [R1+0x1278] ;  /* 0x00127800010c7983 */ /* 0x002ee20000300800 */
[----:B------:R-:W-:-:S02]  /*a43e0*/  IMAD.MOV.U32 R4, RZ, RZ, R13 ;  /* 0x000000ffff047224 */ /* 0x000fc400078e000d */
[----:B------:R-:W-:-:S05]  /*a43f0*/  IMAD.MOV.U32 R5, RZ, RZ, R18 ;  /* 0x000000ffff057224 */ /* 0x000fca00078e0012 */
[----:B------:R1:W-:Y:S01]  /*a4400*/  LDGSTS.E [R6+-0x47000], [R4.64], P5 ;  /* 0xb900000004067fae */ /* 0x0003e2000a921848 */
[----:B-----5:R-:W-:-:S05]  /*a4410*/  IADD3 R14, P1, R14, UR10, RZ ;  /* 0x0000000a0e0e7c10 */ /* 0x020fca000ff3e0ff */
[----:B------:R5:W-:Y:S01]  /*a4420*/  STL [R1+0x125c], R14 ;  /* 0x00125c0e01007387 */ /* 0x000be20000100800 */
[----:B------:R-:W-:Y:S02]  /*a4430*/  STL [R1+0x1248], R18 ;  /* 0x0012481201007387 */ /* 0x000fe40000100800 */
[----:B------:R-:W4:Y:S02]  /*a4440*/  LDL.LU R8, [R1+0x129c] ;  /* 0x00129c0001087983 */ /* 0x000f240000300800 */
[----:B------:R-:W4:Y:S01]  /*a4450*/  LDL.LU R13, [R1+0x1288] ;  /* 0x00128800010d7983 */ /* 0x000f220000300800 */
[----:B------:R-:W-:Y:S02]  /*a4460*/  IADD3.X R15, R15, UR6, RZ, P1, !PT ;  /* 0x000000060f0f7c10 */ /* 0x000fe40008ffe4ff */
[----:B------:R-:W-:Y:S01]  /*a4470*/  IADD3 R10, P0, R10, UR10, RZ ;  /* 0x0000000a0a0a7c10 */ /* 0x000fe2000ff1e0ff */
[----:B-1----:R-:W-:-:S04]  /*a4480*/  IMAD.MOV.U32 R4, RZ, RZ, R14 ;  /* 0x000000ffff047224 */ /* 0x002fc800078e000e */
[----:B------:R1:W-:Y:S01]  /*a4490*/  STL [R1+0x126c], R10 ;  /* 0x00126c0a01007387 */ /* 0x0003e20000100800 */
[----:B------:R-:W-:Y:S02]  /*a44a0*/  STL [R1+0x1258], R15 ;  /* 0x0012580f01007387 */ /* 0x000fe40000100800 */
[----:B-----5:R-:W5:Y:S02]  /*a44b0*/  LDL.LU R14, [R1+0x1298] ;  /* 0x00129800010e7983 */ /* 0x020f640000300800 */
[----:B------:R-:W-:Y:S01]  /*a44c0*/  IMAD.MOV.U32 R5, RZ, RZ, R15 ;  /* 0x000000ffff057224 */ /* 0x000fe200078e000f */
[----:B--2---:R-:W-:-:S04]  /*a44d0*/  IADD3.X R11, R11, UR6, RZ, P0, !PT ;  /* 0x000000060b0b7c10 */ /* 0x004fc800087fe4ff */
[----:B------:R2:W-:Y:S02]  /*a44e0*/  LDGSTS.E [R2+-0x46000], [R4.64], P5 ;  /* 0xba00000004027fae */ /* 0x0005e4000a921848 */
[----:B--2---:R-:W-:Y:S01]  /*a44f0*/  MOV R4, R10 ;  /* 0x0000000a00047202 */ /* 0x004fe20000000f00 */
[----:B------:R-:W-:-:S05]  /*a4500*/  IMAD.MOV.U32 R5, RZ, RZ, R11 ;  /* 0x000000ffff057224 */ /* 0x000fca00078e000b */
[----:B------:R2:W-:Y:S01]  /*a4510*/  LDGSTS.E [R6+-0x45000], [R4.64], P5 ;  /* 0xbb00000004067fae */ /* 0x0005e2000a921848 */
[----:B---3--:R-:W-:Y:S02]  /*a4520*/  IADD3 R9, P1, R9, UR10, RZ ;  /* 0x0000000a09097c10 */ /* 0x008fe4000ff3e0ff */
[----:B------:R-:W-:-:S03]  /*a4530*/  IADD3 R7, P0, R7, UR10, RZ ;  /* 0x0000000a07077c10 */ /* 0x000fc6000ff1e0ff */
[----:B------:R-:W-:Y:S01]  /*a4540*/  STL [R1+0x127c], R9 ;  /* 0x00127c0901007387 */ /* 0x000fe20000100800 */
[----:B------:R3:W-:Y:S02]  /*a4550*/  STL [R1+0x1268], R11 ;  /* 0x0012680b01007387 */ /* 0x0007e40000100800 */
[----:B-1----:R-:W5:Y:S01]  /*a4560*/  LDL.LU R10, [R1+0x12ac] ;  /* 0x0012ac00010a7983 */ /* 0x002f620000300800 */
[----:B------:R-:W-:Y:S01]  /*a4570*/  IADD3.X R12, R12, UR6, RZ, P1, !PT ;  /* 0x000000060c0c7c10 */ /* 0x000fe20008ffe4ff */
[----:B------:R-:W-:Y:S01]  /*a4580*/  STL [R1+0x128c], R7 ;  /* 0x00128c0701007387 */ /* 0x000fe20000100800 */
[----:B--2---:R-:W-:-:S03]  /*a4590*/  IMAD.MOV.U32 R4, RZ, RZ, R9 ;  /* 0x000000ffff047224 */ /* 0x004fc600078e0009 */
[----:B------:R1:W-:Y:S01]  /*a45a0*/  STL [R1+0x1278], R12 ;  /* 0x0012780c01007387 */ /* 0x0003e20000100800 */
[----:B------:R-:W-:Y:S02]  /*a45b0*/  IMAD.MOV.U32 R5, RZ, RZ, R12 ;  /* 0x000000ffff057224 */ /* 0x000fe400078e000c */
[----:B---3--:R-:W2:Y:S03]  /*a45c0*/  LDL.LU R11, [R1+0xec4] ;  /* 0x000ec400010b7983 */ /* 0x008ea60000300800 */
[----:B------:R3:W-:Y:S04]  /*a45d0*/  LDGSTS.E [R2+-0x44000], [R4.64], P5 ;  /* 0xbc00000004027fae */ /* 0x0007e8000a921848 */
[----:B-1----:R-:W2:Y:S01]  /*a45e0*/  LDL.LU R12, [R1+0x12a8] ;  /* 0x0012a800010c7983 */ /* 0x002ea20000300800 */
[----:B---3--:R-:W-:Y:S01]  /*a45f0*/  IMAD.MOV.U32 R4, RZ, RZ, R7 ;  /* 0x000000ffff047224 */ /* 0x008fe200078e0007 */
[----:B----4-:R-:W-:-:S02]  /*a4600*/  IADD3 R8, P1, R8, UR10, RZ ;  /* 0x0000000a08087c10 */ /* 0x010fc4000ff3e0ff */
[----:B------:R-:W-:-:S03]  /*a4610*/  IADD3.X R13, R13, UR6, RZ, P0, !PT ;  /* 0x000000060d0d7c10 */ /* 0x000fc600087fe4ff */
[----:B------:R-:W-:Y:S02]  /*a4620*/  STL [R1+0x129c], R8 ;  /* 0x00129c0801007387 */ /* 0x000fe40000100800 */
[----:B------:R1:W-:Y:S02]  /*a4630*/  STL [R1+0x1288], R13 ;  /* 0x0012880d01007387 */ /* 0x0003e40000100800 */
[----:B------:R-:W3:Y:S02]  /*a4640*/  LDL.LU R9, [R1+0xed4] ;  /* 0x000ed40001097983 */ /* 0x000ee40000300800 */
[----:B------:R-:W-:Y:S01]  /*a4650*/  IMAD.MOV.U32 R5, RZ, RZ, R13 ;  /* 0x000000ffff057224 */ /* 0x000fe200078e000d */
[----:B-----5:R-:W-:-:S04]  /*a4660*/  IADD3.X R14, R14, UR6, RZ, P1, !PT ;  /* 0x000000060e0e7c10 */ /* 0x020fc80008ffe4ff */
[----:B------:R4:W-:Y:S04]  /*a4670*/  LDGSTS.E [R6+-0x43000], [R4.64], P5 ;  /* 0xbd00000004067fae */ /* 0x0009e8000a921848 */
[----:B-1----:R-:W5:Y:S01]  /*a4680*/  LDL.LU R13, [R1+0xec0] ;  /* 0x000ec000010d7983 */ /* 0x002f620000300800 */
[----:B------:R1:W-:Y:S02]  /*a4690*/  STL [R1+0x1298], R14 ;  /* 0x0012980e01007387 */ /* 0x0003e40000100800 */
[----:B------:R-:W5:Y:S02]  /*a46a0*/  LDL.LU R7, [R1+0xee4] ;  /* 0x000ee40001077983 */ /* 0x000f640000300800 */
[----:B------:R-:W5:Y:S02]  /*a46b0*/  LDL.LU R15, [R1+0xed0] ;  /* 0x000ed000010f7983 */ /* 0x000f640000300800 */
[----:B----4-:R-:W-:-:S02]  /*a46c0*/  IMAD.MOV.U32 R4, RZ, RZ, R8 ;  /* 0x000000ffff047224 */ /* 0x010fc400078e0008 */
[----:B------:R-:W-:Y:S02]  /*a46d0*/  IMAD.MOV.U32 R5, RZ, RZ, R14 ;  /* 0x000000ffff057224 */ /* 0x000fe400078e000e */
[----:B-1----:R-:W4:Y:S04]  /*a46e0*/  LDL.LU R14, [R1+0xee0] ;  /* 0x000ee000010e7983 */ /* 0x002f280000300800 */
[----:B------:R1:W-:Y:S01]  /*a46f0*/  LDGSTS.E [R2+-0x42000], [R4.64], P5 ;  /* 0xbe00000004027fae */ /* 0x0003e2000a921848 */
[----:B------:R-:W-:-:S05]  /*a4700*/  IADD3 R10, P1, R10, UR10, RZ ;  /* 0x0000000a0a0a7c10 */ /* 0x000fca000ff3e0ff */
[----:B------:R-:W-:Y:S01]  /*a4710*/  STL [R1+0x12ac], R10 ;  /* 0x0012ac0a01007387 */ /* 0x000fe20000100800 */
[----:B------:R-:W4:Y:S01]  /*a4720*/  LDL.LU R8, [R1+0xef4] ;  /* 0x000ef40001087983 */ /* 0x000f220000300800 */
[----:B--2---:R-:W-:Y:S01]  /*a4730*/  IADD3 R11, P0, R11, UR10, RZ ;  /* 0x0000000a0b0b7c10 */ /* 0x004fe2000ff1e0ff */
[----:B-1----:R-:W-:Y:S01]  /*a4740*/  IMAD.MOV.U32 R4, RZ, RZ, R10 ;  /* 0x000000ffff047224 */ /* 0x002fe200078e000a */
[----:B------:R-:W-:-:S03]  /*a4750*/  IADD3.X R12, R12, UR6, RZ, P1, !PT ;  /* 0x000000060c0c7c10 */ /* 0x000fc60008ffe4ff */
[----:B------:R-:W-:Y:S04]  /*a4760*/  STL [R1+0xec4], R11 ;  /* 0x000ec40b01007387 */ /* 0x000fe80000100800 */
[----:B------:R1:W-:Y:S01]  /*a4770*/  STL [R1+0x12a8], R12 ;  /* 0x0012a80c01007387 */ /* 0x0003e20000100800 */
[----:B------:R-:W-:-:S05]  /*a4780*/  IMAD.MOV.U32 R5, RZ, RZ, R12 ;  /* 0x000000ffff057224 */ /* 0x000fca00078e000c */
[----:B------:R2:W-:Y:S02]  /*a4790*/  LDGSTS.E [R6+-0x41000], [R4.64], P5 ;  /* 0xbf00000004067fae */ /* 0x0005e4000a921848 */
[----:B--2---:R-:W-:Y:S01]  /*a47a0*/  IMAD.MOV.U32 R4, RZ, RZ, R11 ;  /* 0x000000ffff047224 */ /* 0x004fe200078e000b */
[----:B---3--:R-:W-:Y:S02]  /*a47b0*/  IADD3 R9, P1, R9, UR10, RZ ;  /* 0x0000000a09097c10 */ /* 0x008fe4000ff3e0ff */
[----:B-----5:R-:W-:-:S03]  /*a47c0*/  IADD3.X R13, R13, UR6, RZ, P0, !PT ;  /* 0x000000060d0d7c10 */ /* 0x020fc600087fe4ff */
[----:B------:R-:W-:Y:S01]  /*a47d0*/  STL [R1+0xed4], R9 ;  /* 0x000ed40901007387 */ /* 0x000fe20000100800 */
[----:B-1----:R-:W2:Y:S01]  /*a47e0*/  LDL.LU R12, [R1+0xef0] ;  /* 0x000ef000010c7983 */ /* 0x002ea20000300800 */
[----:B------:R-:W-:Y:S02]  /*a47f0*/  IADD3 R7, P0, R7, UR10, RZ ;  /* 0x0000000a07077c10 */ /* 0x000fe4000ff1e0ff */
[----:B------:R-:W-:Y:S01]  /*a4800*/  IADD3.X R15, R15, UR6, RZ, P1, !PT ;  /* 0x000000060f0f7c10 */ /* 0x000fe20008ffe4ff */
[----:B------:R1:W-:Y:S01]  /*a4810*/  STL [R1+0xec0], R13 ;  /* 0x000ec00d01007387 */ /* 0x0003e20000100800 */
[----:B------:R-:W3:Y:S02]  /*a4820*/  LDL.LU R10, [R1+0xf04] ;  /* 0x000f0400010a7983 */ /* 0x000ee40000300800 */
[----:B------:R-:W-:Y:S02]  /*a4830*/  IMAD.MOV.U32 R5, RZ, RZ, R13 ;  /* 0x000000ffff057224 */ /* 0x000fe400078e000d */
[----:B-1----:R-:W5:Y:S01]  /*a4840*/  LDL.LU R13, [R1+0xf00] ;  /* 0x000f0000010d7983 */ /* 0x002f620000300800 */
[----:B------:R-:W-:Y:S02]  /*a4850*/  STL [R1+0xee4], R7 ;  /* 0x000ee40701007387 */ /* 0x000fe40000100800 */
[----:B------:R1:W-:Y:S02]  /*a4860*/  STL [R1+0xed0], R15 ;  /* 0x000ed00f01007387 */ /* 0x0003e40000100800 */
[----:B------:R-:W5:Y:S01]  /*a4870*/  LDL.LU R11, [R1+0xf14] ;  /* 0x000f1400010b7983 */ /* 0x000f620000300800 */
[----:B------:R-:W-:Y:S01]  /*a4880*/  LOP3.LUT R17, R17, UR11, RZ, 0x3c, !PT ;  /* 0x0000000b11117c12 */ /* 0x000fe2000f8e3cff */
[----:B------:R-:W-:-:S03]  /*a4890*/  IMAD.U32 R2, RZ, RZ, UR5 ;  /* 0x00000005ff027e24 */ /* 0x000fc6000f8e00ff */
[----:B------:R-:W-:-:S05]  /*a48a0*/  LOP3.LUT R17, R17, 0x40, RZ, 0x3c, !PT ;  /* 0x0000004011117812 */ /* 0x000fca00078e3cff */
[----:B------:R-:W-:-:S05]  /*a48b0*/  IMAD R0, R2, 0x40000, R17 ;  /* 0x0004000002007824 */ /* 0x000fca00078e0211 */
[C---:B------:R-:W-:Y:S02]  /*a48c0*/  IADD3 R2, R0.reuse, 0x100000, RZ ;  /* 0x0010000000027810 */ /* 0x040fe40007ffe0ff */
[----:B------:R-:W-:Y:S02]  /*a48d0*/  IADD3 R6, R0, 0x100000, RZ ;  /* 0x0010000000067810 */ /* 0x000fe40007ffe0ff */
[----:B----4-:R-:W-:Y:S01]  /*a48e0*/  IADD3.X R14, R14, UR6, RZ, P0, !PT ;  /* 0x000000060e0e7c10 */ /* 0x010fe200087fe4ff */
[----:B------:R4:W-:Y:S01]  /*a48f0*/  LDGSTS.E [R2+-0x7f800], [R4.64], P5 ;  /* 0x8080000004027fae */ /* 0x0009e2000a921848 */
[----:B------:R-:W-:Y:S01]  /*a4900*/  IADD3 R8, P1, R8, UR10, RZ ;  /* 0x0000000a08087c10 */ /* 0x000fe2000ff3e0ff */
[----:B----4-:R-:W-:Y:S02]  /*a4910*/  IMAD.MOV.U32 R4, RZ, RZ, R9 ;  /* 0x000000ffff047224 */ /* 0x010fe400078e0009 */
[----:B------:R-:W-:Y:S02]  /*a4920*/  IMAD.MOV.U32 R5, RZ, RZ, R15 ;  /* 0x000000ffff057224 */ /* 0x000fe400078e000f */
[----:B-1----:R-:W4:Y:S01]  /*a4930*/  LDL.LU R15, [R1+0xf10] ;  /* 0x000f1000010f7983 */ /* 0x002f220000300800 */
[----:B------:R-:W-:Y:S02]  /*a4940*/  STL [R1+0xef4], R8 ;  /* 0x000ef40801007387 */ /* 0x000fe40000100800 */
[----:B------:R1:W-:Y:S01]  /*a4950*/  STL [R1+0xee0], R14 ;  /* 0x000ee00e01007387 */ /* 0x0003e20000100800 */
[----:B------:R1:W-:Y:S01]  /*a4960*/  LDGSTS.E [R6+-0x7e800], [R4.64], P5 ;  /* 0x8180000004067fae */ /* 0x0003e2000a921848 */
[----:B------:R-:W4:Y:S02]  /*a4970*/  LDL.LU R9, [R1+0xf24] ;  /* 0x000f240001097983 */ /* 0x000f240000300800 */
[----:B-1----:R-:W-:-:S02]  /*a4980*/  IMAD.MOV.U32 R4, RZ, RZ, R7 ;  /* 0x000000ffff047224 */ /* 0x002fc400078e0007 */
[----:B------:R-:W-:Y:S02]  /*a4990*/  IMAD.MOV.U32 R5, RZ, RZ, R14 ;  /* 0x000000ffff057224 */ /* 0x000fe400078e000e */
[----:B------:R-:W4:Y:S04]  /*a49a0*/  LDL.LU R14, [R1+0xf20] ;  /* 0x000f2000010e7983 */ /* 0x000f280000300800 */
[----:B------:R1:W-:Y:S02]  /*a49b0*/  LDGSTS.E [R2+-0x7d800], [R4.64], P5 ;  /* 0x8280000004027fae */ /* 0x0003e4000a921848 */
[----:B-1----:R-:W-:Y:S01]  /*a49c0*/  IMAD.MOV.U32 R4, RZ, RZ, R8 ;  /* 0x000000ffff047224 */ /* 0x002fe200078e0008 */
[----:B--2---:R-:W-:Y:S02]  /*a49d0*/  IADD3.X R12, R12, UR6, RZ, P1, !PT ;  /* 0x000000060c0c7c10 */ /* 0x004fe40008ffe4ff */
[----:B---3--:R-:W-:-:S02]  /*a49e0*/  IADD3 R10, P0, R10, UR10, RZ ;  /* 0x0000000a0a0a7c10 */ /* 0x008fc4000ff1e0ff */
[----:B------:R-:W-:-:S03]  /*a49f0*/  MOV R5, R12 ;  /* 0x0000000c00057202 */ /* 0x000fc60000000f00 */
[----:B------:R-:W-:Y:S01]  /*a4a00*/  STL [R1+0xf04], R10 ;  /* 0x000f040a01007387 */ /* 0x000fe20000100800 */
[----:B------:R1:W-:Y:S02]  /*a4a10*/  STL [R1+0xef0], R12 ;  /* 0x000ef00c01007387 */ /* 0x0003e40000100800 */
[----:B------:R-:W2:Y:S01]  /*a4a20*/  LDL.LU R7, [R1+0xf34] ;  /* 0x000f340001077983 */ /* 0x000ea20000300800 */
[----:B------:R3:W-:Y:S01]  /*a4a30*/  LDGSTS.E [R6+-0x7c800], [R4.64], P5 ;  /* 0x8380000004067fae */ /* 0x0007e2000a921848 */
[----:B-----5:R-:W-:Y:S02]  /*a4a40*/  IADD3.X R13, R13, UR6, RZ, P0, !PT ;  /* 0x000000060d0d7c10 */ /* 0x020fe400087fe4ff */
[----:B------:R-:W-:Y:S01]  /*a4a50*/  IADD3 R11, P1, R11, UR10, RZ ;  /* 0x0000000a0b0b7c10 */ /* 0x000fe2000ff3e0ff */
[----:B-1----:R-:W5:Y:S04]  /*a4a60*/  LDL.LU R12, [R1+0xf30] ;  /* 0x000f3000010c7983 */ /* 0x002f680000300800 */
[----:B------:R-:W-:Y:S02]  /*a4a70*/  STL [R1+0xf14], R11 ;  /* 0x000f140b01007387 */ /* 0x000fe40000100800 */
[----:B------:R1:W-:Y:S02]  /*a4a80*/  STL [R1+0xf00], R13 ;  /* 0x000f000d01007387 */ /* 0x0003e40000100800 */
[----:B------:R-:W5:Y:S02]  /*a4a90*/  LDL.LU R8, [R1+0xf44] ;  /* 0x000f440001087983 */ /* 0x000f640000300800 */
[----:B---3--:R-:W-:-:S02]  /*a4aa0*/  IMAD.MOV.U32 R4, RZ, RZ, R10 ;  /* 0x000000ffff047224 */ /* 0x008fc400078e000a */
[----:B------:R-:W-:-:S05]  /*a4ab0*/  IMAD.MOV.U32 R5, RZ, RZ, R13 ;  /* 0x000000ffff057224 */ /* 0x000fca00078e000d */
[----:B------:R3:W-:Y:S04]  /*a4ac0*/  LDGSTS.E [R2+-0x7b800], [R4.64], P5 ;  /* 0x8480000004027fae */ /* 0x0007e8000a921848 */
[----:B-1----:R-:W5:Y:S01]  /*a4ad0*/  LDL.LU R13, [R1+0xf40] ;  /* 0x000f4000010d7983 */ /* 0x002f620000300800 */
[----:B---3--:R-:W-:Y:S01]  /*a4ae0*/  IMAD.MOV.U32 R4, RZ, RZ, R11 ;  /* 0x000000ffff047224 */ /* 0x008fe200078e000b */
[----:B----4-:R-:W-:Y:S02]  /*a4af0*/  IADD3.X R15, R15, UR6, RZ, P1, !PT ;  /* 0x000000060f0f7c10 */ /* 0x010fe40008ffe4ff */
[----:B------:R-:W-:-:S03]  /*a4b00*/  IADD3 R9, P0, R9, UR10, RZ ;  /* 0x0000000a09097c10 */ /* 0x000fc6000ff1e0ff */
[----:B------:R-:W-:Y:S02]  /*a4b10*/  IMAD.MOV.U32 R5, RZ, RZ, R15 ;  /* 0x000000ffff057224 */ /* 0x000fe400078e000f */
[----:B------:R-:W-:Y:S01]  /*a4b20*/  STL [R1+0xf24], R9 ;  /* 0x000f240901007387 */ /* 0x000fe20000100800 */
[----:B------:R1:W-:Y:S02]  /*a4b30*/  STL [R1+0xf10], R15 ;  /* 0x000f100f01007387 */ /* 0x0003e40000100800 */
[----:B------:R-:W3:Y:S01]  /*a4b40*/  LDL.LU R10, [R1+0xf54] ;  /* 0x000f5400010a7983 */ /* 0x000ee20000300800 */
[----:B------:R4:W-:Y:S01]  /*a4b50*/  LDGSTS.E [R6+-0x7a800], [R4.64], P5 ;  /* 0x8580000004067fae */ /* 0x0009e2000a921848 */
[----:B------:R-:W-:-:S03]  /*a4b60*/  IADD3.X R14, R14, UR6, RZ, P0, !PT ;  /* 0x000000060e0e7c10 */ /* 0x000fc600087fe4ff */
[----:B-1----:R-:W3:Y:S02]  /*a4b70*/  LDL.LU R15, [R1+0xf50] ;  /* 0x000f5000010f7983 */ /* 0x002ee40000300800 */
[----:B----4-:R-:W-:Y:S02]  /*a4b80*/  IMAD.MOV.U32 R5, RZ, RZ, R14 ;  /* 0x000000ffff057224 */ /* 0x010fe400078e000e */
[----:B------:R-:W-:-:S05]  /*a4b90*/  IMAD.MOV.U32 R4, RZ, RZ, R9 ;  /* 0x000000ffff047224 */ /* 0x000fca00078e0009 */
[----:B------:R1:W-:Y:S01]  /*a4ba0*/  LDGSTS.E [R2+-0x79800], [R4.64], P5 ;  /* 0x8680000004027fae */ /* 0x0003e2000a921848 */
[----:B--2---:R-:W-:-:S05]  /*a4bb0*/  IADD3 R7, P1, R7, UR10, RZ ;  /* 0x0000000a07077c10 */ /* 0x004fca000ff3e0ff */
[----:B------:R-:W-:Y:S01]  /*a4bc0*/  STL [R1+0xf34], R7 ;  /* 0x000f340701007387 */ /* 0x000fe20000100800 */
[----:B------:R2:W-:Y:S02]  /*a4bd0*/  STL [R1+0xf20], R14 ;  /* 0x000f200e01007387 */ /* 0x0005e40000100800 */
[----:B------:R-:W4:Y:S01]  /*a4be0*/  LDL.LU R11, [R1+0xf64] ;  /* 0x000f6400010b7983 */ /* 0x000f220000300800 */
[----:B-----5:R-:W-:Y:S02]  /*a4bf0*/  IADD3.X R12, R12, UR6, RZ, P1, !PT ;  /* 0x000000060c0c7c10 */ /* 0x020fe40008ffe4ff */
[----:B------:R-:W-:Y:S01]  /*a4c00*/  IADD3 R8, P0, R8, UR10, RZ ;  /* 0x0000000a08087c10 */ /* 0x000fe2000ff1e0ff */
[----:B--2---:R-:W2:Y:S04]  /*a4c10*/  LDL.LU R14, [R1+0xf60] ;  /* 0x000f6000010e7983 */ /* 0x004ea80000300800 */
[----:B------:R-:W-:Y:S02]  /*a4c20*/  STL [R1+0xf44], R8 ;  /* 0x000f440801007387 */ /* 0x000fe40000100800 */
[----:B------:R5:W-:Y:S02]  /*a4c30*/  STL [R1+0xf30], R12 ;  /* 0x000f300c01007387 */ /* 0x000be40000100800 */
[----:B------:R-:W2:Y:S01]  /*a4c40*/  LDL.LU R9, [R1+0xf74] ;  /* 0x000f740001097983 */ /* 0x000ea20000300800 */
[----:B------:R-:W-:Y:S01]  /*a4c50*/  IADD3.X R13, R13, UR6, RZ, P0, !PT ;  /* 0x000000060d0d7c10 */ /* 0x000fe200087fe4ff */
[----:B-1----:R-:W-:-:S02]  /*a4c60*/  IMAD.MOV.U32 R4, RZ, RZ, R7 ;  /* 0x000000ffff047224 */ /* 0x002fc400078e0007 */
[----:B------:R-:W-:-:S05]  /*a4c70*/  IMAD.MOV.U32 R5, RZ, RZ, R12 ;  /* 0x000000ffff057224 */ /* 0x000fca00078e000c */
[----:B------:R1:W-:Y:S04]  /*a4c80*/  LDGSTS.E [R6+-0x78800], [R4.64], P5 ;  /* 0x8780000004067fae */ /* 0x0003e8000a921848 */
[----:B-----5:R-:W5:Y:S01]  /*a4c90*/  LDL.LU R12, [R1+0xf70] ;  /* 0x000f7000010c7983 */ /* 0x020f620000300800 */
[----:B-1----:R-:W-:Y:S02]  /*a4ca0*/  IMAD.MOV.U32 R4, RZ, RZ, R8 ;  /* 0x000000ffff047224 */ /* 0x002fe400078e0008 */
[----:B------:R-:W-:-:S05]  /*a4cb0*/  IMAD.MOV.U32 R5, RZ, RZ, R13 ;  /* 0x000000ffff057224 */ /* 0x000fca00078e000d */
[----:B------:R1:W-:Y:S01]  /*a4cc0*/  LDGSTS.E [R2+-0x77800], [R4.64], P5 ;  /* 0x8880000004027fae */ /* 0x0003e2000a921848 */
[----:B---3--:R-:W-:-:S05]  /*a4cd0*/  IADD3 R10, P1, R10, UR10, RZ ;  /* 0x0000000a0a0a7c10 */ /* 0x008fca000ff3e0ff */
[----:B------:R-:W-:Y:S01]  /*a4ce0*/  STL [R1+0xf54], R10 ;  /* 0x000f540a01007387 */ /* 0x000fe20000100800 */
[----:B------:R3:W-:Y:S02]  /*a4cf0*/  STL [R1+0xf40], R13 ;  /* 0x000f400d01007387 */ /* 0x0007e40000100800 */
[----:B------:R-:W5:Y:S01]  /*a4d00*/  LDL.LU R7, [R1+0xf84] ;  /* 0x000f840001077983 */ /* 0x000f620000300800 */
[----:B------:R-:W-:Y:S01]  /*a4d10*/  IADD3.X R15, R15, UR6, RZ, P1, !PT ;  /* 0x000000060f0f7c10 */ /* 0x000fe20008ffe4ff */
[----:B---3--:R-:W5:Y:S04]  /*a4d20*/  LDL.LU R13, [R1+0xf80] ;  /* 0x000f8000010d7983 */ /* 0x008f680000300800 */
[----:B-1----:R-:W-:Y:S02]  /*a4d30*/  IMAD.MOV.U32 R5, RZ, RZ, R15 ;  /* 0x000000ffff057224 */ /* 0x002fe400078e000f */
[----:B------:R-:W-:-:S05]  /*a4d40*/  IMAD.MOV.U32 R4, RZ, RZ, R10 ;  /* 0x000000ffff047224 */ /* 0x000fca00078e000a */
[----:B------:R1:W-:Y:S01]  /*a4d50*/  LDGSTS.E [R6+-0x76800], [R4.64], P5 ;  /* 0x8980000004067fae */ /* 0x0003e2000a921848 */
[----:B----4-:R-:W-:-:S05]  /*a4d60*/  IADD3 R11, P0, R11, UR10, RZ ;  /* 0x0000000a0b0b7c10 */ /* 0x010fca000ff1e0ff */
[----:B------:R-:W-:Y:S01]  /*a4d70*/  STL [R1+0xf64], R11 ;  /* 0x000f640b01007387 */ /* 0x000fe20000100800 */
[----:B------:R4:W-:Y:S02]  /*a4d80*/  STL [R1+0xf50], R15 ;  /* 0x000f500f01007387 */ /* 0x0009e40000100800 */
[----:B------:R-:W3:Y:S01]  /*a4d90*/  LDL.LU R8, [R1+0xf94] ;  /* 0x000f940001087983 */ /* 0x000ee20000300800 */
[----:B--2---:R-:W-:Y:S02]  /*a4da0*/  IADD3.X R14, R14, UR6, RZ, P0, !PT ;  /* 0x000000060e0e7c10 */ /* 0x004fe400087fe4ff */
[----:B------:R-:W-:Y:S01]  /*a4db0*/  IADD3 R9, P1, R9, UR10, RZ ;  /* 0x0000000a09097c10 */ /* 0x000fe2000ff3e0ff */
[----:B----4-:R-:W2:Y:S04]  /*a4dc0*/  LDL.LU R15, [R1+0xf90] ;  /* 0x000f9000010f7983 */ /* 0x010ea80000300800 */
[----:B------:R-:W-:Y:S02]  /*a4dd0*/  STL [R1+0xf74], R9 ;  /* 0x000f740901007387 */ /* 0x000fe40000100800 */
[----:B------:R4:W-:Y:S02]  /*a4de0*/  STL [R1+0xf60], R14 ;  /* 0x000f600e01007387 */ /* 0x0009e40000100800 */
[----:B------:R-:W2:Y:S02]  /*a4df0*/  LDL.LU R10, [R1+0xfa4] ;  /* 0x000fa400010a7983 */ /* 0x000ea40000300800 */
[----:B-1----:R-:W-:Y:S01]  /*a4e00*/  IMAD.MOV.U32 R4, RZ, RZ, R11 ;  /* 0x000000ffff047224 */ /* 0x002fe200078e000b */
[----:B-----5:R-:W-:Y:S01]  /*a4e10*/  IADD3.X R12, R12, UR6, RZ, P1, !PT ;  /* 0x000000060c0c7c10 */ /* 0x020fe20008ffe4ff */
[----:B------:R-:W-:-:S05]  /*a4e20*/  IMAD.MOV.U32 R5, RZ, RZ, R14 ;  /* 0x000000ffff057224 */ /* 0x000fca00078e000e */
[----:B------:R1:W-:Y:S04]  /*a4e30*/  LDGSTS.E [R2+-0x75800], [R4.64], P5 ;  /* 0x8a80000004027fae */ /* 0x0003e8000a921848 */
[----:B----4-:R-:W4:Y:S01]  /*a4e40*/  LDL.LU R14, [R1+0xfa0] ;  /* 0x000fa000010e7983 */ /* 0x010f220000300800 */
[----:B-1----:R-:W-:Y:S02]  /*a4e50*/  IMAD.MOV.U32 R4, RZ, RZ, R9 ;  /* 0x000000ffff047224 */ /* 0x002fe400078e0009 */
[----:B------:R-:W-:-:S05]  /*a4e60*/  IMAD.MOV.U32 R5, RZ, RZ, R12 ;  /* 0x000000ffff057224 */ /* 0x000fca00078e000c */
[----:B------:R1:W-:Y:S01]  /*a4e70*/  LDGSTS.E [R6+-0x74800], [R4.64], P5 ;  /* 0x8b80000004067fae */ /* 0x0003e2000a921848 */
[----:B------:R-:W-:-:S05]  /*a4e80*/  IADD3 R7, P0, R7, UR10, RZ ;  /* 0x0000000a07077c10 */ /* 0x000fca000ff1e0ff */
[----:B------:R-:W-:Y:S01]  /*a4e90*/  STL [R1+0xf84], R7 ;  /* 0x000f840701007387 */ /* 0x000fe20000100800 */
[----:B------:R5:W-:Y:S02]  /*a4ea0*/  STL [R1+0xf70], R12 ;  /* 0x000f700c01007387 */ /* 0x000be40000100800 */
[----:B------:R-:W4:Y:S01]  /*a4eb0*/  LDL.LU R11, [R1+0xfb4] ;  /* 0x000fb400010b7983 */ /* 0x000f220000300800 */
[----:B------:R-:W-:Y:S01]  /*a4ec0*/  IADD3.X R13, R13, UR6, RZ, P0, !PT ;  /* 0x000000060d0d7c10 */ /* 0x000fe200087fe4ff */
[----:B-----5:R-:W4:Y:S04]  /*a4ed0*/  LDL.LU R12, [R1+0xfb0] ;  /* 0x000fb000010c7983 */ /* 0x020f280000300800 */
[----:B-1----:R-:W-:Y:S02]  /*a4ee0*/  IMAD.MOV.U32 R5, RZ, RZ, R13 ;  /* 0x000000ffff057224 */ /* 0x002fe400078e000d */
[----:B------:R-:W-:-:S05]  /*a4ef0*/  IMAD.MOV.U32 R4, RZ, RZ, R7 ;  /* 0x000000ffff047224 */ /* 0x000fca00078e0007 */
[----:B------:R1:W-:Y:S01]  /*a4f00*/  LDGSTS.E [R2+-0x73800], [R4.64], P5 ;  /* 0x8c80000004027fae */ /* 0x0003e2000a921848 */
[----:B---3--:R-:W-:-:S05]  /*a4f10*/  IADD3 R8, P1, R8, UR10, RZ ;  /* 0x0000000a08087c10 */ /* 0x008fca000ff3e0ff */
[----:B------:R-:W-:Y:S01]  /*a4f20*/  STL [R1+0xf94], R8 ;  /* 0x000f940801007387 */ /* 0x000fe20000100800 */
[----:B------:R3:W-:Y:S02]  /*a4f30*/  STL [R1+0xf80], R13 ;  /* 0x000f800d01007387 */ /* 0x0007e40000100800 */
[----:B------:R-:W5:Y:S01]  /*a4f40*/  LDL.LU R9, [R1+0xfc4] ;  /* 0x000fc40001097983 */ /* 0x000f620000300800 */
[----:B--2---:R-:W-:Y:S02]  /*a4f50*/  IADD3.X R15, R15, UR6, RZ, P1, !PT ;  /* 0x000000060f0f7c10 */ /* 0x004fe40008ffe4ff */
[----:B------:R-:W-:Y:S01]  /*a4f60*/  IADD3 R10, P0, R10, UR10, RZ ;  /* 0x0000000a0a0a7c10 */ /* 0x000fe2000ff1e0ff */
[----:B---3--:R-:W2:Y:S04]  /*a4f70*/  LDL.LU R13, [R1+0xfc0] ;  /* 0x000fc000010d7983 */ /* 0x008ea80000300800 */
[----:B------:R-:W-:Y:S02]  /*a4f80*/  STL [R1+0xfa4], R10 ;  /* 0x000fa40a01007387 */ /* 0x000fe40000100800 */
[----:B------:R3:W-:Y:S02]  /*a4f90*/  STL [R1+0xf90], R15 ;  /* 0x000f900f01007387 */ /* 0x0007e40000100800 */
[----:B------:R-:W2:Y:S01]  /*a4fa0*/  LDL.LU R7, [R1+0xfd4] ;  /* 0x000fd40001077983 */ /* 0x000ea20000300800 */
[----:B-1----:R-:W-:-:S02]  /*a4fb0*/  MOV R4, R8 ;  /* 0x0000000800047202 */ /* 0x002fc40000000f00 */
[----:B----4-:R-:W-:Y:S01]  /*a4fc0*/  IADD3.X R14, R14, UR6, RZ, P0, !PT ;  /* 0x000000060e0e7c10 */ /* 0x010fe200087fe4ff */
[----:B------:R-:W-:-:S05]  /*a4fd0*/  IMAD.MOV.U32 R5, RZ, RZ, R15 ;  /* 0x000000ffff057224 */ /* 0x000fca00078e000f */
[----:B------:R1:W-:Y:S04]  /*a4fe0*/  LDGSTS.E [R6+-0x72800], [R4.64], P5 ;  /* 0x8d80000004067fae */ /* 0x0003e8000a921848 */
[----:B---3--:R-:W3:Y:S01]  /*a4ff0*/  LDL.LU R15, [R1+0xfd0] ;  /* 0x000fd000010f7983 */ /* 0x008ee20000300800 */
        /* <DEDUP_REMOVED lines=8> */
[----:B----4-:R-:W3:Y:S04]  /*a5080*/  LDL.LU R14, [R1+0xfe0] ;  /* 0x000fe000010e7983 */ /* 0x010ee80000300800 */
[----:B-1----:R-:W-:Y:S02]  /*a5090*/  IMAD.MOV.U32 R5, RZ, RZ, R12 ;  /* 0x000000ffff057224 */ /* 0x002fe400078e000c */
[----:B------:R-:W-:-:S05]  /*a50a0*/  IMAD.MOV.U32 R4, RZ, RZ, R11 ;  /* 0x000000ffff047224 */ /* 0x000fca00078e000b */
[----:B------:R1:W-:Y:S01]  /*a50b0*/  LDGSTS.E [R6+-0x70800], [R4.64], P5 ;  /* 0x8f80000004067fae */ /* 0x0003e2000a921848 */
[----:B-----5:R-:W-:-:S05]  /*a50c0*/  IADD3 R9, P0, R9, UR10, RZ ;  /* 0x0000000a09097c10 */ /* 0x020fca000ff1e0ff */
[----:B------:R-:W-:Y:S01]  /*a50d0*/  STL [R1+0xfc4], R9 ;  /* 0x000fc40901007387 */ /* 0x000fe20000100800 */
[----:B------:R5:W-:Y:S02]  /*a50e0*/  STL [R1+0xfb0], R12 ;  /* 0x000fb00c01007387 */ /* 0x000be40000100800 */
[----:B------:R-:W4:Y:S01]  /*a50f0*/  LDL.LU R10, [R1+0xff4] ;  /* 0x000ff400010a7983 */ /* 0x000f220000300800 */
[----:B--2---:R-:W-:Y:S02]  /*a5100*/  IADD3.X R13, R13, UR6, RZ, P0, !PT ;  /* 0x000000060d0d7c10 */ /* 0x004fe400087fe4ff */
[----:B------:R-:W-:Y:S01]  /*a5110*/  IADD3 R7, P1, R7, UR10, RZ ;  /* 0x0000000a07077c10 */ /* 0x000fe2000ff3e0ff */
[----:B-----5:R-:W2:Y:S04]  /*a5120*/  LDL.LU R12, [R1+0xff0] ;  /* 0x000ff000010c7983 */ /* 0x020ea80000300800 */
[----:B------:R-:W-:Y:S02]  /*a5130*/  STL [R1+0xfd4], R7 ;  /* 0x000fd40701007387 */ /* 0x000fe40000100800 */
[----:B------:R5:W-:Y:S02]  /*a5140*/  STL [R1+0xfc0], R13 ;  /* 0x000fc00d01007387 */ /* 0x000be40000100800 */
[----:B------:R-:W2:Y:S02]  /*a5150*/  LDL.LU R11, [R1+0x1004] ;  /* 0x00100400010b7983 */ /* 0x000ea40000300800 */
[----:B-1----:R-:W-:Y:S01]  /*a5160*/  IMAD.MOV.U32 R4, RZ, RZ, R9 ;  /* 0x000000ffff047224 */ /* 0x002fe200078e0009 */
[----:B---3--:R-:W-:Y:S01]  /*a5170*/  IADD3.X R15, R15, UR6, RZ, P1, !PT ;  /* 0x000000060f0f7c10 */ /* 0x008fe20008ffe4ff */
[----:B------:R-:W-:-:S05]  /*a5180*/  IMAD.MOV.U32 R5, RZ, RZ, R13 ;  /* 0x000000ffff057224 */ /* 0x000fca00078e000d */
[----:B------:R1:W-:Y:S04]  /*a5190*/  LDGSTS.E [R2+-0x6f800], [R4.64], P5 ;  /* 0x9080000004027fae */ /* 0x0003e8000a921848 */
[----:B-----5:R-:W3:Y:S01]  /*a51a0*/  LDL.LU R13, [R1+0x1000] ;  /* 0x00100000010d7983 */ /* 0x020ee20000300800 */
        /* <DEDUP_REMOVED lines=8> */
[----:B-----5:R-:W3:Y:S04]  /*a5230*/  LDL.LU R15, [R1+0x1010] ;  /* 0x00101000010f7983 */ /* 0x020ee80000300800 */
[----:B-1----:R-:W-:Y:S02]  /*a5240*/  IMAD.MOV.U32 R5, RZ, RZ, R14 ;  /* 0x000000ffff057224 */ /* 0x002fe400078e000e */
[----:B------:R-:W-:-:S05]  /*a5250*/  IMAD.MOV.U32 R4, RZ, RZ, R8 ;  /* 0x000000ffff047224 */ /* 0x000fca00078e0008 */
[----:B------:R1:W-:Y:S01]  /*a5260*/  LDGSTS.E [R2+-0x6d800], [R4.64], P5 ;  /* 0x9280000004027fae */ /* 0x0003e2000a921848 */
[----:B----4-:R-:W-:-:S05]  /*a5270*/  IADD3 R10, P1, R10, UR10, RZ ;  /* 0x0000000a0a0a7c10 */ /* 0x010fca000ff3e0ff */
[----:B------:R-:W-:Y:S01]  /*a5280*/  STL [R1+0xff4], R10 ;  /* 0x000ff40a01007387 */ /* 0x000fe20000100800 */
[----:B------:R4:W-:Y:S02]  /*a5290*/  STL [R1+0xfe0], R14 ;  /* 0x000fe00e01007387 */ /* 0x0009e40000100800 */
[----:B------:R-:W5:Y:S01]  /*a52a0*/  LDL.LU R7, [R1+0x1024] ;  /* 0x0010240001077983 */ /* 0x000f620000300800 */
[----:B--2---:R-:W-:Y:S02]  /*a52b0*/  IADD3.X R12, R12, UR6, RZ, P1, !PT ;  /* 0x000000060c0c7c10 */ /* 0x004fe40008ffe4ff */
[----:B------:R-:W-:Y:S01]  /*a52c0*/  IADD3 R11, P0, R11, UR10, RZ ;  /* 0x0000000a0b0b7c10 */ /* 0x000fe2000ff1e0ff */
[----:B----4-:R-:W2:Y:S04]  /*a52d0*/  LDL.LU R14, [R1+0x1020] ;  /* 0x00102000010e7983 */ /* 0x010ea80000300800 */
[----:B------:R-:W-:Y:S02]  /*a52e0*/  STL [R1+0x1004], R11 ;  /* 0x0010040b01007387 */ /* 0x000fe40000100800 */
[----:B------:R4:W-:Y:S02]  /*a52f0*/  STL [R1+0xff0], R12 ;  /* 0x000ff00c01007387 */ /* 0x0009e40000100800 */
[----:B------:R-:W2:Y:S02]  /*a5300*/  LDL.LU R8, [R1+0x1034] ;  /* 0x0010340001087983 */ /* 0x000ea40000300800 */
[----:B-1----:R-:W-:Y:S01]  /*a5310*/  IMAD.MOV.U32 R4, RZ, RZ, R10 ;  /* 0x000000ffff047224 */ /* 0x002fe200078e000a */
[----:B---3--:R-:W-:Y:S01]  /*a5320*/  IADD3.X R13, R13, UR6, RZ, P0, !PT ;  /* 0x000000060d0d7c10 */ /* 0x008fe200087fe4ff */
[----:B------:R-:W-:-:S05]  /*a5330*/  IMAD.MOV.U32 R5, RZ, RZ, R12 ;  /* 0x000000ffff057224 */ /* 0x000fca00078e000c */
[----:B------:R1:W-:Y:S04]  /*a5340*/  LDGSTS.E [R6+-0x6c800], [R4.64], P5 ;  /* 0x9380000004067fae */ /* 0x0003e8000a921848 */
[----:B----4-:R-:W3:Y:S01]  /*a5350*/  LDL.LU R12, [R1+0x1030] ;  /* 0x00103000010c7983 */ /* 0x010ee20000300800 */
        /* <DEDUP_REMOVED lines=23> */
[----:B---3--:R-:W-:-:S02]  /*a54d0*/  IADD3.X R12, R12, UR6, RZ, P1, !PT ;  /* 0x000000060c0c7c10 */ /* 0x008fc40008ffe4ff */
[----:B------:R-:W-:-:S05]  /*a54e0*/  MOV R5, R14 ;  /* 0x0000000e00057202 */ /* 0x000fca0000000f00 */
        /* <DEDUP_REMOVED lines=83> */
[----:B-1----:R-:W-:Y:S01]  /*a5a20*/  MOV R4, R7 ;  /* 0x0000000700047202 */ /* 0x002fe20000000f00 */
        /* <DEDUP_REMOVED lines=80> */
[----:B-1----:R-:W-:Y:S01]  /*a5f30*/  IMAD.MOV.U32 R4, RZ, RZ, R9 ;  /* 0x000000ffff047224 */ /* 0x002fe200078e0009 */
[----:B------:R-:W-:-:S05]  /*a5f40*/  MOV R5, R15 ;  /* 0x0000000f00057202 */ /* 0x000fca0000000f00 */
        /* <DEDUP_REMOVED lines=31> */
[----:B------:R-:W3:Y:S02]  /*a6140*/  LDL.LU R8, [R1+0x11c4] ;  /* 0x0011c40001087983 */ /* 0x000ee40000300800 */
[----:B------:R-:W3:Y:S01]  /*a6150*/  LDL.LU R10, [R1+0x11c0] ;  /* 0x0011c000010a7983 */ /* 0x000ee20000300800 */
[----:B------:R-:W-:Y:S01]  /*a6160*/  IADD3.X R15, R15, UR6, RZ, P1, !PT ;  /* 0x000000060f0f7c10 */ /* 0x000fe20008ffe4ff */
[----:B-1----:R-:W-:-:S04]  /*a6170*/  IMAD.MOV.U32 R4, RZ, RZ, R11 ;  /* 0x000000ffff047224 */ /* 0x002fc800078e000b */
[----:B------:R-:W-:-:S05]  /*a6180*/  IMAD.MOV.U32 R5, RZ, RZ, R15 ;  /* 0x000000ffff057224 */ /* 0x000fca00078e000f */
[----:B------:R1:W-:Y:S01]  /*a6190*/  LDGSTS.E [R6+-0x52800], [R4.64], P5 ;  /* 0xad80000004067fae */ /* 0x0003e2000a921848 */
[----:B-----5:R-:W-:-:S05]  /*a61a0*/  IADD3 R9, P0, R9, UR10, RZ ;  /* 0x0000000a09097c10 */ /* 0x020fca000ff1e0ff */
[----:B------:R-:W-:Y:S01]  /*a61b0*/  STL [R1+0x11a4], R9 ;  /* 0x0011a40901007387 */ /* 0x000fe20000100800 */
[----:B------:R5:W-:Y:S02]  /*a61c0*/  STL [R1+0x1190], R15 ;  /* 0x0011900f01007387 */ /* 0x000be40000100800 */
[----:B----4-:R-:W4:Y:S01]  /*a61d0*/  LDL.LU R13, [R1+0x11d4] ;  /* 0x0011d400010d7983 */ /* 0x010f220000300800 */
        /* <DEDUP_REMOVED lines=14> */
[----:B------:R-:W-:-:S04]  /*a62c0*/  IADD3 R8, P0, R8, UR10, RZ ;  /* 0x0000000a08087c10 */ /* 0x000fc8000ff1e0ff */
[----:B------:R-:W-:Y:S01]  /*a62d0*/  IADD3.X R10, R10, UR6, RZ, P0, !PT ;  /* 0x000000060a0a7c10 */ /* 0x000fe200087fe4ff */
[----:B------:R-:W-:Y:S01]  /*a62e0*/  STL [R1+0x11c4], R8 ;  /* 0x0011c40801007387 */ /* 0x000fe20000100800 */
[----:B------:R5:W-:Y:S02]  /*a62f0*/  STL [R1+0x11b0], R12 ;  /* 0x0011b00c01007387 */ /* 0x000be40000100800 */
[----:B------:R-:W3:Y:S02]  /*a6300*/  LDL.LU R9, [R1+0x11f4] ;  /* 0x0011f40001097983 */ /* 0x000ee40000300800 */
[----:B-1----:R-:W-:Y:S01]  /*a6310*/  IMAD.MOV.U32 R5, RZ, RZ, R10 ;  /* 0x000000ffff057224 */ /* 0x002fe200078e000a */
[----:B-----5:R-:W3:Y:S01]  /*a6320*/  LDL.LU R12, [R1+0x11f0] ;  /* 0x0011f000010c7983 */ /* 0x020ee20000300800 */
        /* <DEDUP_REMOVED lines=26> */
[----:B-1----:R-:W-:Y:S01]  /*a64d0*/  IMAD.MOV.U32 R5, RZ, RZ, R12 ;  /* 0x000000ffff057224 */ /* 0x002fe200078e000c */
[----:B------:R-:W-:-:S05]  /*a64e0*/  MOV R4, R9 ;  /* 0x0000000900047202 */ /* 0x000fca0000000f00 */
        /* <DEDUP_REMOVED lines=17> */
[----:B------:R-:W-:-:S05]  /*a6600*/  IADD3 R13, P0, R13, UR10, RZ ;  /* 0x0000000a0d0d7c10 */ /* 0x000fca000ff1e0ff */
[----:B------:R-:W-:Y:S01]  /*a6610*/  STL [R1+0x1224], R13 ;  /* 0x0012240d01007387 */ /* 0x000fe20000100800 */
[----:B------:R1:W-:Y:S02]  /*a6620*/  STL [R1+0x1210], R15 ;  /* 0x0012100f01007387 */ /* 0x0003e40000100800 */
[----:B------:R-:W5:Y:S02]  /*a6630*/  LDL.LU R7, [R1+0x1254] ;  /* 0x0012540001077983 */ /* 0x000f640000300800 */
[----:B------:R-:W5:Y:S01]  /*a6640*/  LDL.LU R8, [R1+0x1250] ;  /* 0x0012500001087983 */ /* 0x000f620000300800 */
[----:B------:R-:W-:Y:S01]  /*a6650*/  IADD3.X R14, R14, UR6, RZ, P0, !PT ;  /* 0x000000060e0e7c10 */ /* 0x000fe200087fe4ff */
[----:B------:R-:W-:-:S05]  /*a6660*/  IMAD.MOV.U32 R5, RZ, RZ, R15 ;  /* 0x000000ffff057224 */ /* 0x000fca00078e000f */
[----:B------:R1:W-:Y:S01]  /*a6670*/  LDGSTS.E [R6+-0x4a800], [R4.64], P5 ;  /* 0xb580000004067fae */ /* 0x0003e2000a921848 */
[----:B----4-:R-:W-:-:S05]  /*a6680*/  IADD3 R11, P1, R11, UR10, RZ ;  /* 0x0000000a0b0b7c10 */ /* 0x010fca000ff3e0ff */
[----:B------:R-:W-:Y:S01]  /*a6690*/  STL [R1+0x1234], R11 ;  /* 0x0012340b01007387 */ /* 0x000fe20000100800 */
[----:B------:R3:W-:Y:S02]  /*a66a0*/  STL [R1+0x1220], R14 ;  /* 0x0012200e01007387 */ /* 0x0007e40000100800 */
[----:B------:R-:W4:Y:S02]  /*a66b0*/  LDL.LU R18, [R1+0x1264] ;  /* 0x0012640001127983 */ /* 0x000f240000300800 */
[----:B------:R-:W4:Y:S01]  /*a66c0*/  LDL.LU R19, [R1+0x1260] ;  /* 0x0012600001137983 */ /* 0x000f220000300800 */
[----:B--2---:R-:W-:Y:S02]  /*a66d0*/  IADD3.X R12, R12, UR6, RZ, P1, !PT ;  /* 0x000000060c0c7c10 */ /* 0x004fe40008ffe4ff */
[----:B------:R-:W-:-:S05]  /*a66e0*/  IADD3 R9, P0, R9, UR10, RZ ;  /* 0x0000000a09097c10 */ /* 0x000fca000ff1e0ff */
[----:B------:R-:W-:Y:S01]  /*a66f0*/  STL [R1+0x1244], R9 ;  /* 0x0012440901007387 */ /* 0x000fe20000100800 */
[----:B------:R2:W-:Y:S02]  /*a6700*/  STL [R1+0x1230], R12 ;  /* 0x0012300c01007387 */ /* 0x0005e40000100800 */
[----:B-1----:R-:W2:Y:S02]  /*a6710*/  LDL.LU R15, [R1+0x1274] ;  /* 0x00127400010f7983 */ /* 0x002ea40000300800 */
[----:B------:R-:W-:Y:S01]  /*a6720*/  IMAD.MOV.U32 R4, RZ, RZ, R13 ;  /* 0x000000ffff047224 */ /* 0x000fe200078e000d */
[----:B---3--:R-:W-:Y:S01]  /*a6730*/  IADD3.X R10, R10, UR6, RZ, P0, !PT ;  /* 0x000000060a0a7c10 */ /* 0x008fe200087fe4ff */
[----:B------:R-:W-:Y:S01]  /*a6740*/  IMAD.MOV.U32 R5, RZ, RZ, R14 ;  /* 0x000000ffff057224 */ /* 0x000fe200078e000e */
[----:B------:R-:W3:Y:S04]  /*a6750*/  LDL.LU R17, [R1+0x1270] ;  /* 0x0012700001117983 */ /* 0x000ee80000300800 */
[----:B------:R1:W-:Y:S02]  /*a6760*/  LDGSTS.E [R2+-0x49800], [R4.64], P5 ;  /* 0xb680000004027fae */ /* 0x0003e4000a921848 */
[----:B-1----:R-:W-:-:S02]  /*a6770*/  IMAD.MOV.U32 R4, RZ, RZ, R11 ;  /* 0x000000ffff047224 */ /* 0x002fc400078e000b */
[----:B------:R-:W-:-:S05]  /*a6780*/  IMAD.MOV.U32 R5, RZ, RZ, R12 ;  /* 0x000000ffff057224 */ /* 0x000fca00078e000c */
[----:B------:R1:W-:Y:S01]  /*a6790*/  LDGSTS.E [R6+-0x48800], [R4.64], P5 ;  /* 0xb780000004067fae */ /* 0x0003e2000a921848 */
[----:B-----5:R-:W-:-:S04]  /*a67a0*/  IADD3 R7, P1, R7, UR10, RZ ;  /* 0x0000000a07077c10 */ /* 0x020fc8000ff3e0ff */
[----:B------:R-:W-:Y:S01]  /*a67b0*/  IADD3.X R8, R8, UR6, RZ, P1, !PT ;  /* 0x0000000608087c10 */ /* 0x000fe20008ffe4ff */
[----:B------:R-:W-:Y:S01]  /*a67c0*/  STL [R1+0x1254], R7 ;  /* 0x0012540701007387 */ /* 0x000fe20000100800 */
[----:B------:R5:W-:Y:S02]  /*a67d0*/  STL [R1+0x1240], R10 ;  /* 0x0012400a01007387 */ /* 0x000be40000100800 */
[----:B------:R-:W3:Y:S02]  /*a67e0*/  LDL.LU R13, [R1+0x1284] ;  /* 0x00128400010d7983 */ /* 0x000ee40000300800 */
[----:B------:R-:W3:Y:S02]  /*a67f0*/  LDL.LU R14, [R1+0x1280] ;  /* 0x00128000010e7983 */ /* 0x000ee40000300800 */
[----:B-1----:R-:W-:Y:S02]  /*a6800*/  IMAD.MOV.U32 R5, RZ, RZ, R10 ;  /* 0x000000ffff057224 */ /* 0x002fe400078e000a */
        /* <DEDUP_REMOVED lines=8> */
[----:B--2---:R-:W2:Y:S01]  /*a6890*/  LDL.LU R12, [R1+0x1290] ;  /* 0x00129000010c7983 */ /* 0x004ea20000300800 */
[----:B------:R-:W-:Y:S01]  /*a68a0*/  IADD3.X R19, R19, UR6, RZ, P0, !PT ;  /* 0x0000000613137c10 */ /* 0x000fe200087fe4ff */
[----:B------:R-:W2:Y:S01]  /*a68b0*/  LDL.LU R11, [R1+0x1294] ;  /* 0x00129400010b7983 */ /* 0x000ea20000300800 */
[----:B------:R-:W-:-:S05]  /*a68c0*/  IADD3 R15, P1, R15, UR10, RZ ;  /* 0x0000000a0f0f7c10 */ /* 0x000fca000ff3e0ff */
[----:B------:R-:W-:Y:S01]  /*a68d0*/  STL [R1+0x1274], R15 ;  /* 0x0012740f01007387 */ /* 0x000fe20000100800 */
[----:B------:R-:W-:Y:S02]  /*a68e0*/  STL [R1+0x1260], R19 ;  /* 0x0012601301007387 */ /* 0x000fe40000100800 */
[----:B-----5:R-:W5:Y:S02]  /*a68f0*/  LDL.LU R10, [R1+0x12a0] ;  /* 0x0012a000010a7983 */ /* 0x020f640000300800 */
[----:B------:R-:W5:Y:S01]  /*a6900*/  LDL.LU R9, [R1+0x12a4] ;  /* 0x0012a40001097983 */ /* 0x000f620000300800 */
[----:B----4-:R-:W4:Y:S01]  /*a6910*/  LDL.LU R8, [R1+0x12b0] ;  /* 0x0012b00001087983 */ /* 0x010f220000300800 */
[----:B------:R-:W4:Y:S02]  /*a6920*/  LDL.LU R7, [R1+0x12b4] ;  /* 0x0012b40001077983 */ /* 0x000f240000300800 */
[----:B-1----:R-:W-:Y:S02]  /*a6930*/  IMAD.MOV.U32 R4, RZ, RZ, R18 ;  /* 0x000000ffff047224 */ /* 0x002fe400078e0012 */
[----:B------:R-:W-:Y:S01]  /*a6940*/  IMAD.MOV.U32 R5, RZ, RZ, R19 ;  /* 0x000000ffff057224 */ /* 0x000fe200078e0013 */
[----:B---3--:R-:W-:-:S04]  /*a6950*/  IADD3.X R17, R17, UR6, RZ, P1, !PT ;  /* 0x0000000611117c10 */ /* 0x008fc80008ffe4ff */
[----:B------:R1:W-:Y:S02]  /*a6960*/  LDGSTS.E [R2+-0x45800], [R4.64], P5 ;  /* 0xba80000004027fae */ /* 0x0003e4000a921848 */
[----:B-1----:R-:W-:Y:S02]  /*a6970*/  IMAD.MOV.U32 R4, RZ, RZ, R15 ;  /* 0x000000ffff047224 */ /* 0x002fe400078e000f */
[----:B------:R-:W-:-:S05]  /*a6980*/  IMAD.MOV.U32 R5, RZ, RZ, R17 ;  /* 0x000000ffff057224 */ /* 0x000fca00078e0011 */
[----:B------:R1:W-:Y:S01]  /*a6990*/  LDGSTS.E [R6+-0x44800], [R4.64], P5 ;  /* 0xbb80000004067fae */ /* 0x0003e2000a921848 */
[----:B------:R-:W-:-:S04]  /*a69a0*/  IADD3 R13, P0, R13, UR10, RZ ;  /* 0x0000000a0d0d7c10 */ /* 0x000fc8000ff1e0ff */
[----:B------:R-:W-:Y:S01]  /*a69b0*/  IADD3.X R14, R14, UR6, RZ, P0, !PT ;  /* 0x000000060e0e7c10 */ /* 0x000fe200087fe4ff */
[----:B-1----:R-:W-:-:S03]  /*a69c0*/  IMAD.MOV.U32 R4, RZ, RZ, R13 ;  /* 0x000000ffff047224 */ /* 0x002fc600078e000d */
[----:B------:R-:W-:-:S05]  /*a69d0*/  MOV R5, R14 ;  /* 0x0000000e00057202 */ /* 0x000fca0000000f00 */
[----:B------:R1:W-:Y:S01]  /*a69e0*/  LDGSTS.E [R2+-0x43800], [R4.64], P5 ;  /* 0xbc80000004027fae */ /* 0x0003e2000a921848 */
[----:B------:R-:W-:-:S03]  /*a69f0*/  IMAD.MOV.U32 R28, RZ, RZ, 0x7f ;  /* 0x0000007fff1c7424 */ /* 0x000fc600078e00ff */
[----:B------:R-:W-:Y:S01]  /*a6a00*/  STL [R1+0x1284], R13 ;  /* 0x0012840d01007387 */ /* 0x000fe20000100800 */
[----:B------:R-:W-:Y:S02]  /*a6a10*/  STL [R1+0x1270], R17 ;  /* 0x0012701101007387 */ /* 0x000fe40000100800 */
[----:B------:R-:W-:Y:S01]  /*a6a20*/  STL [R1+0x1280], R14 ;  /* 0x0012800e01007387 */ /* 0x000fe20000100800 */
[----:B------:R-:W-:Y:S02]  /*a6a30*/  IADD3 R28, R28, c[0x0][0x180], RZ ;  /* 0x000060001c1c7a10 */ /* 0x000fe40007ffe0ff */
[----:B------:R-:W-:Y:S02]  /*a6a40*/  IADD3 R16, R16, 0x1, RZ ;  /* 0x0000000110107810 */ /* 0x000fe40007ffe0ff */
[----:B------:R-:W-:Y:S02]  /*a6a50*/  IADD3 R0, R0, 0x100000, RZ ;  /* 0x0010000000007810 */ /* 0x000fe40007ffe0ff */
[----:B--2---:R-:W-:-:S04]  /*a6a60*/  IADD3 R11, P0, R11, UR10, RZ ;  /* 0x0000000a0b0b7c10 */ /* 0x004fc8000ff1e0ff */
[----:B------:R-:W-:Y:S01]  /*a6a70*/  IADD3.X R12, R12, UR6, RZ, P0, !PT ;  /* 0x000000060c0c7c10 */ /* 0x000fe200087fe4ff */
[----:B-1----:R-:W-:Y:S01]  /*a6a80*/  IMAD.MOV.U32 R4, RZ, RZ, R11 ;  /* 0x000000ffff047224 */ /* 0x002fe200078e000b */
[----:B-----5:R-:W-:-:S03]  /*a6a90*/  IADD3 R9, P1, R9, UR10, RZ ;  /* 0x0000000a09097c10 */ /* 0x020fc6000ff3e0ff */
[----:B------:R-:W-:Y:S01]  /*a6aa0*/  IMAD.MOV.U32 R5, RZ, RZ, R12 ;  /* 0x000000ffff057224 */ /* 0x000fe200078e000c */
[----:B------:R-:W-:-:S04]  /*a6ab0*/  IADD3.X R10, R10, UR6, RZ, P1, !PT ;  /* 0x000000060a0a7c10 */ /* 0x000fc80008ffe4ff */
[----:B------:R1:W-:Y:S01]  /*a6ac0*/  LDGSTS.E [R2+-0x42800], [R4.64], P5 ;  /* 0xbd80000004027fae */ /* 0x0003e2000a921848 */
[----:B----4-:R-:W-:-:S03]  /*a6ad0*/  IADD3 R7, P2, R7, UR10, RZ ;  /* 0x0000000a07077c10 */ /* 0x010fc6000ff5e0ff */
[----:B------:R-:W-:Y:S01]  /*a6ae0*/  STL [R1+0x1294], R11 ;  /* 0x0012940b01007387 */ /* 0x000fe20000100800 */
[----:B------:R-:W-:Y:S02]  /*a6af0*/  STL [R1+0x12a4], R9 ;  /* 0x0012a40901007387 */ /* 0x000fe40000100800 */
[----:B------:R-:W-:Y:S01]  /*a6b00*/  STL [R1+0x1290], R12 ;  /* 0x0012900c01007387 */ /* 0x000fe20000100800 */
[----:B------:R2:W-:Y:S01]  /*a6b10*/  STL [R1+0x12b4], R7 ;  /* 0x0012b40701007387 */ /* 0x0005e20000100800 */
[----:B-1----:R-:W-:Y:S02]  /*a6b20*/  IMAD.MOV.U32 R4, RZ, RZ, R9 ;  /* 0x000000ffff047224 */ /* 0x002fe400078e0009 */
[----:B------:R-:W-:Y:S01]  /*a6b30*/  IMAD.MOV.U32 R5, RZ, RZ, R10 ;  /* 0x000000ffff057224 */ /* 0x000fe200078e000a */
[----:B------:R-:W-:-:S04]  /*a6b40*/  IADD3.X R8, R8, UR6, RZ, P2, !PT ;  /* 0x0000000608087c10 */ /* 0x000fc800097fe4ff */
[----:B------:R1:W-:Y:S04]  /*a6b50*/  LDGSTS.E [R6+-0x41800], [R4.64], P5 ;  /* 0xbe80000004067fae */ /* 0x0003e8000a921848 */
[----:B------:R3:W-:Y:S01]  /*a6b60*/  STL [R1+0x12a0], R10 ;  /* 0x0012a00a01007387 */ /* 0x0007e20000100800 */
[----:B------:R3:W-:Y:S02]  /*a6b70*/  STL [R1+0x12b0], R8 ;  /* 0x0012b00801007387 */ /* 0x0007e40000100800 */
[----:B------:R3:W-:Y:S02]  /*a6b80*/  STL [R1+0xea4], R16 ;  /* 0x000ea41001007387 */ /* 0x0007e40000100800 */
[----:B-1----:R-:W-:Y:S01]  /*a6b90*/  IMAD.MOV.U32 R4, RZ, RZ, R7 ;  /* 0x000000ffff047224 */ /* 0x002fe200078e0007 */
[----:B--2---:R-:W-:-:S04]  /*a6ba0*/  SHF.R.S32.HI R7, RZ, 0x1f, R28 ;  /* 0x0000001fff077819 */ /* 0x004fc8000001141c */
[----:B------:R-:W-:-:S04]  /*a6bb0*/  LEA.HI R7, R7, R28, RZ, 0x7 ;  /* 0x0000001c07077211 */ /* 0x000fc800078f38ff */
[----:B------:R-:W-:-:S04]  /*a6bc0*/  SHF.R.S32.HI R7, RZ, 0x7, R7 ;  /* 0x00000007ff077819 */ /* 0x000fc80000011407 */
[----:B------:R-:W-:Y:S01]  /*a6bd0*/  ISETP.NE.U32.AND P0, PT, R16, R7, PT ;  /* 0x000000071000720c */ /* 0x000fe20003f05070 */
[----:B------:R-:W-:-:S05]  /*a6be0*/  IMAD.MOV.U32 R5, RZ, RZ, R8 ;  /* 0x000000ffff057224 */ /* 0x000fca00078e0008 */
[----:B------:R3:W-:Y:S01]  /*a6bf0*/  LDGSTS.E [R0+-0x40800], [R4.64], P5 ;  /* 0xbf80000004007fae */ /* 0x0007e2000a921848 */
[----:B------:R-:W0:Y:S06]  /*a6c00*/  LDGDEPBAR ;  /* 0x00000000000079af */ /* 0x000e2c0000000000 */
[----:B------:R-:W-:Y:S01]  /*a6c10*/  @!P0 CALL.REL.NOINC `(.L_x_0) ;  /* 0x0000001000008944 */ /* 0x000fe20003c00000 */
[----:B------:R-:W-:Y:S05]  /*a6c20*/  BRA `(.L_x_1) ;  /* 0xfff79be000007947 */ /* 0x000fea000383ffff */
.L_x_0:
[----:B-1-3-5:R-:W2:Y:S01]  /*a6c30*/  LDL.LU R4, [R1+0x890] ;  /* 0x0008900001047983 */ /* 0x02aea20000300800 */
[----:B------:R-:W-:-:S04]  /*a6c40*/  DEPBAR.LE SB0, 0x0 ;  /* 0x000080000000791a */ /* 0x000fc80000000000 */
[----:B------:R-:W2:Y:S04]  /*a6c50*/  LDL.LU R5, [R1+0x894] ;  /* 0x0008940001057983 */ /* 0x000ea80000300800 */
[----:B------:R-:W2:Y:S04]  /*a6c60*/  LDL.LU R6, [R1+0x800] ;  /* 0x0008000001067983 */ /* 0x000ea80000300800 */
[----:B------:R-:W2:Y:S04]  /*a6c70*/  LDL.LU R7, [R1+0x804] ;  /* 0x0008040001077983 */ /* 0x000ea80000300800 */
[----:B------:R-:W1:Y:S04]  /*a6c80*/  S2R R20, SR_TID.X ;  /* 0x0000000000147919 */ /* 0x000e680000002100 */
[----:B------:R-:W3:Y:S04]  /*a6c90*/  LDL.LU R8, [R1+0x898] ;  /* 0x0008980001087983 */ /* 0x000ee80000300800 */
[----:B------:R-:W3:Y:S04]  /*a6ca0*/  LDL.LU R9, [R1+0x89c] ;  /* 0x00089c0001097983 */ /* 0x000ee80000300800 */
[----:B------:R-:W3:Y:S04]  /*a6cb0*/  LDL.LU R10, [R1+0x808] ;  /* 0x00080800010a7983 */ /* 0x000ee80000300800 */
[----:B------:R-:W3:Y:S01]  /*a6cc0*/  LDL.LU R11, [R1+0x80c] ;  /* 0x00080c00010b7983 */ /* 0x000ee20000300800 */
[----:B-1----:R-:W-:-:S02]  /*a6cd0*/  IMAD.SHL.U32 R0, R20, 0x20, RZ ;  /* 0x0000002014007824 */ /* 0x002fc400078e00ff */
[C---:B------:R-:W-:Y:S02]  /*a6ce0*/  IMAD.SHL.U32 R2, R20.reuse, 0x4, RZ ;  /* 0x0000000414027824 */ /* 0x040fe400078e00ff */
[----:B------:R-:W-:Y:S01]  /*a6cf0*/  IMAD.SHL.U32 R3, R20, 0x1000, RZ ;  /* 0x0000100014037824 */ /* 0x000fe200078e00ff */
[----:B------:R-:W-:-:S04]  /*a6d00*/  LOP3.LUT R0, R0, 0x60, RZ, 0xc0, !PT ;  /* 0x0000006000007812 */ /* 0x000fc800078ec0ff */
[----:B------:R-:W-:Y:S01]  /*a6d10*/  LOP3.LUT R0, R0, 0x70, R2, 0x78, !PT ;  /* 0x0000007000007812 */ /* 0x000fe200078e7802 */
[----:B------:R-:W-:Y:S01]  /*a6d20*/  IMAD.SHL.U32 R2, R20, 0x100, RZ ;  /* 0x0000010014027824 */ /* 0x000fe200078e00ff */
[----:B------:R-:W-:-:S04]  /*a6d30*/  LOP3.LUT R3, R3, 0x18000, RZ, 0xc0, !PT ;  /* 0x0001800003037812 */ /* 0x000fc800078ec0ff */
[----:B------:R-:W-:-:S04]  /*a6d40*/  LOP3.LUT R2, R2, 0x6000, RZ, 0xc0, !PT ;  /* 0x0000600002027812 */ /* 0x000fc800078ec0ff */
[----:B------:R-:W-:Y:S01]  /*a6d50*/  IADD3 R0, R0, R3, R2 ;  /* 0x0000000300007210 */ /* 0x000fe20007ffe002 */
[----:B------:R-:W-:-:S04]  /*a6d60*/  IMAD.U32 R2, RZ, RZ, UR7 ;  /* 0x00000007ff027e24 */ /* 0x000fc8000f8e00ff */
[----:B------:R-:W-:Y:S01]  /*a6d70*/  IMAD R0, R2, 0x2, R0 ;  /* 0x0000000202007824 */ /* 0x000fe200078e0200 */
[----:B------:R-:W-:Y:S06]  /*a6d80*/  BAR.SYNC.DEFER_BLOCKING 0x0 ;  /* 0x0000000000007b1d */ /* 0x000fec0000010000 */
[----:B--2---:R1:W-:Y:S04]  /*a6d90*/  STS.128 [R0], R4 ;  /* 0x0000000400007388 */ /* 0x0043e80000000c00 */
[----:B-1----:R-:W2:Y:S04]  /*a6da0*/  LDL.LU R4, [R1+0x520] ;  /* 0x0005200001047983 */ /* 0x002ea80000300800 */
[----:B------:R-:W2:Y:S04]  /*a6db0*/  LDL.LU R5, [R1+0x524] ;  /* 0x0005240001057983 */ /* 0x000ea80000300800 */
[----:B------:R-:W2:Y:S04]  /*a6dc0*/  LDL.LU R6, [R1+0x630] ;  /* 0x0006300001067983 */ /* 0x000ea80000300800 */
[----:B------:R-:W2:Y:S04]  /*a6dd0*/  LDL.LU R7, [R1+0x634] ;  /* 0x0006340001077983 */ /* 0x000ea80000300800 */
[----:B--2---:R1:W-:Y:S04]  /*a6de0*/  STS.128 [R0+0x400], R4 ;  /* 0x0004000400007388 */ /* 0x0043e80000000c00 */
[----:B-1----:R-:W2:Y:S04]  /*a6df0*/  LDL.LU R4, [R1+0x528] ;  /* 0x0005280001047983 */ /* 0x002ea80000300800 */
[----:B------:R-:W2:Y:S04]  /*a6e00*/  LDL.LU R5, [R1+0x52c] ;  /* 0x00052c0001057983 */ /* 0x000ea80000300800 */
[----:B------:R-:W2:Y:S04]  /*a6e10*/  LDL.LU R6, [R1+0x638] ;  /* 0x0006380001067983 */ /* 0x000ea80000300800 */
[----:B------:R-:W2:Y:S04]  /*a6e20*/  LDL.LU R7, [R1+0x63c] ;  /* 0x00063c0001077983 */ /* 0x000ea80000300800 */
[----:B---3--:R1:W-:Y:S04]  /*a6e30*/  STS.128 [R0+0x80], R8 ;  /* 0x0000800800007388 */ /* 0x0083e80000000c00 */
[----:B-1----:R-:W3:Y:S04]  /*a6e40*/  LDL.LU R8, [R1+0x3a0] ;  /* 0x0003a00001087983 */ /* 0x002ee80000300800 */
[----:B------:R-:W3:Y:S04]  /*a6e50*/  LDL.LU R9, [R1+0x3a4] ;  /* 0x0003a40001097983 */ /* 0x000ee80000300800 */
[----:B------:R-:W3:Y:S04]  /*a6e60*/  LDL.LU R10, [R1+0x480] ;  /* 0x00048000010a7983 */ /* 0x000ee80000300800 */
[----:B------:R-:W3:Y:S04]  /*a6e70*/  LDL.LU R11, [R1+0x484] ;  /* 0x00048400010b7983 */ /* 0x000ee80000300800 */
[----:B--2---:R1:W-:Y:S04]  /*a6e80*/  STS.128 [R0+0x480], R4 ;  /* 0x0004800400007388 */ /* 0x0043e80000000c00 */
        /* <DEDUP_REMOVED lines=9> */
[----:B------:R-:W4:Y:S04]  /*a6f20*/  LDL.LU R16, [R1+0x298] ;  /* 0x0002980001107983 */ /* 0x000f280000300800 */
[----:B------:R-:W4:Y:S04]  /*a6f30*/  LDL.LU R17, [R1+0x29c] ;  /* 0x00029c0001117983 */ /* 0x000f280000300800 */
[----:B------:R-:W4:Y:S04]  /*a6f40*/  LDL.LU R18, [R1+0x348] ;  /* 0x0003480001127983 */ /* 0x000f280000300800 */
[----:B------:R-:W4:Y:S04]  /*a6f50*/  LDL.LU R19, [R1+0x34c] ;  /* 0x00034c0001137983 */ /* 0x000f280000300800 */
[----:B------:R-:W4:Y:S04]  /*a6f60*/  LDL.LU R12, [R1+0x210] ;  /* 0x00021000010c7983 */ /* 0x000f280000300800 */
[----:B------:R-:W4:Y:S04]  /*a6f70*/  LDL.LU R13, [R1+0x214] ;  /* 0x00021400010d7983 */ /* 0x000f280000300800 */
[----:B------:R-:W4:Y:S04]  /*a6f80*/  LDL.LU R14, [R1+0x260] ;  /* 0x00026000010e7983 */ /* 0x000f280000300800 */
[----:B---3--:R1:W-:Y:S04]  /*a6f90*/  STS.128 [R0+0x800], R8 ;  /* 0x0008000800007388 */ /* 0x0083e80000000c00 */
[----:B------:R-:W3:Y:S04]  /*a6fa0*/  LDL.LU R15, [R1+0x264] ;  /* 0x00026400010f7983 */ /* 0x000ee80000300800 */
        /* <DEDUP_REMOVED lines=8> */
[----:B------:R-:W2:Y:S01]  /*a7030*/  LDL.LU R7, [R1+0x1d4] ;  /* 0x0001d40001077983 */ /* 0x000ea20000300800 */
[C---:B------:R-:W-:Y:S01]  /*a7040*/  IMAD.SHL.U32 R2, R20.reuse, 0x4000, RZ ;  /* 0x0000400014027824 */ /* 0x040fe200078e00ff */
[----:B------:R-:W-:-:S02]  /*a7050*/  LOP3.LUT R3, R20, 0x1ff, RZ, 0xc0, !PT ;  /* 0x000001ff14037812 */ /* 0x000fc400078ec0ff */
[----:B------:R-:W2:Y:S04]  /*a7060*/  LDL.LU R20, [R1+0x198] ;  /* 0x0001980001147983 */ /* 0x000ea80000300800 */
[----:B------:R-:W2:Y:S04]  /*a7070*/  LDL.LU R21, [R1+0x19c] ;  /* 0x00019c0001157983 */ /* 0x000ea80000300800 */
[----:B------:R-:W2:Y:S04]  /*a7080*/  LDL.LU R22, [R1+0x1d8] ;  /* 0x0001d80001167983 */ /* 0x000ea80000300800 */
[----:B----4-:R1:W-:Y:S04]  /*a7090*/  STS.128 [R0+0xc80], R16 ;  /* 0x000c801000007388 */ /* 0x0103e80000000c00 */
[----:B------:R-:W4:Y:S04]  /*a70a0*/  LDL.LU R23, [R1+0x1dc] ;  /* 0x0001dc0001177983 */ /* 0x000f280000300800 */
[----:B---3--:R3:W-:Y:S04]  /*a70b0*/  STS.128 [R0+0x1000], R12 ;  /* 0x0010000c00007388 */ /* 0x0087e80000000c00 */
[----:B-1----:R-:W4:Y:S04]  /*a70c0*/  LDL.LU R16, [R1+0x170] ;  /* 0x0001700001107983 */ /* 0x002f280000300800 */
[----:B------:R-:W4:Y:S04]  /*a70d0*/  LDL.LU R17, [R1+0x174] ;  /* 0x0001740001117983 */ /* 0x000f280000300800 */
[----:B------:R-:W4:Y:S04]  /*a70e0*/  LDL.LU R18, [R1+0x180] ;  /* 0x0001800001127983 */ /* 0x000f280000300800 */
[----:B------:R-:W4:Y:S04]  /*a70f0*/  LDL.LU R19, [R1+0x184] ;  /* 0x0001840001137983 */ /* 0x000f280000300800 */
[----:B---3--:R-:W3:Y:S04]  /*a7100*/  LDL.LU R12, [R1+0x178] ;  /* 0x00017800010c7983 */ /* 0x008ee80000300800 */
[----:B------:R-:W3:Y:S04]  /*a7110*/  LDL.LU R13, [R1+0x17c] ;  /* 0x00017c00010d7983 */ /* 0x000ee80000300800 */
[----:B------:R-:W3:Y:S04]  /*a7120*/  LDL.LU R14, [R1+0x188] ;  /* 0x00018800010e7983 */ /* 0x000ee80000300800 */
[----:B------:R1:W-:Y:S04]  /*a7130*/  STS.128 [R0+0x1080], R8 ;  /* 0x0010800800007388 */ /* 0x0003e80000000c00 */
        /* <DEDUP_REMOVED lines=10> */
[----:B----4-:R-:W-:Y:S04]  /*a71e0*/  STS.128 [R0+0x1480], R20 ;  /* 0x0014801400007388 */ /* 0x010fe80000000c00 */
[----:B------:R-:W-:Y:S01]  /*a71f0*/  STS.128 [R0+0x1800], R16 ;  /* 0x0018001000007388 */ /* 0x000fe20000000c00 */
[----:B------:R-:W-:-:S03]  /*a7200*/  LOP3.LUT R2, R2, 0x18000, RZ, 0xc0, !PT ;  /* 0x0001800002027812 */ /* 0x000fc600078ec0ff */
[----:B---3--:R-:W-:Y:S02]  /*a7210*/  STS.128 [R0+0x1880], R12 ;  /* 0x0018800c00007388 */ /* 0x008fe40000000c00 */
[----:B------:R-:W-:Y:S02]  /*a7220*/  IMAD R24, R3, 0x10, R2 ;  /* 0x0000001003187824 */ /* 0x000fe400078e0202 */
[----:B------:R-:W-:Y:S03]  /*a7230*/  STS.128 [R0+0x1c00], R8 ;  /* 0x001c000800007388 */ /* 0x000fe60000000c00 */
[C---:B------:R-:W-:Y:S02]  /*a7240*/  LOP3.LUT R28, R24.reuse, 0x20, RZ, 0x3c, !PT ;  /* 0x00000020181c7812 */ /* 0x040fe400078e3cff */
[C---:B------:R-:W-:Y:S02]  /*a7250*/  LOP3.LUT R3, R24.reuse, 0x40, RZ, 0x3c, !PT ;  /* 0x0000004018037812 */ /* 0x040fe400078e3cff */
[----:B------:R-:W-:Y:S01]  /*a7260*/  LOP3.LUT R2, R24, 0x60, RZ, 0x3c, !PT ;  /* 0x0000006018027812 */ /* 0x000fe200078e3cff */
[----:B--2---:R1:W-:Y:S04]  /*a7270*/  STS.128 [R0+0x1c80], R4 ;  /* 0x001c800400007388 */ /* 0x0043e80000000c00 */
[----:B------:R-:W-:Y:S06]  /*a7280*/  BAR.SYNC.DEFER_BLOCKING 0x0 ;  /* 0x0000000000007b1d */ /* 0x000fec0000010000 */
[----:B-1----:R-:W2:Y:S04]  /*a7290*/  LDL.LU R4, [R1+0x8f0] ;  /* 0x0008f00001047983 */ /* 0x002ea80000300800 */
[----:B------:R-:W2:Y:S04]  /*a72a0*/  LDL.LU R5, [R1+0x8f4] ;  /* 0x0008f40001057983 */ /* 0x000ea80000300800 */
[----:B------:R-:W2:Y:S04]  /*a72b0*/  LDL.LU R6, [R1+0x910] ;  /* 0x0009100001067983 */ /* 0x000ea80000300800 */
[----:B------:R-:W2:Y:S04]  /*a72c0*/  LDL.LU R7, [R1+0x914] ;  /* 0x0009140001077983 */ /* 0x000ea80000300800 */
[----:B------:R-:W1:Y:S04]  /*a72d0*/  LDS.128 R8, [R24] ;  /* 0x0000000018087984 */ /* 0x000e680000000c00 */
[----:B------:R-:W3:Y:S04]  /*a72e0*/  LDS.128 R16, [R24+0x2000] ;  /* 0x0020000018107984 */ /* 0x000ee80000000c00 */
[----:B------:R-:W4:Y:S04]  /*a72f0*/  LDS.128 R12, [R24+0x4000] ;  /* 0x00400000180c7984 */ /* 0x000f280000000c00 */
[----:B-1----:R-:W-:Y:S04]  /*a7300*/  STL.64 [R1+0x30], R8 ;  /* 0x0000300801007387 */ /* 0x002fe80000100a00 */
[----:B------:R-:W-:Y:S04]  /*a7310*/  STL.64 [R1+0x38], R10 ;  /* 0x0000380a01007387 */ /* 0x000fe80000100a00 */
[----:B------:R-:W1:Y:S04]  /*a7320*/  LDS.128 R8, [R24+0x6000] ;  /* 0x0060000018087984 */ /* 0x000e680000000c00 */
[----:B---3--:R-:W-:Y:S04]  /*a7330*/  STL.64 [R1+0x80], R16 ;  /* 0x0000801001007387 */ /* 0x008fe80000100a00 */
[----:B------:R-:W-:Y:S04]  /*a7340*/  STL.64 [R1+0x88], R18 ;  /* 0x0000881201007387 */ /* 0x000fe80000100a00 */
[----:B------:R-:W3:Y:S04]  /*a7350*/  LDS.128 R16, [R28] ;  /* 0x000000001c107984 */ /* 0x000ee80000000c00 */
[----:B----4-:R-:W-:Y:S04]  /*a7360*/  STL.64 [R1+0xc0], R12 ;  /* 0x0000c00c01007387 */ /* 0x010fe80000100a00 */
[----:B------:R-:W-:Y:S04]  /*a7370*/  STL.64 [R1+0xc8], R14 ;  /* 0x0000c80e01007387 */ /* 0x000fe80000100a00 */
[----:B------:R-:W4:Y:S04]  /*a7380*/  LDS.128 R12, [R28+0x2000] ;  /* 0x002000001c0c7984 */ /* 0x000f280000000c00 */
[----:B-1----:R-:W-:Y:S04]  /*a7390*/  STL.64 [R1+0x100], R8 ;  /* 0x0001000801007387 */ /* 0x002fe80000100a00 */
[----:B------:R-:W-:Y:S04]  /*a73a0*/  STL.64 [R1+0x108], R10 ;  /* 0x0001080a01007387 */ /* 0x000fe80000100a00 */
[----:B------:R-:W1:Y:S04]  /*a73b0*/  LDS.128 R8, [R28+0x4000] ;  /* 0x004000001c087984 */ /* 0x000e680000000c00 */
[----:B---3--:R-:W-:Y:S04]  /*a73c0*/  STL.64 [R1+0x40], R16 ;  /* 0x0000401001007387 */ /* 0x008fe80000100a00 */
[----:B------:R-:W-:Y:S04]  /*a73d0*/  STL.64 [R1+0x48], R18 ;  /* 0x0000481201007387 */ /* 0x000fe80000100a00 */
[----:B------:R-:W3:Y:S04]  /*a73e0*/  LDS.128 R16, [R28+0x6000] ;  /* 0x006000001c107984 */ /* 0x000ee80000000c00 */
[----:B----4-:R-:W-:Y:S04]  /*a73f0*/  STL.64 [R1+0x90], R12 ;  /* 0x0000900c01007387 */ /* 0x010fe80000100a00 */
[----:B------:R-:W-:Y:S04]  /*a7400*/  STL.64 [R1+0x98], R14 ;  /* 0x0000980e01007387 */ /* 0x000fe80000100a00 */
[----:B------:R-:W4:Y:S04]  /*a7410*/  LDS.128 R12, [R3] ;  /* 0x00000000030c7984 */ /* 0x000f280000000c00 */
        /* <DEDUP_REMOVED lines=8> */
[----:B------:R-:W4:Y:S04]  /*a74a0*/  LDS.128 R12, [R3+0x6000] ;  /* 0x00600000030c7984 */ /* 0x000f280000000c00 */
[----:B-1----:R-:W-:Y:S04]  /*a74b0*/  STL.64 [R1+0xa0], R8 ;  /* 0x0000a00801007387 */ /* 0x002fe80000100a00 */
[----:B------:R-:W-:Y:S04]  /*a74c0*/  STL.64 [R1+0xa8], R10 ;  /* 0x0000a80a01007387 */ /* 0x000fe80000100a00 */
[----:B------:R-:W1:Y:S04]  /*a74d0*/  LDS.128 R8, [R2] ;  /* 0x0000000002087984 */ /* 0x000e680000000c00 */
        /* <DEDUP_REMOVED lines=8> */
[----:B------:R-:W1:Y:S04]  /*a7560*/  LDS.128 R8, [R2+0x6000] ;  /* 0x0060000002087984 */ /* 0x000e680000000c00 */
[----:B------:R-:W-:Y:S06]  /*a7570*/  BAR.SYNC.DEFER_BLOCKING 0x0 ;  /* 0x0000000000007b1d */ /* 0x000fec0000010000 */
[----:B---3--:R-:W-:Y:S04]  /*a7580*/  STL.64 [R1+0xb0], R16 ;  /* 0x0000b01001007387 */ /* 0x008fe80000100a00 */
[----:B------:R-:W-:Y:S04]  /*a7590*/  STL.64 [R1+0xb8], R18 ;  /* 0x0000b81201007387 */ /* 0x000fe80000100a00 */
[----:B----4-:R-:W-:Y:S04]  /*a75a0*/  STL.64 [R1+0xf0], R12 ;  /* 0x0000f00c01007387 */ /* 0x010fe80000100a00 */
[----:B------:R-:W-:Y:S04]  /*a75b0*/  STL.64 [R1+0xf8], R14 ;  /* 0x0000f80e01007387 */ /* 0x000fe80000100a00 */
[----:B-1----:R-:W-:Y:S04]  /*a75c0*/  STL.64 [R1+0x170], R8 ;  /* 0x0001700801007387 */ /* 0x002fe80000100a00 */
[----:B------:R-:W-:Y:S04]  /*a75d0*/  STL.64 [R1+0x178], R10 ;  /* 0x0001780a01007387 */ /* 0x000fe80000100a00 */
[----:B--2---:R1:W-:Y:S04]  /*a75e0*/  STS.128 [R0], R4 ;  /* 0x0000000400007388 */ /* 0x0043e80000000c00 */
        /* <DEDUP_REMOVED lines=36> */
[----:B---3--:R1:W-:Y:S04]  /*a7830*/  STS.128 [R0+0x880], R8 ;  /* 0x0008800800007388 */ /* 0x0083e80000000c00 */
[----:B------:R-:W4:Y:S04]  /*a7840*/  LDL.LU R15, [R1+0x354] ;  /* 0x00035400010f7983 */ /* 0x000f280000300800 */
        /* <DEDUP_REMOVED lines=32> */
[----:B------:R-:W-:Y:S04]  /*a7a50*/  STS.128 [R0+0x1480], R20 ;  /* 0x0014801400007388 */ /* 0x000fe80000000c00 */
[----:B----4-:R-:W-:Y:S04]  /*a7a60*/  STS.128 [R0+0x1800], R16 ;  /* 0x0018001000007388 */ /* 0x010fe80000000c00 */
[----:B------:R-:W-:Y:S04]  /*a7a70*/  STS.128 [R0+0x1880], R12 ;  /* 0x0018800c00007388 */ /* 0x000fe80000000c00 */
[----:B---3--:R-:W-:Y:S04]  /*a7a80*/  STS.128 [R0+0x1c00], R8 ;  /* 0x001c000800007388 */ /* 0x008fe80000000c00 */
        /* <DEDUP_REMOVED lines=408> */
[----:B------:R-:W-:Y:S04]  /*a9410*/  LDS.128 R24, [R2+0x4000] ;  /* 0x0040000002187984 */ /* 0x000fe80000000c00 */
        /* <DEDUP_REMOVED lines=26> */
[----:B-1----:R-:W-:Y:S04]  /*a95c0*/  STL.64 [R1+0x10], R12 ;  /* 0x0000100c01007387 */ /* 0x002fe80000100a00 */
[----:B------:R-:W-:Y:S04]  /*a95d0*/  STL.64 [R1+0x18], R14 ;  /* 0x0000180e01007387 */ /* 0x000fe80000100a00 */
[----:B------:R-:W-:Y:S04]  /*a95e0*/  STL [R1+0x18bc], R27 ;  /* 0x0018bc1b01007387 */ /* 0x000fe80000100800 */
[----:B---3--:R-:W-:Y:S04]  /*a95f0*/  STL.64 [R1], R8 ;  /* 0x0000000801007387 */ /* 0x008fe80000100a00 */
[----:B------:R-:W-:Y:S04]  /*a9600*/  STL.64 [R1+0x8], R10 ;  /* 0x0000080a01007387 */ /* 0x000fe80000100a00 */
[----:B------:R-:W1:Y:S04]  /*a9610*/  LDS.128 R8, [R2+0x6000] ;  /* 0x0060000002087984 */ /* 0x000e680000000c00 */
[----:B------:R-:W-:Y:S06]  /*a9620*/  BAR.SYNC.DEFER_BLOCKING 0x0 ;  /* 0x0000000000007b1d */ /* 0x000fec0000010000 */
[----:B-1----:R-:W-:Y:S04]  /*a9630*/  STL.64 [R1+0x510], R8 ;  /* 0x0005100801007387 */ /* 0x002fe80000100a00 */
[----:B--2---:R1:W-:Y:S04]  /*a9640*/  STS.128 [R0], R4 ;  /* 0x0000000400007388 */ /* 0x0043e80000000c00 */
[----:B------:R2:W-:Y:S04]  /*a9650*/  STL.64 [R1+0x518], R10 ;  /* 0x0005180a01007387 */ /* 0x0005e80000100a00 */
[----:B-1----:R-:W3:Y:S04]  /*a9660*/  LDL.LU R4, [R1+0xbc8] ;  /* 0x000bc80001047983 */ /* 0x002ee80000300800 */
[----:B------:R-:W3:Y:S04]  /*a9670*/  LDL.LU R5, [R1+0xbcc] ;  /* 0x000bcc0001057983 */ /* 0x000ee80000300800 */
[----:B------:R-:W3:Y:S04]  /*a9680*/  LDL.LU R6, [R1+0xbb8] ;  /* 0x000bb80001067983 */ /* 0x000ee80000300800 */
[----:B------:R-:W3:Y:S04]  /*a9690*/  LDL.LU R7, [R1+0xbbc] ;  /* 0x000bbc0001077983 */ /* 0x000ee80000300800 */
[----:B------:R-:W4:Y:S04]  /*a96a0*/  LDL.LU R8, [R1+0xb50] ;  /* 0x000b500001087983 */ /* 0x000f280000300800 */
[----:B------:R-:W4:Y:S04]  /*a96b0*/  LDL.LU R9, [R1+0xb54] ;  /* 0x000b540001097983 */ /* 0x000f280000300800 */
[----:B--2---:R-:W4:Y:S04]  /*a96c0*/  LDL.LU R10, [R1+0xb40] ;  /* 0x000b4000010a7983 */ /* 0x004f280000300800 */
[----:B------:R-:W4:Y:S04]  /*a96d0*/  LDL.LU R11, [R1+0xb44] ;  /* 0x000b4400010b7983 */ /* 0x000f280000300800 */
[----:B---3--:R1:W-:Y:S04]  /*a96e0*/  STS.128 [R0+0x80], R4 ;  /* 0x0000800400007388 */ /* 0x0083e80000000c00 */
        /* <DEDUP_REMOVED lines=9> */
[----:B----4-:R1:W-:Y:S04]  /*a9780*/  STS.128 [R0+0x400], R8 ;  /* 0x0004000800007388 */ /* 0x0103e80000000c00 */
        /* <DEDUP_REMOVED lines=37> */
[----:B-1----:R-:W4:Y:S04]  /*a99e0*/  LDL.LU R12, [R1+0x848] ;  /* 0x00084800010c7983 */ /* 0x002f280000300800 */
[----:B------:R-:W4:Y:S04]  /*a99f0*/  LDL.LU R13, [R1+0x84c] ;  /* 0x00084c00010d7983 */ /* 0x000f280000300800 */
[----:B------:R-:W4:Y:S04]  /*a9a00*/  LDL.LU R14, [R1+0x798] ;  /* 0x00079800010e7983 */ /* 0x000f280000300800 */
[----:B------:R-:W4:Y:S04]  /*a9a10*/  LDL.LU R15, [R1+0x79c] ;  /* 0x00079c00010f7983 */ /* 0x000f280000300800 */
[----:B---3--:R-:W-:Y:S04]  /*a9a20*/  STS.128 [R0+0x1080], R8 ;  /* 0x0010800800007388 */ /* 0x008fe80000000c00 */
[----:B--2---:R1:W-:Y:S04]  /*a9a30*/  STS.128 [R0+0x1400], R4 ;  /* 0x0014000400007388 */ /* 0x0043e80000000c00 */
        /* <DEDUP_REMOVED lines=8> */
[----:B------:R-:W1:Y:S04]  /*a9ac0*/  S2R R27, SR_TID.X ;  /* 0x00000000001b7919 */ /* 0x000e680000002100 */
[----:B------:R-:W-:Y:S04]  /*a9ad0*/  STS.128 [R0+0x1480], R20 ;  /* 0x0014801400007388 */ /* 0x000fe80000000c00 */
[----:B----4-:R-:W-:Y:S04]  /*a9ae0*/  STS.128 [R0+0x1800], R16 ;  /* 0x0018001000007388 */ /* 0x010fe80000000c00 */
[----:B------:R-:W-:Y:S01]  /*a9af0*/  STS.128 [R0+0x1880], R12 ;  /* 0x0018800c00007388 */ /* 0x000fe20000000c00 */
[C---:B-1----:R-:W-:Y:S01]  /*a9b00*/  LOP3.LUT R29, R27.reuse, 0x1ff, RZ, 0xc0, !PT ;  /* 0x000001ff1b1d7812 */ /* 0x042fe200078ec0ff */
[----:B------:R-:W-:-:S05]  /*a9b10*/  IMAD.SHL.U32 R27, R27, 0x4000, RZ ;  /* 0x000040001b1b7824 */ /* 0x000fca00078e00ff */
[----:B------:R-:W-:-:S05]  /*a9b20*/  LOP3.LUT R27, R27, 0x18000, RZ, 0xc0, !PT ;  /* 0x000180001b1b7812 */ /* 0x000fca00078ec0ff */
[----:B------:R-:W-:Y:S01]  /*a9b30*/  IMAD R27, R29, 0x10, R27 ;  /* 0x000000101d1b7824 */ /* 0x000fe200078e021b */
[----:B--2---:R1:W-:Y:S04]  /*a9b40*/  STS.128 [R0+0x1c00], R4 ;  /* 0x001c000400007388 */ /* 0x0043e80000000c00 */
[----:B-1----:R-:W2:Y:S04]  /*a9b50*/  LDL.LU R4, [R1+0xbf0] ;  /* 0x000bf00001047983 */ /* 0x002ea80000300800 */
[----:B------:R-:W2:Y:S04]  /*a9b60*/  LDL.LU R5, [R1+0xbf4] ;  /* 0x000bf40001057983 */ /* 0x000ea80000300800 */
[----:B------:R-:W2:Y:S04]  /*a9b70*/  LDL.LU R6, [R1+0xbe0] ;  /* 0x000be00001067983 */ /* 0x000ea80000300800 */
[----:B------:R-:W2:Y:S04]  /*a9b80*/  LDL.LU R7, [R1+0xbe4] ;  /* 0x000be40001077983 */ /* 0x000ea80000300800 */
[----:B---3--:R-:W-:Y:S04]  /*a9b90*/  STS.128 [R0+0x1c80], R8 ;  /* 0x001c800800007388 */ /* 0x008fe80000000c00 */
[----:B------:R-:W-:Y:S06]  /*a9ba0*/  BAR.SYNC.DEFER_BLOCKING 0x0 ;  /* 0x0000000000007b1d */ /* 0x000fec0000010000 */
        /* <DEDUP_REMOVED lines=29> */
[----:B------:R-:W-:Y:S04]  /*a9d80*/  LDS.128 R12, [R3+0x6000] ;  /* 0x00600000030c7984 */ /* 0x000fe80000000c00 */
[----:B-1----:R-:W-:Y:S04]  /*a9d90*/  STL.64 [R1+0x580], R8 ;  /* 0x0005800801007387 */ /* 0x002fe80000100a00 */
[----:B------:R-:W-:Y:S04]  /*a9da0*/  STL.64 [R1+0x588], R10 ;  /* 0x0005880a01007387 */ /* 0x000fe80000100a00 */
[----:B------:R-:W1:Y:S04]  /*a9db0*/  LDS.128 R8, [R2] ;  /* 0x0000000002087984 */ /* 0x000e680000000c00 */
[----:B---3--:R-:W-:Y:S04]  /*a9dc0*/  STL.64 [R1+0x5c0], R16 ;  /* 0x0005c01001007387 */ /* 0x008fe80000100a00 */
[----:B------:R-:W-:Y:S04]  /*a9dd0*/  STL.64 [R1+0x5c8], R18 ;  /* 0x0005c81201007387 */ /* 0x000fe80000100a00 */
[----:B------:R-:W3:Y:S04]  /*a9de0*/  LDS.128 R16, [R2+0x2000] ;  /* 0x0020000002107984 */ /* 0x000ee80000000c00 */
[----:B-1----:R-:W-:Y:S01]  /*a9df0*/  STL [R1+0x554], R9 ;  /* 0x0005540901007387 */ /* 0x002fe20000100800 */
[----:B------:R-:W-:-:S03]  /*a9e00*/  IMAD.MOV.U32 R29, RZ, RZ, R8 ;  /* 0x000000ffff1d7224 */ /* 0x000fc600078e0008 */
[----:B------:R-:W-:Y:S04]  /*a9e10*/  STL.64 [R1+0x600], R12 ;  /* 0x0006000c01007387 */ /* 0x000fe80000100a00 */
[----:B------:R-:W-:Y:S04]  /*a9e20*/  STL.64 [R1+0x608], R14 ;  /* 0x0006080e01007387 */ /* 0x000fe80000100a00 */
[----:B------:R-:W1:Y:S04]  /*a9e30*/  LDS.128 R12, [R2+0x4000] ;  /* 0x00400000020c7984 */ /* 0x000e680000000c00 */
[----:B------:R-:W-:Y:S04]  /*a9e40*/  STL.64 [R1+0x558], R10 ;  /* 0x0005580a01007387 */ /* 0x000fe80000100a00 */
[----:B------:R-:W4:Y:S04]  /*a9e50*/  LDS.128 R8, [R2+0x6000] ;  /* 0x0060000002087984 */ /* 0x000f280000000c00 */
[----:B------:R-:W-:Y:S06]  /*a9e60*/  BAR.SYNC.DEFER_BLOCKING 0x0 ;  /* 0x0000000000007b1d */ /* 0x000fec0000010000 */
[----:B---3--:R-:W-:Y:S04]  /*a9e70*/  STL.64 [R1+0x590], R16 ;  /* 0x0005901001007387 */ /* 0x008fe80000100a00 */
[----:B------:R-:W-:Y:S04]  /*a9e80*/  STL.64 [R1+0x598], R18 ;  /* 0x0005981201007387 */ /* 0x000fe80000100a00 */
[----:B--2---:R2:W-:Y:S04]  /*a9e90*/  STS.128 [R0], R4 ;  /* 0x0000000400007388 */ /* 0x0045e80000000c00 */
[----:B-1----:R-:W-:Y:S04]  /*a9ea0*/  STL.64 [R1+0x5d0], R12 ;  /* 0x0005d00c01007387 */ /* 0x002fe80000100a00 */
[----:B------:R-:W-:Y:S04]  /*a9eb0*/  STL.64 [R1+0x5d8], R14 ;  /* 0x0005d80e01007387 */ /* 0x000fe80000100a00 */
[----:B----4-:R1:W-:Y:S04]  /*a9ec0*/  STL.64 [R1+0x620], R8 ;  /* 0x0006200801007387 */ /* 0x0103e80000100a00 */
[----:B------:R3:W-:Y:S04]  /*a9ed0*/  STL.64 [R1+0x628], R10 ;  /* 0x0006280a01007387 */ /* 0x0007e80000100a00 */
[----:B--2---:R-:W2:Y:S04]  /*a9ee0*/  LDL.LU R4, [R1+0xbf8] ;  /* 0x000bf80001047983 */ /* 0x004ea80000300800 */
[----:B------:R-:W2:Y:S04]  /*a9ef0*/  LDL.LU R5, [R1+0xbfc] ;  /* 0x000bfc0001057983 */ /* 0x000ea80000300800 */
[----:B------:R-:W2:Y:S04]  /*a9f00*/  LDL.LU R6, [R1+0xbe8] ;  /* 0x000be80001067983 */ /* 0x000ea80000300800 */
[----:B------:R-:W2:Y:S04]  /*a9f10*/  LDL.LU R7, [R1+0xbec] ;  /* 0x000bec0001077983 */ /* 0x000ea80000300800 */
[----:B-1----:R-:W4:Y:S04]  /*a9f20*/  LDL.LU R8, [R1+0xb90] ;  /* 0x000b900001087983 */ /* 0x002f280000300800 */
[----:B------:R-:W4:Y:S04]  /*a9f30*/  LDL.LU R9, [R1+0xb94] ;  /* 0x000b940001097983 */ /* 0x000f280000300800 */
[----:B---3--:R-:W4:Y:S04]  /*a9f40*/  LDL.LU R10, [R1+0xb80] ;  /* 0x000b8000010a7983 */ /* 0x008f280000300800 */
[----:B------:R-:W4:Y:S04]  /*a9f50*/  LDL.LU R11, [R1+0xb84] ;  /* 0x000b8400010b7983 */ /* 0x000f280000300800 */
[----:B--2---:R1:W-:Y:S04]  /*a9f60*/  STS.128 [R0+0x80], R4 ;  /* 0x0000800400007388 */ /* 0x0043e80000000c00 */
[----:B-1----:R-:W2:Y:S04]  /*a9f70*/  LDL.LU R4, [R1+0xb98] ;  /* 0x000b980001047983 */ /* 0x002ea80000300800 */
[----:B------:R-:W2:Y:S04]  /*a9f80*/  LDL.LU R5, [R1+0xb9c] ;  /* 0x000b9c0001057983 */ /* 0x000ea80000300800 */
[----:B------:R-:W2:Y:S04]  /*a9f90*/  LDL.LU R6, [R1+0xb88] ;  /* 0x000b880001067983 */ /* 0x000ea80000300800 */
[----:B------:R-:W2:Y:S04]  /*a9fa0*/  LDL.LU R7, [R1+0xb8c] ;  /* 0x000b8c0001077983 */ /* 0x000ea80000300800 */
[----:B----4-:R-:W-:Y:S04]  /*a9fb0*/  STS.128 [R0+0x400], R8 ;  /* 0x0004000800007388 */ /* 0x010fe80000000c00 */
        /* <DEDUP_REMOVED lines=17> */
[----:B--2---:R1:W-:Y:S04]  /*aa0d0*/  STS.128 [R0+0x800], R4 ;  /* 0x0008000400007388 */ /* 0x0043e80000000c00 */
[----:B-1----:R-:W2:Y:S04]  /*aa0e0*/  LDL.LU R4, [R1+0xa30] ;  /* 0x000a300001047983 */ /* 0x002ea80000300800 */
[----:B------:R-:W2:Y:S04]  /*aa0f0*/  LDL.LU R5, [R1+0xa34] ;  /* 0x000a340001057983 */ /* 0x000ea80000300800 */
[----:B------:R-:W2:Y:S04]  /*aa100*/  LDL.LU R6, [R1+0xa20] ;  /* 0x000a200001067983 */ /* 0x000ea80000300800 */
[----:B------:R-:W2:Y:S04]  /*aa110*/  LDL.LU R7, [R1+0xa24] ;  /* 0x000a240001077983 */ /* 0x000ea80000300800 */
[----:B---3--:R1:W-:Y:S04]  /*aa120*/  STS.128 [R0+0x880], R8 ;  /* 0x0008800800007388 */ /* 0x0083e80000000c00 */
[----:B----4-:R3:W-:Y:S04]  /*aa130*/  STS.128 [R0+0xc00], R12 ;  /* 0x000c000c00007388 */ /* 0x0107e80000000c00 */
        /* <DEDUP_REMOVED lines=8> */
[----:B------:R-:W3:Y:S04]  /*aa1c0*/  LDL.LU R20, [R1+0x9f8] ;  /* 0x0009f80001147983 */ /* 0x000ee80000300800 */
        /* <DEDUP_REMOVED lines=13> */
[----:B----4-:R1:W-:Y:S04]  /*aa2a0*/  STS.128 [R0+0x1080], R8 ;  /* 0x0010800800007388 */ /* 0x0103e80000000c00 */
[----:B-1----:R-:W4:Y:S04]  /*aa2b0*/  LDL.LU R8, [R1+0x710] ;  /* 0x0007100001087983 */ /* 0x002f280000300800 */
        /* <DEDUP_REMOVED lines=8> */
[----:B------:R-:W-:Y:S04]  /*aa340*/  STS.128 [R0+0x1480], R20 ;  /* 0x0014801400007388 */ /* 0x000fe80000000c00 */
[----:B------:R-:W-:Y:S04]  /*aa350*/  STS.128 [R0+0x1800], R16 ;  /* 0x0018001000007388 */ /* 0x000fe80000000c00 */
[----:B--2---:R1:W-:Y:S04]  /*aa360*/  STS.128 [R0+0x1880], R4 ;  /* 0x0018800400007388 */ /* 0x0043e80000000c00 */
[----:B-1----:R-:W2:Y:S04]  /*aa370*/  LDL.LU R4, [R1+0xc30] ;  /* 0x000c300001047983 */ /* 0x002ea80000300800 */
[----:B------:R-:W2:Y:S04]  /*aa380*/  LDL.LU R5, [R1+0xc34] ;  /* 0x000c340001057983 */ /* 0x000ea80000300800 */
[----:B------:R-:W2:Y:S04]  /*aa390*/  LDL.LU R6, [R1+0xc20] ;  /* 0x000c200001067983 */ /* 0x000ea80000300800 */
[----:B------:R-:W2:Y:S04]  /*aa3a0*/  LDL.LU R7, [R1+0xc24] ;  /* 0x000c240001077983 */ /* 0x000ea80000300800 */
[----:B----4-:R-:W-:Y:S04]  /*aa3b0*/  STS.128 [R0+0x1c00], R8 ;  /* 0x001c000800007388 */ /* 0x010fe80000000c00 */
        /* <DEDUP_REMOVED lines=49> */
[----:B--2---:R2:W-:Y:S04]  /*aa6d0*/  STS.128 [R0], R4 ;  /* 0x0000000400007388 */ /* 0x0045e80000000c00 */
[----:B-1----:R1:W-:Y:S04]  /*aa6e0*/  STL.64 [R1+0x710], R8 ;  /* 0x0007100801007387 */ /* 0x0023e80000100a00 */
        /* <DEDUP_REMOVED lines=14> */
[----:B------:R-:W3:Y:S04]  /*aa7d0*/  LDL.LU R27, [R1+0x16c8] ;  /* 0x0016c800011b7983 */ /* 0x000ee80000300800 */
[----:B------:R-:W3:Y:S04]  /*aa7e0*/  LDL R28, [R1+0xea0] ;  /* 0x000ea000011c7983 */ /* 0x000ee80000100800 */
        /* <DEDUP_REMOVED lines=19> */
[----:B------:R-:W2:Y:S01]  /*aa920*/  LDL.LU R7, [R1+0xb6c] ;  /* 0x000b6c0001077983 */ /* 0x000ea20000300800 */
[----:B---3--:R-:W-:-:S03]  /*aa930*/  ISETP.GE.AND P0, PT, R27, c[0x0][0x178], PT ;  /* 0x00005e001b007a0c */ /* 0x008fc60003f06270 */
        /* <DEDUP_REMOVED lines=8> */
[----:B----4-:R-:W-:Y:S04]  /*aa9c0*/  STS.128 [R0+0x880], R8 ;  /* 0x0008800800007388 */ /* 0x010fe80000000c00 */
[----:B--2---:R1:W-:Y:S02]  /*aa9d0*/  STS.128 [R0+0xc80], R4 ;  /* 0x000c800400007388 */ /* 0x0043e40000000c00 */
[----:B-1----:R-:W-:-:S04]  /*aa9e0*/  IADD3 R4, R28, 0x3, RZ ;  /* 0x000000031c047810 */ /* 0x002fc80007ffe0ff */
[----:B------:R-:W-:Y:S02]  /*aa9f0*/  ISETP.LT.AND P2, PT, R4, c[0x0][0x17c], !P0 ;  /* 0x00005f0004007a0c */ /* 0x000fe40004741270 */
[----:B------:R-:W2:Y:S04]  /*aaa00*/  LDL.LU R4, [R1+0xa90] ;  /* 0x000a900001047983 */ /* 0x000ea80000300800 */
[----:B------:R-:W2:Y:S04]  /*aaa10*/  LDL.LU R5, [R1+0xa94] ;  /* 0x000a940001057983 */ /* 0x000ea80000300800 */
[----:B------:R-:W2:Y:S04]  /*aaa20*/  LDL.LU R6, [R1+0xa70] ;  /* 0x000a700001067983 */ /* 0x000ea80000300800 */
[----:B------:R-:W2:Y:S04]  /*aaa30*/  LDL.LU R7, [R1+0xa74] ;  /* 0x000a740001077983 */ /* 0x000ea80000300800 */
[----:B------:R-:W4:Y:S04]  /*aaa40*/  LDL.LU R8, [R1+0xa98] ;  /* 0x000a980001087983 */ /* 0x000f280000300800 */
[----:B------:R-:W4:Y:S04]  /*aaa50*/  LDL.LU R9, [R1+0xa9c] ;  /* 0x000a9c0001097983 */ /* 0x000f280000300800 */
[----:B------:R-:W4:Y:S04]  /*aaa60*/  LDL.LU R10, [R1+0xa78] ;  /* 0x000a7800010a7983 */ /* 0x000f280000300800 */
[----:B------:R-:W4:Y:S04]  /*aaa70*/  LDL.LU R11, [R1+0xa7c] ;  /* 0x000a7c00010b7983 */ /* 0x000f280000300800 */
[----:B------:R-:W2:Y:S04]  /*aaa80*/  LDL.LU R12, [R1+0x9d0] ;  /* 0x0009d000010c7983 */ /* 0x000ea80000300800 */
[----:B------:R-:W2:Y:S04]  /*aaa90*/  LDL.LU R13, [R1+0x9d4] ;  /* 0x0009d400010d7983 */ /* 0x000ea80000300800 */
[----:B------:R-:W2:Y:S04]  /*aaaa0*/  LDL.LU R14, [R1+0x9b0] ;  /* 0x0009b000010e7983 */ /* 0x000ea80000300800 */
[----:B------:R-:W2:Y:S01]  /*aaab0*/  LDL.LU R15, [R1+0x9b4] ;  /* 0x0009b400010f7983 */ /* 0x000ea20000300800 */
[----:B------:R-:W-:-:S04]  /*aaac0*/  IADD3 R3, R28, 0x2, RZ ;  /* 0x000000021c037810 */ /* 0x000fc80007ffe0ff */
[----:B------:R-:W-:Y:S01]  /*aaad0*/  ISETP.LT.AND P4, PT, R3, c[0x0][0x17c], !P0 ;  /* 0x00005f0003007a0c */ /* 0x000fe20004781270 */
[----:B------:R-:W-:Y:S01]  /*aaae0*/  IMAD R3, R27, c[0x0][0x194], RZ ;  /* 0x000065001b037a24 */ /* 0x000fe200078e02ff */
[----:B---3--:R-:W-:Y:S04]  /*aaaf0*/  STS.128 [R0+0x1000], R20 ;  /* 0x0010001400007388 */ /* 0x008fe80000000c00 */
[----:B----4-:R1:W-:Y:S04]  /*aab00*/  STS.128 [R0+0x1480], R8 ;  /* 0x0014800800007388 */ /* 0x0103e80000000c00 */
[----:B-1----:R-:W3:Y:S04]  /*aab10*/  LDL.LU R8, [R1+0x9d8] ;  /* 0x0009d80001087983 */ /* 0x002ee80000300800 */
[----:B------:R-:W3:Y:S04]  /*aab20*/  LDL.LU R9, [R1+0x9dc] ;  /* 0x0009dc0001097983 */ /* 0x000ee80000300800 */
[----:B------:R-:W3:Y:S04]  /*aab30*/  LDL.LU R10, [R1+0x9b8] ;  /* 0x0009b800010a7983 */ /* 0x000ee80000300800 */
[----:B------:R-:W3:Y:S04]  /*aab40*/  LDL.LU R11, [R1+0x9bc] ;  /* 0x0009bc00010b7983 */ /* 0x000ee80000300800 */
[----:B------:R-:W4:Y:S04]  /*aab50*/  LDL.LU R27, [R1+0x18bc] ;  /* 0x0018bc00011b7983 */ /* 0x000f280000300800 */
[----:B--2---:R1:W-:Y:S04]  /*aab60*/  STS.128 [R0+0x1400], R4 ;  /* 0x0014000400007388 */ /* 0x0043e80000000c00 */
[----:B------:R-:W2:Y:S04]  /*aab70*/  LDL.LU R23, [R1+0x34] ;  /* 0x0000340001177983 */ /* 0x000ea80000300800 */
[----:B------:R1:W-:Y:S04]  /*aab80*/  STS.128 [R0+0x1800], R12 ;  /* 0x0018000c00007388 */ /* 0x0003e80000000c00 */
[----:B-1----:R-:W2:Y:S04]  /*aab90*/  LDL.LU R4, [R1+0x1a0] ;  /* 0x0001a00001047983 */ /* 0x002ea80000300800 */
[----:B------:R-:W2:Y:S04]  /*aaba0*/  LDL.LU R5, [R1+0x1a4] ;  /* 0x0001a40001057983 */ /* 0x000ea80000300800 */
[----:B------:R-:W2:Y:S04]  /*aabb0*/  LDL.LU R6, [R1+0x120] ;  /* 0x0001200001067983 */ /* 0x000ea80000300800 */
[----:B------:R-:W2:Y:S04]  /*aabc0*/  LDL.LU R7, [R1+0x124] ;  /* 0x0001240001077983 */ /* 0x000ea80000300800 */
[----:B------:R-:W4:Y:S04]  /*aabd0*/  LDL.LU R12, [R1+0x1a8] ;  /* 0x0001a800010c7983 */ /* 0x000f280000300800 */
[----:B------:R-:W4:Y:S04]  /*aabe0*/  LDL.LU R13, [R1+0x1ac] ;  /* 0x0001ac00010d7983 */ /* 0x000f280000300800 */
[----:B------:R-:W4:Y:S04]  /*aabf0*/  LDL.LU R14, [R1+0x128] ;  /* 0x00012800010e7983 */ /* 0x000f280000300800 */
[----:B------:R-:W4:Y:S01]  /*aac00*/  LDL.LU R15, [R1+0x12c] ;  /* 0x00012c00010f7983 */ /* 0x000f220000300800 */
[----:B------:R-:W-:-:S03]  /*aac10*/  IADD3 R2, R28, 0x1, RZ ;  /* 0x000000011c027810 */ /* 0x000fc60007ffe0ff */
[----:B------:R1:W-:Y:S01]  /*aac20*/  STS.128 [R0+0x1080], R16 ;  /* 0x0010801000007388 */ /* 0x0003e20000000c00 */
[----:B------:R-:W-:Y:S02]  /*aac30*/  ISETP.LT.AND P1, PT, R2, c[0x0][0x17c], !P0 ;  /* 0x00005f0002007a0c */ /* 0x000fe40004721270 */
[C---:B------:R-:W-:Y:S01]  /*aac40*/  LEA R2, P5, R3.reuse, c[0x0][0x170], 0x2 ;  /* 0x00005c0003027a11 */ /* 0x040fe200078a10ff */
[----:B------:R-:W4:Y:S03]  /*aac50*/  LDL.LU R21, [R1+0x44] ;  /* 0x0000440001157983 */ /* 0x000f260000300800 */
[----:B------:R-:W-:Y:S01]  /*aac60*/  LEA.HI.X.SX32 R3, R3, c[0x0][0x174], 0x2, P5 ;  /* 0x00005d0003037a11 */ /* 0x000fe200028f16ff */
[----:B------:R-:W4:Y:S04]  /*aac70*/  LDL.LU R22, [R1+0x54] ;  /* 0x0000540001167983 */ /* 0x000f280000300800 */
[----:B------:R-:W4:Y:S01]  /*aac80*/  LDL.LU R20, [R1+0x70] ;  /* 0x0000700001147983 */ /* 0x000f220000300800 */
[----:B-1----:R-:W-:-:S05]  /*aac90*/  IMAD R16, R28, c[0x0][0x198], RZ ;  /* 0x000066001c107a24 */ /* 0x002fca00078e02ff */
[C---:B------:R-:W-:Y:S02]  /*aaca0*/  LEA R18, P5, R16.reuse, R2, 0x2 ;  /* 0x0000000210127211 */ /* 0x040fe400078a10ff */
[C---:B------:R-:W-:Y:S02]  /*aacb0*/  IADD3 R17, R16.reuse, c[0x0][0x198], RZ ;  /* 0x0000660010117a10 */ /* 0x040fe40007ffe0ff */
[----:B------:R-:W-:Y:S02]  /*aacc0*/  LEA.HI.X.SX32 R19, R16, R3, 0x2, P5 ;  /* 0x0000000310137211 */ /* 0x000fe400028f16ff */
[----:B------:R-:W4:Y:S04]  /*aacd0*/  LDL.LU R16, [R1+0x40] ;  /* 0x0000400001107983 */ /* 0x000f280000300800 */
[----:B---3--:R1:W-:Y:S04]  /*aace0*/  STS.128 [R0+0x1880], R8 ;  /* 0x0018800800007388 */ /* 0x0083e80000000c00 */
[----:B-1----:R-:W3:Y:S01]  /*aacf0*/  LDL.LU R11, [R1+0x30] ;  /* 0x00003000010b7983 */ /* 0x002ee20000300800 */
[----:B------:R-:W-:-:S03]  /*aad00*/  ISETP.LT.AND P3, PT, R28, c[0x0][0x17c], !P0 ;  /* 0x00005f001c007a0c */ /* 0x000fc60004761270 */
[----:B------:R-:W3:Y:S04]  /*aad10*/  LDL.LU R10, [R1+0x50] ;  /* 0x00005000010a7983 */ /* 0x000ee80000300800 */
[----:B--2---:R1:W-:Y:S04]  /*aad20*/  STS.128 [R0+0x1c00], R4 ;  /* 0x001c000400007388 */ /* 0x0043e80000000c00 */
[----:B----4-:R-:W-:Y:S04]  /*aad30*/  STS.128 [R0+0x1c80], R12 ;  /* 0x001c800c00007388 */ /* 0x010fe80000000c00 */
[----:B------:R-:W-:Y:S06]  /*aad40*/  BAR.SYNC.DEFER_BLOCKING 0x0 ;  /* 0x0000000000007b1d */ /* 0x000fec0000010000 */
[----:B---3--:R-:W-:Y:S01]  /*aad50*/  @P3 STG.E [R18.64], R11 ;  /* 0x0000000b12003986 */ /* 0x008fe2000c101908 */
[----:B-1----:R-:W-:-:S04]  /*aad60*/  LEA R4, P3, R17, R2, 0x2 ;  /* 0x0000000211047211 */ /* 0x002fc800078610ff */
[----:B------:R-:W-:-:S05]  /*aad70*/  LEA.HI.X.SX32 R5, R17, R3, 0x2, P3 ;  /* 0x0000000311057211 */ /* 0x000fca00018f16ff */
[----:B------:R1:W-:Y:S04]  /*aad80*/  @P1 STG.E [R4.64], R23 ;  /* 0x0000001704001986 */ /* 0x0003e8000c101908 */
[----:B-1----:R-:W2:Y:S01]  /*aad90*/  LDL.LU R23, [R1+0x74] ;  /* 0x0000740001177983 */ /* 0x002ea20000300800 */
[----:B------:R-:W-:Y:S02]  /*aada0*/  IADD3 R0, R17, c[0x0][0x198], RZ ;  /* 0x0000660011007a10 */ /* 0x000fe40007ffe0ff */
[----:B------:R-:W-:Y:S01]  /*aadb0*/  IADD3 R7, R28, 0x4, RZ ;  /* 0x000000041c077810 */ /* 0x000fe20007ffe0ff */
[----:B------:R-:W3:Y:S01]  /*aadc0*/  LDL.LU R11, [R1+0x80] ;  /* 0x00008000010b7983 */ /* 0x000ee20000300800 */
[----:B------:R-:W-:Y:S02]  /*aadd0*/  LEA R6, P6, R0, R2, 0x2 ;  /* 0x0000000200067211 */ /* 0x000fe400078c10ff */
[----:B------:R-:W-:-:S02]  /*aade0*/  ISETP.LT.AND P5, PT, R7, c[0x0][0x17c], !P0 ;  /* 0x00005f0007007a0c */ /* 0x000fc400047a1270 */
[C---:B------:R-:W-:Y:S02]  /*aadf0*/  LEA.HI.X.SX32 R7, R0.reuse, R3, 0x2, P6 ;  /* 0x0000000300077211 */ /* 0x040fe400030f16ff */
[----:B------:R-:W-:-:S03]  /*aae00*/  IADD3 R0, R0, c[0x0][0x198], RZ ;  /* 0x0000660000007a10 */ /* 0x000fc60007ffe0ff */
[----:B------:R1:W-:Y:S01]  /*aae10*/  @P4 STG.E [R6.64], R16 ;  /* 0x0000001006004986 */ /* 0x0003e2000c101908 */
[----:B------:R-:W-:Y:S02]  /*aae20*/  IADD3 R5, R0, c[0x0][0x198], RZ ;  /* 0x0000660000057a10 */ /* 0x000fe40007ffe0ff */
[----:B------:R-:W-:Y:S02]  /*aae30*/  IADD3 R8, R28, 0x5, RZ ;  /* 0x000000051c087810 */ /* 0x000fe40007ffe0ff */
[-C--:B------:R-:W-:Y:S02]  /*aae40*/  LEA R4, P6, R5, R2.reuse, 0x2 ;  /* 0x0000000205047211 */ /* 0x080fe400078c10ff */
[----:B-1----:R-:W-:Y:S02]  /*aae50*/  LEA R6, P1, R0, R2, 0x2 ;  /* 0x0000000200067211 */ /* 0x002fe400078210ff */
[----:B------:R-:W-:Y:S02]  /*aae60*/  ISETP.LT.AND P3, PT, R8, c[0x0][0x17c], !P0 ;  /* 0x00005f0008007a0c */ /* 0x000fe40004761270 */
[----:B------:R-:W-:-:S02]  /*aae70*/  LEA.HI.X.SX32 R7, R0, R3, 0x2, P1 ;  /* 0x0000000300077211 */ /* 0x000fc400008f16ff */
[C---:B------:R-:W-:Y:S02]  /*aae80*/  IADD3 R0, R5.reuse, c[0x0][0x198], RZ ;  /* 0x0000660005007a10 */ /* 0x040fe40007ffe0ff */
[----:B------:R-:W-:Y:S02]  /*aae90*/  LEA.HI.X.SX32 R5, R5, R3, 0x2, P6 ;  /* 0x0000000305057211 */ /* 0x000fe400030f16ff */
[C---:B------:R-:W-:Y:S02]  /*aaea0*/  IADD3 R8, R28.reuse, 0x7, RZ ;  /* 0x000000071c087810 */ /* 0x040fe40007ffe0ff */
[----:B------:R-:W-:Y:S01]  /*aaeb0*/  IADD3 R9, R28, 0x6, RZ ;  /* 0x000000061c097810 */ /* 0x000fe20007ffe0ff */
[----:B------:R1:W-:Y:S01]  /*aaec0*/  @P2 STG.E [R6.64], R21 ;  /* 0x0000001506002986 */ /* 0x0003e2000c101908 */
[----:B------:R-:W-:Y:S02]  /*aaed0*/  ISETP.LT.AND P1, PT, R8, c[0x0][0x17c], !P0 ;  /* 0x00005f0008007a0c */ /* 0x000fe40004721270 */
[----:B------:R-:W-:Y:S01]  /*aaee0*/  ISETP.LT.AND P4, PT, R9, c[0x0][0x17c], !P0 ;  /* 0x00005f0009007a0c */ /* 0x000fe20004781270 */
[----:B------:R4:W-:Y:S01]  /*aaef0*/  @P5 STG.E [R4.64], R10 ;  /* 0x0000000a04005986 */ /* 0x0009e2000c101908 */
[----:B------:R-:W-:-:S03]  /*aaf00*/  IADD3 R8, R0, c[0x0][0x198], RZ ;  /* 0x0000660000087a10 */ /* 0x000fc60007ffe0ff */
[----:B-1----:R-:W3:Y:S01]  /*aaf10*/  LDL.LU R21, [R1+0x84] ;  /* 0x0000840001157983 */ /* 0x002ee20000300800 */
[----:B------:R-:W-:-:S03]  /*aaf20*/  IADD3 R7, R28, 0x8, RZ ;  /* 0x000000081c077810 */ /* 0x000fc60007ffe0ff */
[----:B------:R-:W3:Y:S01]  /*aaf30*/  LDL.LU R16, [R1+0x90] ;  /* 0x0000900001107983 */ /* 0x000ee20000300800 */
[-C--:B----4-:R-:W-:Y:S02]  /*aaf40*/  LEA R4, P2, R0, R2.reuse, 0x2 ;  /* 0x0000000200047211 */ /* 0x090fe400078410ff */
[----:B------:R-:W-:Y:S02]  /*aaf50*/  LEA R6, P6, R8, R2, 0x2 ;  /* 0x0000000208067211 */ /* 0x000fe400078c10ff */
[-C--:B------:R-:W-:Y:S02]  /*aaf60*/  LEA.HI.X.SX32 R5, R0, R3.reuse, 0x2, P2 ;  /* 0x0000000300057211 */ /* 0x080fe400010f16ff */
[----:B------:R-:W-:Y:S02]  /*aaf70*/  ISETP.LT.AND P5, PT, R7, c[0x0][0x17c], !P0 ;  /* 0x00005f0007007a0c */ /* 0x000fe400047a1270 */
[C---:B------:R-:W-:Y:S01]  /*aaf80*/  LEA.HI.X.SX32 R7, R8.reuse, R3, 0x2, P6 ;  /* 0x0000000308077211 */ /* 0x040fe200030f16ff */
[----:B------:R1:W-:Y:S01]  /*aaf90*/  @P3 STG.E [R4.64], R22 ;  /* 0x0000001604003986 */ /* 0x0003e2000c101908 */
[----:B------:R-:W-:-:S03]  /*aafa0*/  IADD3 R0, R8, c[0x0][0x198], RZ ;  /* 0x0000660008007a10 */ /* 0x000fc60007ffe0ff */
[----:B------:R4:W-:Y:S04]  /*aafb0*/  @P4 STG.E [R6.64], R20 ;  /* 0x0000001406004986 */ /* 0x0009e8000c101908 */
[----:B-1----:R-:W3:Y:S01]  /*aafc0*/  LDL.LU R22, [R1+0x94] ;  /* 0x0000940001167983 */ /* 0x002ee20000300800 */
[----:B----4-:R-:W-:-:S03]  /*aafd0*/  LEA R6, P3, R0, R2, 0x2 ;  /* 0x0000000200067211 */ /* 0x010fc600078610ff */
[----:B------:R-:W4:Y:S01]  /*aafe0*/  LDL.LU R10, [R1+0xa0] ;  /* 0x0000a000010a7983 */ /* 0x000f220000300800 */
[----:B------:R-:W-:-:S05]  /*aaff0*/  LEA.HI.X.SX32 R7, R0, R3, 0x2, P3 ;  /* 0x0000000300077211 */ /* 0x000fca00018f16ff */
[----:B--2---:R1:W-:Y:S04]  /*ab000*/  @P1 STG.E [R6.64], R23 ;  /* 0x0000001706001986 */ /* 0x0043e8000c101908 */
[----:B-1----:R-:W2:Y:S01]  /*ab010*/  LDL.LU R23, [R1+0xa4] ;  /* 0x0000a40001177983 */ /* 0x002ea20000300800 */
[----:B------:R-:W-:Y:S02]  /*ab020*/  IADD3 R5, R0, c[0x0][0x198], RZ ;  /* 0x0000660000057a10 */ /* 0x000fe40007ffe0ff */
[----:B------:R-:W-:Y:S01]  /*ab030*/  IADD3 R9, R28, 0x9, RZ ;  /* 0x000000091c097810 */ /* 0x000fe20007ffe0ff */
[----:B------:R-:W2:Y:S01]  /*ab040*/  LDL.LU R20, [R1+0xb0] ;  /* 0x0000b00001147983 */ /* 0x000ea20000300800 */
[----:B------:R-:W-:Y:S02]  /*ab050*/  LEA R4, P6, R5, R2, 0x2 ;  /* 0x0000000205047211 */ /* 0x000fe400078c10ff */
[----:B------:R-:W-:-:S02]  /*ab060*/  ISETP.LT.AND P2, PT, R9, c[0x0][0x17c], !P0 ;  /* 0x00005f0009007a0c */ /* 0x000fc40004741270 */
[C---:B------:R-:W-:Y:S02]  /*ab070*/  IADD3 R8, R28.reuse, 0xb, RZ ;  /* 0x0000000b1c087810 */ /* 0x040fe40007ffe0ff */
[----:B------:R-:W-:Y:S02]  /*ab080*/  IADD3 R9, R28, 0xa, RZ ;  /* 0x0000000a1c097810 */ /* 0x000fe40007ffe0ff */
[C---:B------:R-:W-:Y:S02]  /*ab090*/  IADD3 R0, R5.reuse, c[0x0][0x198], RZ ;  /* 0x0000660005007a10 */ /* 0x040fe40007ffe0ff */
[----:B------:R-:W-:Y:S02]  /*ab0a0*/  LEA.HI.X.SX32 R5, R5, R3, 0x2, P6 ;  /* 0x0000000305057211 */ /* 0x000fe400030f16ff */
[----:B------:R-:W-:Y:S02]  /*ab0b0*/  ISETP.LT.AND P3, PT, R8, c[0x0][0x17c], !P0 ;  /* 0x00005f0008007a0c */ /* 0x000fe40004761270 */
[----:B------:R-:W-:-:S02]  /*ab0c0*/  ISETP.LT.AND P4, PT, R9, c[0x0][0x17c], !P0 ;  /* 0x00005f0009007a0c */ /* 0x000fc40004781270 */
[----:B------:R-:W-:Y:S01]  /*ab0d0*/  IADD3 R8, R0, c[0x0][0x198], RZ ;  /* 0x0000660000087a10 */ /* 0x000fe20007ffe0ff */
[----:B---3--:R1:W-:Y:S01]  /*ab0e0*/  @P5 STG.E [R4.64], R11 ;  /* 0x0000000b04005986 */ /* 0x0083e2000c101908 */
[----:B------:R-:W-:Y:S02]  /*ab0f0*/  IADD3 R7, R28, 0xc, RZ ;  /* 0x0000000c1c077810 */ /* 0x000fe40007ffe0ff */
[CC--:B------:R-:W-:Y:S02]  /*ab100*/  LEA R6, P6, R8.reuse, R2.reuse, 0x2 ;  /* 0x0000000208067211 */ /* 0x0c0fe400078c10ff */
[----:B------:R-:W-:Y:S02]  /*ab110*/  ISETP.LT.AND P5, PT, R7, c[0x0][0x17c], !P0 ;  /* 0x00005f0007007a0c */ /* 0x000fe400047a1270 */
[----:B------:R-:W-:Y:S02]  /*ab120*/  LEA.HI.X.SX32 R7, R8, R3, 0x2, P6 ;  /* 0x0000000308077211 */ /* 0x000fe400030f16ff */
[----:B-1----:R-:W-:-:S04]  /*ab130*/  LEA R4, P1, R0, R2, 0x2 ;  /* 0x0000000200047211 */ /* 0x002fc800078210ff */
[----:B------:R-:W-:Y:S02]  /*ab140*/  LEA.HI.X.SX32 R5, R0, R3, 0x2, P1 ;  /* 0x0000000300057211 */ /* 0x000fe400008f16ff */
[----:B------:R-:W-:-:S03]  /*ab150*/  IADD3 R0, R8, c[0x0][0x198], RZ ;  /* 0x0000660008007a10 */ /* 0x000fc60007ffe0ff */
[----:B------:R1:W-:Y:S04]  /*ab160*/  @P2 STG.E [R4.64], R21 ;  /* 0x0000001504002986 */ /* 0x0003e8000c101908 */
[----:B------:R3:W-:Y:S01]  /*ab170*/  @P4 STG.E [R6.64], R16 ;  /* 0x0000001006004986 */ /* 0x0007e2000c101908 */
[----:B------:R-:W-:-:S03]  /*ab180*/  IADD3 R9, R28, 0xd, RZ ;  /* 0x0000000d1c097810 */ /* 0x000fc60007ffe0ff */
[----:B-1----:R-:W2:Y:S01]  /*ab190*/  LDL.LU R21, [R1+0xb4] ;  /* 0x0000b40001157983 */ /* 0x002ea20000300800 */
[C---:B------:R-:W-:Y:S02]  /*ab1a0*/  IADD3 R5, R0.reuse, c[0x0][0x198], RZ ;  /* 0x0000660000057a10 */ /* 0x040fe40007ffe0ff */
[CC--:B---3--:R-:W-:Y:S01]  /*ab1b0*/  LEA R6, P2, R0.reuse, R2.reuse, 0x2 ;  /* 0x0000000200067211 */ /* 0x0c8fe200078410ff */
[----:B------:R-:W3:Y:S01]  /*ab1c0*/  LDL.LU R11, [R1+0xc0] ;  /* 0x0000c000010b7983 */ /* 0x000ee20000300800 */
[C---:B------:R-:W-:Y:S02]  /*ab1d0*/  LEA R4, P6, R5.reuse, R2, 0x2 ;  /* 0x0000000205047211 */ /* 0x040fe400078c10ff */
[-C--:B------:R-:W-:Y:S02]  /*ab1e0*/  LEA.HI.X.SX32 R7, R0, R3.reuse, 0x2, P2 ;  /* 0x0000000300077211 */ /* 0x080fe400010f16ff */
[C---:B------:R-:W-:Y:S02]  /*ab1f0*/  IADD3 R0, R5.reuse, c[0x0][0x198], RZ ;  /* 0x0000660005007a10 */ /* 0x040fe40007ffe0ff */
[----:B------:R-:W-:Y:S01]  /*ab200*/  LEA.HI.X.SX32 R5, R5, R3, 0x2, P6 ;  /* 0x0000000305057211 */ /* 0x000fe200030f16ff */
[----:B------:R1:W-:Y:S01]  /*ab210*/  @P3 STG.E [R6.64], R22 ;  /* 0x0000001606003986 */ /* 0x0003e2000c101908 */
[----:B------:R-:W-:-:S03]  /*ab220*/  ISETP.LT.AND P1, PT, R9, c[0x0][0x17c], !P0 ;  /* 0x00005f0009007a0c */ /* 0x000fc60004721270 */
[----:B----4-:R4:W-:Y:S04]  /*ab230*/  @P5 STG.E [R4.64], R10 ;  /* 0x0000000a04005986 */ /* 0x0109e8000c101908 */
[----:B-1----:R-:W3:Y:S04]  /*ab240*/  LDL.LU R22, [R1+0xc4] ;  /* 0x0000c40001167983 */ /* 0x002ee80000300800 */
[----:B------:R-:W3:Y:S01]  /*ab250*/  LDL.LU R16, [R1+0xd0] ;  /* 0x0000d00001107983 */ /* 0x000ee20000300800 */
[----:B----4-:R-:W-:-:S04]  /*ab260*/  LEA R4, P3, R0, R2, 0x2 ;  /* 0x0000000200047211 */ /* 0x010fc800078610ff */
[----:B------:R-:W-:-:S05]  /*ab270*/  LEA.HI.X.SX32 R5, R0, R3, 0x2, P3 ;  /* 0x0000000300057211 */ /* 0x000fca00018f16ff */
[----:B--2---:R1:W-:Y:S04]  /*ab280*/  @P1 STG.E [R4.64], R23 ;  /* 0x0000001704001986 */ /* 0x0043e8000c101908 */
[----:B-1----:R-:W2:Y:S01]  /*ab290*/  LDL.LU R23, [R1+0xd4] ;  /* 0x0000d40001177983 */ /* 0x002ea20000300800 */
[C---:B------:R-:W-:Y:S02]  /*ab2a0*/  IADD3 R8, R28.reuse, 0xf, RZ ;  /* 0x0000000f1c087810 */ /* 0x040fe40007ffe0ff */
[----:B------:R-:W-:Y:S01]  /*ab2b0*/  IADD3 R9, R28, 0xe, RZ ;  /* 0x0000000e1c097810 */ /* 0x000fe20007ffe0ff */
[----:B------:R-:W4:Y:S01]  /*ab2c0*/  LDL.LU R10, [R1+0xe0] ;  /* 0x0000e000010a7983 */ /* 0x000f220000300800 */
[----:B------:R-:W-:Y:S02]  /*ab2d0*/  ISETP.LT.AND P2, PT, R8, c[0x0][0x17c], !P0 ;  /* 0x00005f0008007a0c */ /* 0x000fe40004741270 */
[----:B------:R-:W-:-:S02]  /*ab2e0*/  ISETP.LT.AND P4, PT, R9, c[0x0][0x17c], !P0 ;  /* 0x00005f0009007a0c */ /* 0x000fc40004781270 */
[----:B------:R-:W-:Y:S02]  /*ab2f0*/  IADD3 R8, R0, c[0x0][0x198], RZ ;  /* 0x0000660000087a10 */ /* 0x000fe40007ffe0ff */
[----:B------:R-:W-:Y:S02]  /*ab300*/  IADD3 R7, R28, 0x10, RZ ;  /* 0x000000101c077810 */ /* 0x000fe40007ffe0ff */
[C---:B------:R-:W-:Y:S02]  /*ab310*/  LEA R6, P6, R8.reuse, R2, 0x2 ;  /* 0x0000000208067211 */ /* 0x040fe400078c10ff */
[----:B------:R-:W-:Y:S02]  /*ab320*/  ISETP.LT.AND P5, PT, R7, c[0x0][0x17c], !P0 ;  /* 0x00005f0007007a0c */ /* 0x000fe400047a1270 */
[C---:B------:R-:W-:Y:S02]  /*ab330*/  LEA.HI.X.SX32 R7, R8.reuse, R3, 0x2, P6 ;  /* 0x0000000308077211 */ /* 0x040fe400030f16ff */
[----:B------:R-:W-:-:S03]  /*ab340*/  IADD3 R0, R8, c[0x0][0x198], RZ ;  /* 0x0000660008007a10 */ /* 0x000fc60007ffe0ff */
[----:B------:R1:W-:Y:S01]  /*ab350*/  @P4 STG.E [R6.64], R20 ;  /* 0x0000001406004986 */ /* 0x0003e2000c101908 */
[----:B------:R-:W-:Y:S02]  /*ab360*/  IADD3 R5, R0, c[0x0][0x198], RZ ;  /* 0x0000660000057a10 */ /* 0x000fe40007ffe0ff */
[----:B------:R-:W-:Y:S02]  /*ab370*/  IADD3 R9, R28, 0x11, RZ ;  /* 0x000000111c097810 */ /* 0x000fe40007ffe0ff */
[-C--:B------:R-:W-:Y:S02]  /*ab380*/  LEA R4, P6, R5, R2.reuse, 0x2 ;  /* 0x0000000205047211 */ /* 0x080fe400078c10ff */
[----:B-1----:R-:W-:-:S04]  /*ab390*/  LEA R6, P1, R0, R2, 0x2 ;  /* 0x0000000200067211 */ /* 0x002fc800078210ff */
[-C--:B------:R-:W-:Y:S02]  /*ab3a0*/  LEA.HI.X.SX32 R7, R0, R3.reuse, 0x2, P1 ;  /* 0x0000000300077211 */ /* 0x080fe400008f16ff */
[C---:B------:R-:W-:Y:S02]  /*ab3b0*/  IADD3 R0, R5.reuse, c[0x0][0x198], RZ ;  /* 0x0000660005007a10 */ /* 0x040fe40007ffe0ff */
[----:B------:R-:W-:Y:S02]  /*ab3c0*/  LEA.HI.X.SX32 R5, R5, R3, 0x2, P6 ;  /* 0x0000000305057211 */ /* 0x000fe400030f16ff */
[----:B------:R-:W-:Y:S02]  /*ab3d0*/  ISETP.LT.AND P3, PT, R9, c[0x0][0x17c], !P0 ;  /* 0x00005f0009007a0c */ /* 0x000fe40004761270 */
[C---:B------:R-:W-:Y:S02]  /*ab3e0*/  IADD3 R8, R28.reuse, 0x13, RZ ;  /* 0x000000131c087810 */ /* 0x040fe40007ffe0ff */
[----:B------:R-:W-:Y:S01]  /*ab3f0*/  IADD3 R9, R28, 0x12, RZ ;  /* 0x000000121c097810 */ /* 0x000fe20007ffe0ff */
[----:B------:R1:W-:Y:S01]  /*ab400*/  @P2 STG.E [R6.64], R21 ;  /* 0x0000001506002986 */ /* 0x0003e2000c101908 */
[----:B------:R-:W-:-:S02]  /*ab410*/  ISETP.LT.AND P1, PT, R8, c[0x0][0x17c], !P0 ;  /* 0x00005f0008007a0c */ /* 0x000fc40004721270 */
[----:B------:R-:W-:Y:S01]  /*ab420*/  ISETP.LT.AND P4, PT, R9, c[0x0][0x17c], !P0 ;  /* 0x00005f0009007a0c */ /* 0x000fe20004781270 */
[----:B---3--:R3:W-:Y:S01]  /*ab430*/  @P5 STG.E [R4.64], R11 ;  /* 0x0000000b04005986 */ /* 0x0087e2000c101908 */
[----:B------:R-:W-:-:S03]  /*ab440*/  IADD3 R8, R0, c[0x0][0x198], RZ ;  /* 0x0000660000087a10 */ /* 0x000fc60007ffe0ff */
[----:B-1----:R-:W4:Y:S01]  /*ab450*/  LDL.LU R21, [R1+0xe4] ;  /* 0x0000e40001157983 */ /* 0x002f220000300800 */
[----:B------:R-:W-:-:S03]  /*ab460*/  IADD3 R7, R28, 0x14, RZ ;  /* 0x000000141c077810 */ /* 0x000fc60007ffe0ff */
[----:B------:R-:W4:Y:S01]  /*ab470*/  LDL.LU R20, [R1+0xf0] ;  /* 0x0000f00001147983 */ /* 0x000f220000300800 */
[-C--:B---3--:R-:W-:Y:S02]  /*ab480*/  LEA R4, P2, R0, R2.reuse, 0x2 ;  /* 0x0000000200047211 */ /* 0x088fe400078410ff */
[----:B------:R-:W-:Y:S02]  /*ab490*/  LEA R6, P6, R8, R2, 0x2 ;  /* 0x0000000208067211 */ /* 0x000fe400078c10ff */
[-C--:B------:R-:W-:Y:S02]  /*ab4a0*/  LEA.HI.X.SX32 R5, R0, R3.reuse, 0x2, P2 ;  /* 0x0000000300057211 */ /* 0x080fe400010f16ff */
[----:B------:R-:W-:Y:S02]  /*ab4b0*/  ISETP.LT.AND P5, PT, R7, c[0x0][0x17c], !P0 ;  /* 0x00005f0007007a0c */ /* 0x000fe400047a1270 */
[C---:B------:R-:W-:Y:S01]  /*ab4c0*/  LEA.HI.X.SX32 R7, R8.reuse, R3, 0x2, P6 ;  /* 0x0000000308077211 */ /* 0x040fe200030f16ff */
[----:B------:R1:W-:Y:S01]  /*ab4d0*/  @P3 STG.E [R4.64], R22 ;  /* 0x0000001604003986 */ /* 0x0003e2000c101908 */
[----:B------:R-:W-:-:S03]  /*ab4e0*/  IADD3 R0, R8, c[0x0][0x198], RZ ;  /* 0x0000660008007a10 */ /* 0x000fc60007ffe0ff */
[----:B------:R3:W-:Y:S04]  /*ab4f0*/  @P4 STG.E [R6.64], R16 ;  /* 0x0000001006004986 */ /* 0x0007e8000c101908 */
[----:B-1----:R-:W4:Y:S01]  /*ab500*/  LDL.LU R22, [R1+0xf4] ;  /* 0x0000f40001167983 */ /* 0x002f220000300800 */
[----:B---3--:R-:W-:-:S03]  /*ab510*/  LEA R6, P3, R0, R2, 0x2 ;  /* 0x0000000200067211 */ /* 0x008fc600078610ff */
[----:B------:R-:W3:Y:S01]  /*ab520*/  LDL.LU R11, [R1+0x100] ;  /* 0x00010000010b7983 */ /* 0x000ee20000300800 */
        /* <DEDUP_REMOVED lines=15> */
[----:B----4-:R1:W-:Y:S01]  /*ab620*/  @P5 STG.E [R4.64], R10 ;  /* 0x0000000a04005986 */ /* 0x0103e2000c101908 */
        /* <DEDUP_REMOVED lines=12> */
[CC--:B----4-:R-:W-:Y:S01]  /*ab6f0*/  LEA R6, P2, R0.reuse, R2.reuse, 0x2 ;  /* 0x0000000200067211 */ /* 0x0d0fe200078410ff */
[----:B------:R-:W4:Y:S01]  /*ab700*/  LDL.LU R10, [R1+0x130] ;  /* 0x00013000010a7983 */ /* 0x000f220000300800 */
[C---:B------:R-:W-:Y:S02]  /*ab710*/  LEA R4, P6, R5.reuse, R2, 0x2 ;  /* 0x0000000205047211 */ /* 0x040fe400078c10ff */
[-C--:B------:R-:W-:Y:S02]  /*ab720*/  LEA.HI.X.SX32 R7, R0, R3.reuse, 0x2, P2 ;  /* 0x0000000300077211 */ /* 0x080fe400010f16ff */
[C---:B------:R-:W-:Y:S02]  /*ab730*/  IADD3 R0, R5.reuse, c[0x0][0x198], RZ ;  /* 0x0000660005007a10 */ /* 0x040fe40007ffe0ff */
[----:B------:R-:W-:Y:S01]  /*ab740*/  LEA.HI.X.SX32 R5, R5, R3, 0x2, P6 ;  /* 0x0000000305057211 */ /* 0x000fe200030f16ff */
[----:B------:R1:W-:Y:S01]  /*ab750*/  @P3 STG.E [R6.64], R22 ;  /* 0x0000001606003986 */ /* 0x0003e2000c101908 */
[----:B------:R-:W-:-:S03]  /*ab760*/  ISETP.LT.AND P1, PT, R9, c[0x0][0x17c], !P0 ;  /* 0x00005f0009007a0c */ /* 0x000fc60004721270 */
[----:B---3--:R3:W-:Y:S04]  /*ab770*/  @P5 STG.E [R4.64], R11 ;  /* 0x0000000b04005986 */ /* 0x0087e8000c101908 */
[----:B-1----:R-:W4:Y:S04]  /*ab780*/  LDL.LU R22, [R1+0x134] ;  /* 0x0001340001167983 */ /* 0x002f280000300800 */
[----:B------:R-:W4:Y:S01]  /*ab790*/  LDL.LU R20, [R1+0x170] ;  /* 0x0001700001147983 */ /* 0x000f220000300800 */
[----:B---3--:R-:W-:-:S04]  /*ab7a0*/  LEA R4, P3, R0, R2, 0x2 ;  /* 0x0000000200047211 */ /* 0x008fc800078610ff */
[----:B------:R-:W-:-:S05]  /*ab7b0*/  LEA.HI.X.SX32 R5, R0, R3, 0x2, P3 ;  /* 0x0000000300057211 */ /* 0x000fca00018f16ff */
[----:B--2---:R1:W-:Y:S04]  /*ab7c0*/  @P1 STG.E [R4.64], R23 ;  /* 0x0000001704001986 */ /* 0x0043e8000c101908 */
[----:B-1----:R-:W2:Y:S01]  /*ab7d0*/  LDL.LU R23, [R1+0x174] ;  /* 0x0001740001177983 */ /* 0x002ea20000300800 */
[C---:B------:R-:W-:Y:S02]  /*ab7e0*/  IADD3 R8, R28.reuse, 0x1b, RZ ;  /* 0x0000001b1c087810 */ /* 0x040fe40007ffe0ff */
[----:B------:R-:W-:Y:S01]  /*ab7f0*/  IADD3 R9, R28, 0x1a, RZ ;  /* 0x0000001a1c097810 */ /* 0x000fe20007ffe0ff */
[----:B------:R-:W3:Y:S01]  /*ab800*/  LDL.LU R11, [R1+0x38] ;  /* 0x00003800010b7983 */ /* 0x000ee20000300800 */
        /* <DEDUP_REMOVED lines=17> */
[C---:B------:R-:W-:Y:S01]  /*ab920*/  IADD3 R8, R28.reuse, 0x1f, RZ ;  /* 0x0000001f1c087810 */ /* 0x040fe20007ffe0ff */
[----:B------:R1:W-:Y:S04]  /*ab930*/  @P2 STG.E [R6.64], R21 ;  /* 0x0000001506002986 */ /* 0x0003e8000c101908 */
[----:B----4-:R4:W-:Y:S01]  /*ab940*/  @P5 STG.E [R4.64], R10 ;  /* 0x0000000a04005986 */ /* 0x0109e2000c101908 */
[----:B------:R-:W-:-:S03]  /*ab950*/  IADD3 R9, R28, 0x1e, RZ ;  /* 0x0000001e1c097810 */ /* 0x000fc60007ffe0ff */
[----:B-1----:R-:W3:Y:S01]  /*ab960*/  LDL.LU R21, [R1+0x3c] ;  /* 0x00003c0001157983 */ /* 0x002ee20000300800 */
[----:B----4-:R-:W-:-:S03]  /*ab970*/  LEA R4, P2, R0, R2, 0x2 ;  /* 0x0000000200047211 */ /* 0x010fc600078410ff */
[----:B------:R-:W4:Y:S01]  /*ab980*/  LDL.LU R16, [R1+0x48] ;  /* 0x0000480001107983 */ /* 0x000f220000300800 */
[----:B------:R-:W-:Y:S02]  /*ab990*/  ISETP.LT.AND P1, PT, R8, c[0x0][0x17c], !P0 ;  /* 0x00005f0008007a0c */ /* 0x000fe40004721270 */
[C---:B------:R-:W-:Y:S02]  /*ab9a0*/  LEA.HI.X.SX32 R5, R0.reuse, R3, 0x2, P2 ;  /* 0x0000000300057211 */ /* 0x040fe400010f16ff */
[----:B------:R-:W-:Y:S02]  /*ab9b0*/  IADD3 R8, R0, c[0x0][0x198], RZ ;  /* 0x0000660000087a10 */ /* 0x000fe40007ffe0ff */
[----:B------:R-:W-:Y:S01]  /*ab9c0*/  ISETP.LT.AND P4, PT, R9, c[0x0][0x17c], !P0 ;  /* 0x00005f0009007a0c */ /* 0x000fe20004781270 */
[----:B------:R1:W-:Y:S01]  /*ab9d0*/  @P3 STG.E [R4.64], R22 ;  /* 0x0000001604003986 */ /* 0x0003e2000c101908 */
[----:B------:R-:W-:Y:S02]  /*ab9e0*/  IADD3 R0, R8, c[0x0][0x198], RZ ;  /* 0x0000660008007a10 */ /* 0x000fe40007ffe0ff */
[----:B------:R-:W-:-:S02]  /*ab9f0*/  IADD3 R7, R28, 0x20, RZ ;  /* 0x000000201c077810 */ /* 0x000fc40007ffe0ff */
[-C--:B------:R-:W-:Y:S01]  /*aba00*/  LEA R6, P6, R8, R2.reuse, 0x2 ;  /* 0x0000000208067211 */ /* 0x080fe200078c10ff */
[----:B-1----:R-:W4:Y:S01]  /*aba10*/  LDL.LU R22, [R1+0x4c] ;  /* 0x00004c0001167983 */ /* 0x002f220000300800 */
[----:B------:R-:W-:Y:S02]  /*aba20*/  LEA R4, P3, R0, R2, 0x2 ;  /* 0x0000000200047211 */ /* 0x000fe400078610ff */
[----:B------:R-:W-:Y:S01]  /*aba30*/  ISETP.LT.AND P5, PT, R7, c[0x0][0x17c], !P0 ;  /* 0x00005f0007007a0c */ /* 0x000fe200047a1270 */
[----:B------:R-:W4:Y:S01]  /*aba40*/  LDL.LU R10, [R1+0x58] ;  /* 0x00005800010a7983 */ /* 0x000f220000300800 */
[-C--:B------:R-:W-:Y:S02]  /*aba50*/  LEA.HI.X.SX32 R7, R8, R3.reuse, 0x2, P6 ;  /* 0x0000000308077211 */ /* 0x080fe400030f16ff */
[----:B------:R-:W-:-:S03]  /*aba60*/  LEA.HI.X.SX32 R5, R0, R3, 0x2, P3 ;  /* 0x0000000300057211 */ /* 0x000fc600018f16ff */
[----:B------:R-:W-:Y:S04]  /*aba70*/  @P4 STG.E [R6.64], R20 ;  /* 0x0000001406004986 */ /* 0x000fe8000c101908 */
[----:B--2---:R1:W-:Y:S04]  /*aba80*/  @P1 STG.E [R4.64], R23 ;  /* 0x0000001704001986 */ /* 0x0043e8000c101908 */
[----:B-1----:R-:W2:Y:S01]  /*aba90*/  LDL.LU R23, [R1+0x5c] ;  /* 0x00005c0001177983 */ /* 0x002ea20000300800 */
[----:B------:R-:W-:Y:S02]  /*abaa0*/  IADD3 R9, R28, 0x21, RZ ;  /* 0x000000211c097810 */ /* 0x000fe40007ffe0ff */
[----:B------:R-:W-:Y:S01]  /*abab0*/  IADD3 R7, R0, c[0x0][0x198], RZ ;  /* 0x0000660000077a10 */ /* 0x000fe20007ffe0ff */
[----:B------:R-:W2:Y:S01]  /*abac0*/  LDL.LU R20, [R1+0x78] ;  /* 0x0000780001147983 */ /* 0x000ea20000300800 */
[----:B------:R-:W-:-:S02]  /*abad0*/  ISETP.LT.AND P2, PT, R9, c[0x0][0x17c], !P0 ;  /* 0x00005f0009007a0c */ /* 0x000fc40004741270 */
[CC--:B------:R-:W-:Y:S02]  /*abae0*/  LEA R6, P6, R7.reuse, R2.reuse, 0x2 ;  /* 0x0000000207067211 */ /* 0x0c0fe400078c10ff */
[C---:B------:R-:W-:Y:S02]  /*abaf0*/  IADD3 R0, R7.reuse, c[0x0][0x198], RZ ;  /* 0x0000660007007a10 */ /* 0x040fe40007ffe0ff */
[C---:B------:R-:W-:Y:S02]  /*abb00*/  IADD3 R8, R28.reuse, 0x23, RZ ;  /* 0x000000231c087810 */ /* 0x040fe40007ffe0ff */
[----:B------:R-:W-:Y:S02]  /*abb10*/  IADD3 R9, R28, 0x22, RZ ;  /* 0x000000221c097810 */ /* 0x000fe40007ffe0ff */
[----:B------:R-:W-:Y:S02]  /*abb20*/  LEA.HI.X.SX32 R7, R7, R3, 0x2, P6 ;  /* 0x0000000307077211 */ /* 0x000fe400030f16ff */
[----:B------:R-:W-:-:S02]  /*abb30*/  LEA R4, P1, R0, R2, 0x2 ;  /* 0x0000000200047211 */ /* 0x000fc400078210ff */
[----:B------:R-:W-:Y:S02]  /*abb40*/  ISETP.LT.AND P3, PT, R8, c[0x0][0x17c], !P0 ;  /* 0x00005f0008007a0c */ /* 0x000fe40004761270 */
[----:B------:R-:W-:Y:S02]  /*abb50*/  ISETP.LT.AND P4, PT, R9, c[0x0][0x17c], !P0 ;  /* 0x00005f0009007a0c */ /* 0x000fe40004781270 */
[C---:B------:R-:W-:Y:S01]  /*abb60*/  IADD3 R8, R0.reuse, c[0x0][0x198], RZ ;  /* 0x0000660000087a10 */ /* 0x040fe20007ffe0ff */
[----:B---3--:R1:W-:Y:S01]  /*abb70*/  @P5 STG.E [R6.64], R11 ;  /* 0x0000000b06005986 */ /* 0x0083e2000c101908 */
[----:B------:R-:W-:Y:S02]  /*abb80*/  LEA.HI.X.SX32 R5, R0, R3, 0x2, P1 ;  /* 0x0000000300057211 */ /* 0x000fe400008f16ff */
[----:B------:R-:W-:Y:S02]  /*abb90*/  IADD3 R0, R8, c[0x0][0x198], RZ ;  /* 0x0000660008007a10 */ /* 0x000fe40007ffe0ff */
[----:B-1----:R-:W-:-:S02]  /*abba0*/  IADD3 R7, R28, 0x24, RZ ;  /* 0x000000241c077810 */ /* 0x002fc40007ffe0ff */
[C---:B------:R-:W-:Y:S02]  /*abbb0*/  LEA R6, P6, R8.reuse, R2, 0x2 ;  /* 0x0000000208067211 */ /* 0x040fe400078c10ff */
[----:B------:R-:W-:Y:S02]  /*abbc0*/  ISETP.LT.AND P5, PT, R7, c[0x0][0x17c], !P0 ;  /* 0x00005f0007007a0c */ /* 0x000fe400047a1270 */
[----:B------:R-:W-:Y:S01]  /*abbd0*/  LEA.HI.X.SX32 R7, R8, R3, 0x2, P6 ;  /* 0x0000000308077211 */ /* 0x000fe200030f16ff */
[----:B------:R1:W-:Y:S01]  /*abbe0*/  @P2 STG.E [R4.64], R21 ;  /* 0x0000001504002986 */ /* 0x0003e2000c101908 */
[----:B------:R-:W-:-:S03]  /*abbf0*/  IADD3 R9, R28, 0x25, RZ ;  /* 0x000000251c097810 */ /* 0x000fc60007ffe0ff */
[----:B----4-:R3:W-:Y:S04]  /*abc00*/  @P4 STG.E [R6.64], R16 ;  /* 0x0000001006004986 */ /* 0x0107e8000c101908 */
[----:B-1----:R-:W4:Y:S01]  /*abc10*/  LDL.LU R21, [R1+0x7c] ;  /* 0x00007c0001157983 */ /* 0x002f220000300800 */
[C---:B------:R-:W-:Y:S02]  /*abc20*/  LEA R4, P2, R0.reuse, R2, 0x2 ;  /* 0x0000000200047211 */ /* 0x040fe400078410ff */
[----:B------:R-:W-:Y:S01]  /*abc30*/  ISETP.LT.AND P1, PT, R9, c[0x0][0x17c], !P0 ;  /* 0x00005f0009007a0c */ /* 0x000fe20004721270 */
[----:B------:R-:W4:Y:S01]  /*abc40*/  LDL.LU R11, [R1+0x88] ;  /* 0x00008800010b7983 */ /* 0x000f220000300800 */
[C---:B------:R-:W-:Y:S02]  /*abc50*/  LEA.HI.X.SX32 R5, R0.reuse, R3, 0x2, P2 ;  /* 0x0000000300057211 */ /* 0x040fe400010f16ff */
[----:B---3--:R-:W-:-:S04]  /*abc60*/  IADD3 R7, R0, c[0x0][0x198], RZ ;  /* 0x0000660000077a10 */ /* 0x008fc80007ffe0ff */
[C---:B------:R-:W-:Y:S01]  /*abc70*/  IADD3 R0, R7.reuse, c[0x0][0x198], RZ ;  /* 0x0000660007007a10 */ /* 0x040fe20007ffe0ff */
[----:B------:R1:W-:Y:S01]  /*abc80*/  @P3 STG.E [R4.64], R22 ;  /* 0x0000001604003986 */ /* 0x0003e2000c101908 */
[----:B------:R-:W-:-:S04]  /*abc90*/  LEA R6, P6, R7, R2, 0x2 ;  /* 0x0000000207067211 */ /* 0x000fc800078c10ff */
[----:B------:R-:W-:Y:S01]  /*abca0*/  LEA.HI.X.SX32 R7, R7, R3, 0x2, P6 ;  /* 0x0000000307077211 */ /* 0x000fe200030f16ff */
[----:B-1----:R-:W3:Y:S01]  /*abcb0*/  LDL.LU R22, [R1+0x8c] ;  /* 0x00008c0001167983 */ /* 0x002ee20000300800 */
[----:B------:R-:W-:-:S03]  /*abcc0*/  LEA R4, P3, R0, R2, 0x2 ;  /* 0x0000000200047211 */ /* 0x000fc600078610ff */
[----:B------:R-:W-:Y:S01]  /*abcd0*/  @P5 STG.E [R6.64], R10 ;  /* 0x0000000a06005986 */ /* 0x000fe2000c101908 */
[----:B------:R-:W-:-:S03]  /*abce0*/  LEA.HI.X.SX32 R5, R0, R3, 0x2, P3 ;  /* 0x0000000300057211 */ /* 0x000fc600018f16ff */
[----:B------:R-:W3:Y:S04]  /*abcf0*/  LDL.LU R16, [R1+0x98] ;  /* 0x0000980001107983 */ /* 0x000ee80000300800 */
[----:B--2---:R1:W-:Y:S04]  /*abd00*/  @P1 STG.E [R4.64], R23 ;  /* 0x0000001704001986 */ /* 0x0043e8000c101908 */
[----:B-1----:R-:W2:Y:S01]  /*abd10*/  LDL.LU R23, [R1+0x9c] ;  /* 0x00009c0001177983 */ /* 0x002ea20000300800 */
[C---:B------:R-:W-:Y:S02]  /*abd20*/  IADD3 R8, R28.reuse, 0x27, RZ ;  /* 0x000000271c087810 */ /* 0x040fe40007ffe0ff */
[----:B------:R-:W-:Y:S01]  /*abd30*/  IADD3 R9, R28, 0x26, RZ ;  /* 0x000000261c097810 */ /* 0x000fe20007ffe0ff */
[----:B------:R-:W2:Y:S01]  /*abd40*/  LDL.LU R10, [R1+0xa8] ;  /* 0x0000a800010a7983 */ /* 0x000ea20000300800 */
[----:B------:R-:W-:-:S02]  /*abd50*/  ISETP.LT.AND P2, PT, R8, c[0x0][0x17c], !P0 ;  /* 0x00005f0008007a0c */ /* 0x000fc40004741270 */
[----:B------:R-:W-:Y:S02]  /*abd60*/  ISETP.LT.AND P4, PT, R9, c[0x0][0x17c], !P0 ;  /* 0x00005f0009007a0c */ /* 0x000fe40004781270 */
[----:B------:R-:W-:Y:S02]  /*abd70*/  IADD3 R8, R0, c[0x0][0x198], RZ ;  /* 0x0000660000087a10 */ /* 0x000fe40007ffe0ff */
[----:B------:R-:W-:Y:S02]  /*abd80*/  IADD3 R7, R28, 0x28, RZ ;  /* 0x000000281c077810 */ /* 0x000fe40007ffe0ff */
[C---:B------:R-:W-:Y:S02]  /*abd90*/  LEA R6, P6, R8.reuse, R2, 0x2 ;  /* 0x0000000208067211 */ /* 0x040fe400078c10ff */
[----:B------:R-:W-:Y:S02]  /*abda0*/  ISETP.LT.AND P5, PT, R7, c[0x0][0x17c], !P0 ;  /* 0x00005f0007007a0c */ /* 0x000fe400047a1270 */
[----:B------:R-:W-:-:S02]  /*abdb0*/  IADD3 R0, R8, c[0x0][0x198], RZ ;  /* 0x0000660008007a10 */ /* 0x000fc40007ffe0ff */
[-C--:B------:R-:W-:Y:S02]  /*abdc0*/  LEA.HI.X.SX32 R7, R8, R3.reuse, 0x2, P6 ;  /* 0x0000000308077211 */ /* 0x080fe400030f16ff */
[----:B------:R-:W-:Y:S02]  /*abdd0*/  LEA R4, P1, R0, R2, 0x2 ;  /* 0x0000000200047211 */ /* 0x000fe400078210ff */
[----:B------:R-:W-:Y:S01]  /*abde0*/  IADD3 R9, R28, 0x29, RZ ;  /* 0x000000291c097810 */ /* 0x000fe20007ffe0ff */
[----:B------:R1:W-:Y:S01]  /*abdf0*/  @P4 STG.E [R6.64], R20 ;  /* 0x0000001406004986 */ /* 0x0003e2000c101908 */
[C---:B------:R-:W-:Y:S02]  /*abe00*/  LEA.HI.X.SX32 R5, R0.reuse, R3, 0x2, P1 ;  /* 0x0000000300057211 */ /* 0x040fe400008f16ff */
[----:B------:R-:W-:Y:S02]  /*abe10*/  ISETP.LT.AND P3, PT, R9, c[0x0][0x17c], !P0 ;  /* 0x00005f0009007a0c */ /* 0x000fe40004761270 */
[----:B-1----:R-:W-:-:S04]  /*abe20*/  IADD3 R7, R0, c[0x0][0x198], RZ ;  /* 0x0000660000077a10 */ /* 0x002fc80007ffe0ff */
[C---:B------:R-:W-:Y:S02]  /*abe30*/  IADD3 R0, R7.reuse, c[0x0][0x198], RZ ;  /* 0x0000660007007a10 */ /* 0x040fe40007ffe0ff */
[CC--:B------:R-:W-:Y:S02]  /*abe40*/  LEA R6, P6, R7.reuse, R2.reuse, 0x2 ;  /* 0x0000000207067211 */ /* 0x0c0fe400078c10ff */
[C---:B------:R-:W-:Y:S01]  /*abe50*/  IADD3 R8, R28.reuse, 0x2b, RZ ;  /* 0x0000002b1c087810 */ /* 0x040fe20007ffe0ff */
[----:B----4-:R1:W-:Y:S01]  /*abe60*/  @P2 STG.E [R4.64], R21 ;  /* 0x0000001504002986 */ /* 0x0103e2000c101908 */
[----:B------:R-:W-:Y:S02]  /*abe70*/  LEA.HI.X.SX32 R7, R7, R3, 0x2, P6 ;  /* 0x0000000307077211 */ /* 0x000fe400030f16ff */
[----:B------:R-:W-:Y:S02]  /*abe80*/  IADD3 R9, R28, 0x2a, RZ ;  /* 0x0000002a1c097810 */ /* 0x000fe40007ffe0ff */
[----:B------:R-:W-:Y:S01]  /*abe90*/  ISETP.LT.AND P1, PT, R8, c[0x0][0x17c], !P0 ;  /* 0x00005f0008007a0c */ /* 0x000fe20004721270 */
[----:B-1----:R-:W4:Y:S01]  /*abea0*/  LDL.LU R21, [R1+0xac] ;  /* 0x0000ac0001157983 */ /* 0x002f220000300800 */
[----:B------:R-:W-:-:S02]  /*abeb0*/  LEA R4, P2, R0, R2, 0x2 ;  /* 0x0000000200047211 */ /* 0x000fc400078410ff */
[C---:B------:R-:W-:Y:S01]  /*abec0*/  IADD3 R8, R0.reuse, c[0x0][0x198], RZ ;  /* 0x0000660000087a10 */ /* 0x040fe20007ffe0ff */
[----:B------:R-:W4:Y:S01]  /*abed0*/  LDL.LU R20, [R1+0xb8] ;  /* 0x0000b80001147983 */ /* 0x000f220000300800 */
[----:B------:R-:W-:Y:S02]  /*abee0*/  LEA.HI.X.SX32 R5, R0, R3, 0x2, P2 ;  /* 0x0000000300057211 */ /* 0x000fe400010f16ff */
[----:B------:R-:W-:Y:S01]  /*abef0*/  ISETP.LT.AND P4, PT, R9, c[0x0][0x17c], !P0 ;  /* 0x00005f0009007a0c */ /* 0x000fe20004781270 */
[----:B------:R1:W-:Y:S01]  /*abf00*/  @P5 STG.E [R6.64], R11 ;  /* 0x0000000b06005986 */ /* 0x0003e2000c101908 */
[----:B------:R-:W-:-:S03]  /*abf10*/  IADD3 R0, R8, c[0x0][0x198], RZ ;  /* 0x0000660008007a10 */ /* 0x000fc60007ffe0ff */
[----:B---3--:R3:W-:Y:S01]  /*abf20*/  @P3 STG.E [R4.64], R22 ;  /* 0x0000001604003986 */ /* 0x0087e2000c101908 */
[----:B-1----:R-:W-:Y:S02]  /*abf30*/  IADD3 R7, R28, 0x2c, RZ ;  /* 0x0000002c1c077810 */ /* 0x002fe40007ffe0ff */
[-C--:B------:R-:W-:Y:S01]  /*abf40*/  LEA R6, P6, R8, R2.reuse, 0x2 ;  /* 0x0000000208067211 */ /* 0x080fe200078c10ff */
[----:B---3--:R-:W3:Y:S01]  /*abf50*/  LDL.LU R22, [R1+0xbc] ;  /* 0x0000bc0001167983 */ /* 0x008ee20000300800 */
[----:B------:R-:W-:Y:S02]  /*abf60*/  LEA R4, P3, R0, R2, 0x2 ;  /* 0x0000000200047211 */ /* 0x000fe400078610ff */
[----:B------:R-:W-:Y:S01]  /*abf70*/  ISETP.LT.AND P5, PT, R7, c[0x0][0x17c], !P0 ;  /* 0x00005f0007007a0c */ /* 0x000fe200047a1270 */
[----:B------:R-:W3:Y:S01]  /*abf80*/  LDL.LU R11, [R1+0xc8] ;  /* 0x0000c800010b7983 */ /* 0x000ee20000300800 */
        /* <DEDUP_REMOVED lines=18> */
[----:B------:R1:W-:Y:S01]  /*ac0b0*/  @P5 STG.E [R6.64], R10 ;  /* 0x0000000a06005986 */ /* 0x0003e2000c101908 */
[----:B------:R-:W-:Y:S02]  /*ac0c0*/  LEA.HI.X.SX32 R5, R0, R3, 0x2, P1 ;  /* 0x0000000300057211 */ /* 0x000fe400008f16ff */
[----:B------:R-:W-:Y:S02]  /*ac0d0*/  IADD3 R0, R8, c[0x0][0x198], RZ ;  /* 0x0000660008007a10 */ /* 0x000fe40007ffe0ff */
[----:B-1----:R-:W-:-:S02]  /*ac0e0*/  IADD3 R7, R28, 0x30, RZ ;  /* 0x000000301c077810 */ /* 0x002fc40007ffe0ff */
[C---:B------:R-:W-:Y:S02]  /*ac0f0*/  LEA R6, P6, R8.reuse, R2, 0x2 ;  /* 0x0000000208067211 */ /* 0x040fe400078c10ff */
[----:B------:R-:W-:Y:S02]  /*ac100*/  ISETP.LT.AND P5, PT, R7, c[0x0][0x17c], !P0 ;  /* 0x00005f0007007a0c */ /* 0x000fe400047a1270 */
[----:B------:R-:W-:Y:S01]  /*ac110*/  LEA.HI.X.SX32 R7, R8, R3, 0x2, P6 ;  /* 0x0000000308077211 */ /* 0x000fe200030f16ff */
[----:B----4-:R1:W-:Y:S01]  /*ac120*/  @P2 STG.E [R4.64], R21 ;  /* 0x0000001504002986 */ /* 0x0103e2000c101908 */
[----:B------:R-:W-:-:S03]  /*ac130*/  IADD3 R9, R28, 0x31, RZ ;  /* 0x000000311c097810 */ /* 0x000fc60007ffe0ff */
[----:B------:R4:W-:Y:S04]  /*ac140*/  @P4 STG.E [R6.64], R20 ;  /* 0x0000001406004986 */ /* 0x0009e8000c101908 */
[----:B-1----:R-:W2:Y:S01]  /*ac150*/  LDL.LU R21, [R1+0xdc] ;  /* 0x0000dc0001157983 */ /* 0x002ea20000300800 */
[C---:B------:R-:W-:Y:S02]  /*ac160*/  LEA R4, P2, R0.reuse, R2, 0x2 ;  /* 0x0000000200047211 */ /* 0x040fe400078410ff */
[C---:B----4-:R-:W-:Y:S01]  /*ac170*/  IADD3 R7, R0.reuse, c[0x0][0x198], RZ ;  /* 0x0000660000077a10 */ /* 0x050fe20007ffe0ff */
[----:B------:R-:W4:Y:S01]  /*ac180*/  LDL.LU R10, [R1+0xe8] ;  /* 0x0000e800010a7983 */ /* 0x000f220000300800 */
[----:B------:R-:W-:Y:S02]  /*ac190*/  LEA.HI.X.SX32 R5, R0, R3, 0x2, P2 ;  /* 0x0000000300057211 */ /* 0x000fe400010f16ff */
[----:B------:R-:W-:-:S02]  /*ac1a0*/  ISETP.LT.AND P1, PT, R9, c[0x0][0x17c], !P0 ;  /* 0x00005f0009007a0c */ /* 0x000fc40004721270 */
[C---:B------:R-:W-:Y:S01]  /*ac1b0*/  IADD3 R0, R7.reuse, c[0x0][0x198], RZ ;  /* 0x0000660007007a10 */ /* 0x040fe20007ffe0ff */
[----:B---3--:R1:W-:Y:S01]  /*ac1c0*/  @P3 STG.E [R4.64], R22 ;  /* 0x0000001604003986 */ /* 0x0083e2000c101908 */
        /* <DEDUP_REMOVED lines=29> */
[----:B------:R1:W-:Y:S01]  /*ac3a0*/  @P2 STG.E [R4.64], R21 ;  /* 0x0000001504002986 */ /* 0x0003e2000c101908 */
[----:B------:R-:W-:Y:S02]  /*ac3b0*/  LEA.HI.X.SX32 R7, R7, R3, 0x2, P6 ;  /* 0x0000000307077211 */ /* 0x000fe400030f16ff */
[----:B------:R-:W-:Y:S02]  /*ac3c0*/  IADD3 R9, R28, 0x36, RZ ;  /* 0x000000361c097810 */ /* 0x000fe40007ffe0ff */
[----:B------:R-:W-:Y:S01]  /*ac3d0*/  ISETP.LT.AND P1, PT, R8, c[0x0][0x17c], !P0 ;  /* 0x00005f0008007a0c */ /* 0x000fe20004721270 */
[----:B-1----:R-:W2:Y:S01]  /*ac3e0*/  LDL.LU R21, [R1+0x10c] ;  /* 0x00010c0001157983 */ /* 0x002ea20000300800 */
[----:B------:R-:W-:-:S02]  /*ac3f0*/  LEA R4, P2, R0, R2, 0x2 ;  /* 0x0000000200047211 */ /* 0x000fc400078410ff */
[C---:B------:R-:W-:Y:S01]  /*ac400*/  IADD3 R8, R0.reuse, c[0x0][0x198], RZ ;  /* 0x0000660000087a10 */ /* 0x040fe20007ffe0ff */
[----:B------:R-:W2:Y:S01]  /*ac410*/  LDL.LU R16, [R1+0x118] ;  /* 0x0001180001107983 */ /* 0x000ea20000300800 */
[----:B------:R-:W-:Y:S02]  /*ac420*/  LEA.HI.X.SX32 R5, R0, R3, 0x2, P2 ;  /* 0x0000000300057211 */ /* 0x000fe400010f16ff */
[----:B------:R-:W-:Y:S01]  /*ac430*/  ISETP.LT.AND P4, PT, R9, c[0x0][0x17c], !P0 ;  /* 0x00005f0009007a0c */ /* 0x000fe20004781270 */
[----:B----4-:R1:W-:Y:S01]  /*ac440*/  @P5 STG.E [R6.64], R10 ;  /* 0x0000000a06005986 */ /* 0x0103e2000c101908 */
[----:B------:R-:W-:-:S03]  /*ac450*/  IADD3 R0, R8, c[0x0][0x198], RZ ;  /* 0x0000660008007a10 */ /* 0x000fc60007ffe0ff */
[----:B---3--:R3:W-:Y:S01]  /*ac460*/  @P3 STG.E [R4.64], R22 ;  /* 0x0000001604003986 */ /* 0x0087e2000c101908 */
[----:B-1----:R-:W-:Y:S02]  /*ac470*/  IADD3 R7, R28, 0x38, RZ ;  /* 0x000000381c077810 */ /* 0x002fe40007ffe0ff */
[-C--:B------:R-:W-:Y:S01]  /*ac480*/  LEA R6, P6, R8, R2.reuse, 0x2 ;  /* 0x0000000208067211 */ /* 0x080fe200078c10ff */
[----:B---3--:R-:W3:Y:S01]  /*ac490*/  LDL.LU R22, [R1+0x11c] ;  /* 0x00011c0001167983 */ /* 0x008ee20000300800 */
        /* <DEDUP_REMOVED lines=30> */
[----:B------:R1:W-:Y:S04]  /*ac680*/  @P4 STG.E [R6.64], R16 ;  /* 0x0000001006004986 */ /* 0x0003e8000c101908 */
[----:B-1----:R-:W2:Y:S01]  /*ac690*/  LDL.LU R21, [R1+0x17c] ;  /* 0x00017c0001157983 */ /* 0x002ea20000300800 */
[----:B------:R-:W-:-:S03]  /*ac6a0*/  LEA R4, P2, R0, R2, 0x2 ;  /* 0x0000000200047211 */ /* 0x000fc600078410ff */
[----:B------:R-:W2:Y:S01]  /*ac6b0*/  LDL.LU R11, [R1+0x140] ;  /* 0x00014000010b7983 */ /* 0x000ea20000300800 */
[C---:B------:R-:W-:Y:S02]  /*ac6c0*/  LEA.HI.X.SX32 R5, R0.reuse, R3, 0x2, P2 ;  /* 0x0000000300057211 */ /* 0x040fe400010f16ff */
[----:B------:R-:W-:Y:S02]  /*ac6d0*/  IADD3 R7, R0, c[0x0][0x198], RZ ;  /* 0x0000660000077a10 */ /* 0x000fe40007ffe0ff */
[----:B------:R-:W-:Y:S02]  /*ac6e0*/  ISETP.LT.AND P1, PT, R9, c[0x0][0x17c], !P0 ;  /* 0x00005f0009007a0c */ /* 0x000fe40004721270 */
[C---:B------:R-:W-:Y:S01]  /*ac6f0*/  IADD3 R0, R7.reuse, c[0x0][0x198], RZ ;  /* 0x0000660007007a10 */ /* 0x040fe20007ffe0ff */
[----:B---3--:R1:W-:Y:S01]  /*ac700*/  @P3 STG.E [R4.64], R22 ;  /* 0x0000001604003986 */ /* 0x0083e2000c101908 */
[----:B------:R-:W-:-:S04]  /*ac710*/  LEA R6, P6, R7, R2, 0x2 ;  /* 0x0000000207067211 */ /* 0x000fc800078c10ff */
[----:B------:R-:W-:Y:S01]  /*ac720*/  LEA.HI.X.SX32 R7, R7, R3, 0x2, P6 ;  /* 0x0000000307077211 */ /* 0x000fe200030f16ff */
[----:B-1----:R-:W3:Y:S01]  /*ac730*/  LDL.LU R22, [R1+0x144] ;  /* 0x0001440001167983 */ /* 0x002ee20000300800 */
[----:B------:R-:W-:-:S03]  /*ac740*/  LEA R4, P3, R0, R2, 0x2 ;  /* 0x0000000200047211 */ /* 0x000fc600078610ff */
[----:B------:R-:W3:Y:S01]  /*ac750*/  LDL.LU R16, [R1+0x150] ;  /* 0x0001500001107983 */ /* 0x000ee20000300800 */
[----:B------:R-:W-:-:S03]  /*ac760*/  LEA.HI.X.SX32 R5, R0, R3, 0x2, P3 ;  /* 0x0000000300057211 */ /* 0x000fc600018f16ff */
[----:B----4-:R-:W-:Y:S04]  /*ac770*/  @P5 STG.E [R6.64], R10 ;  /* 0x0000000a06005986 */ /* 0x010fe8000c101908 */
[----:B--2---:R1:W-:Y:S04]  /*ac780*/  @P1 STG.E [R4.64], R23 ;  /* 0x0000001704001986 */ /* 0x0043e8000c101908 */
[----:B-1----:R-:W2:Y:S01]  /*ac790*/  LDL.LU R23, [R1+0x154] ;  /* 0x0001540001177983 */ /* 0x002ea20000300800 */
[C---:B------:R-:W-:Y:S02]  /*ac7a0*/  IADD3 R8, R28.reuse, 0x3f, RZ ;  /* 0x0000003f1c087810 */ /* 0x040fe40007ffe0ff */
[----:B------:R-:W-:Y:S01]  /*ac7b0*/  IADD3 R9, R28, 0x3e, RZ ;  /* 0x0000003e1c097810 */ /* 0x000fe20007ffe0ff */
[----:B------:R-:W4:Y:S01]  /*ac7c0*/  LDL.LU R10, [R1+0x180] ;  /* 0x00018000010a7983 */ /* 0x000f220000300800 */
[----:B------:R-:W-:-:S02]  /*ac7d0*/  ISETP.LT.AND P2, PT, R8, c[0x0][0x17c], !P0 ;  /* 0x00005f0008007a0c */ /* 0x000fc40004741270 */
[----:B------:R-:W-:Y:S02]  /*ac7e0*/  ISETP.LT.AND P4, PT, R9, c[0x0][0x17c], !P0 ;  /* 0x00005f0009007a0c */ /* 0x000fe40004781270 */
[----:B------:R-:W-:Y:S02]  /*ac7f0*/  IADD3 R8, R0, c[0x0][0x198], RZ ;  /* 0x0000660000087a10 */ /* 0x000fe40007ffe0ff */
[----:B------:R-:W-:Y:S02]  /*ac800*/  IADD3 R7, R28, 0x40, RZ ;  /* 0x000000401c077810 */ /* 0x000fe40007ffe0ff */
[C---:B------:R-:W-:Y:S02]  /*ac810*/  LEA R6, P6, R8.reuse, R2, 0x2 ;  /* 0x0000000208067211 */ /* 0x040fe400078c10ff */
[----:B------:R-:W-:Y:S02]  /*ac820*/  ISETP.LT.AND P5, PT, R7, c[0x0][0x17c], !P0 ;  /* 0x00005f0007007a0c */ /* 0x000fe400047a1270 */
[----:B------:R-:W-:-:S02]  /*ac830*/  LEA.HI.X.SX32 R7, R8, R3, 0x2, P6 ;  /* 0x0000000308077211 */ /* 0x000fc400030f16ff */
[----:B------:R-:W-:-:S03]  /*ac840*/  IADD3 R0, R8, c[0x0][0x198], RZ ;  /* 0x0000660008007a10 */ /* 0x000fc60007ffe0ff */
[----:B------:R1:W-:Y:S01]  /*ac850*/  @P4 STG.E [R6.64], R20 ;  /* 0x0000001406004986 */ /* 0x0003e2000c101908 */
[-C--:B------:R-:W-:Y:S02]  /*ac860*/  LEA R4, P1, R0, R2.reuse, 0x2 ;  /* 0x0000000200047211 */ /* 0x080fe400078210ff */
[----:B------:R-:W-:Y:S02]  /*ac870*/  IADD3 R9, R28, 0x41, RZ ;  /* 0x000000411c097810 */ /* 0x000fe40007ffe0ff */
[C---:B------:R-:W-:Y:S02]  /*ac880*/  LEA.HI.X.SX32 R5, R0.reuse, R3, 0x2, P1 ;  /* 0x0000000300057211 */ /* 0x040fe400008f16ff */
[----:B-1----:R-:W-:Y:S02]  /*ac890*/  IADD3 R7, R0, c[0x0][0x198], RZ ;  /* 0x0000660000077a10 */ /* 0x002fe40007ffe0ff */
[----:B------:R-:W-:Y:S02]  /*ac8a0*/  ISETP.LT.AND P3, PT, R9, c[0x0][0x17c], !P0 ;  /* 0x00005f0009007a0c */ /* 0x000fe40004761270 */
[----:B------:R-:W-:-:S02]  /*ac8b0*/  LEA R6, P6, R7, R2, 0x2 ;  /* 0x0000000207067211 */ /* 0x000fc400078c10ff */
[C---:B------:R-:W-:Y:S02]  /*ac8c0*/  IADD3 R8, R28.reuse, 0x43, RZ ;  /* 0x000000431c087810 */ /* 0x040fe40007ffe0ff */
[----:B------:R-:W-:Y:S02]  /*ac8d0*/  IADD3 R9, R28, 0x42, RZ ;  /* 0x000000421c097810 */ /* 0x000fe40007ffe0ff */
[C---:B------:R-:W-:Y:S02]  /*ac8e0*/  IADD3 R0, R7.reuse, c[0x0][0x198], RZ ;  /* 0x0000660007007a10 */ /* 0x040fe40007ffe0ff */
[----:B------:R-:W-:Y:S02]  /*ac8f0*/  LEA.HI.X.SX32 R7, R7, R3, 0x2, P6 ;  /* 0x0000000307077211 */ /* 0x000fe400030f16ff */
[----:B------:R-:W-:Y:S01]  /*ac900*/  ISETP.LT.AND P1, PT, R8, c[0x0][0x17c], !P0 ;  /* 0x00005f0008007a0c */ /* 0x000fe20004721270 */
[----:B------:R1:W-:Y:S01]  /*ac910*/  @P2 STG.E [R4.64], R21 ;  /* 0x0000001504002986 */ /* 0x0003e2000c101908 */
[----:B------:R-:W-:-:S02]  /*ac920*/  ISETP.LT.AND P4, PT, R9, c[0x0][0x17c], !P0 ;  /* 0x00005f0009007a0c */ /* 0x000fc40004781270 */
[C---:B------:R-:W-:Y:S01]  /*ac930*/  IADD3 R8, R0.reuse, c[0x0][0x198], RZ ;  /* 0x0000660000087a10 */ /* 0x040fe20007ffe0ff */
[----:B------:R1:W-:Y:S04]  /*ac940*/  @P5 STG.E [R6.64], R11 ;  /* 0x0000000b06005986 */ /* 0x0003e8000c101908 */
[----:B-1----:R-:W4:Y:S01]  /*ac950*/  LDL.LU R21, [R1+0x184] ;  /* 0x0001840001157983 */ /* 0x002f220000300800 */
[----:B------:R-:W-:-:S03]  /*ac960*/  LEA R4, P2, R0, R2, 0x2 ;  /* 0x0000000200047211 */ /* 0x000fc600078410ff */
[----:B------:R-:W4:Y:S01]  /*ac970*/  LDL.LU R20, [R1+0x190] ;  /* 0x0001900001147983 */ /* 0x000f220000300800 */
[----:B------:R-:W-:Y:S02]  /*ac980*/  IADD3 R7, R28, 0x44, RZ ;  /* 0x000000441c077810 */ /* 0x000fe40007ffe0ff */
[----:B------:R-:W-:Y:S02]  /*ac990*/  LEA R6, P6, R8, R2, 0x2 ;  /* 0x0000000208067211 */ /* 0x000fe400078c10ff */
[-C--:B------:R-:W-:Y:S02]  /*ac9a0*/  LEA.HI.X.SX32 R5, R0, R3.reuse, 0x2, P2 ;  /* 0x0000000300057211 */ /* 0x080fe400010f16ff */
[----:B------:R-:W-:Y:S02]  /*ac9b0*/  ISETP.LT.AND P5, PT, R7, c[0x0][0x17c], !P0 ;  /* 0x00005f0007007a0c */ /* 0x000fe400047a1270 */
[C---:B------:R-:W-:Y:S01]  /*ac9c0*/  LEA.HI.X.SX32 R7, R8.reuse, R3, 0x2, P6 ;  /* 0x0000000308077211 */ /* 0x040fe200030f16ff */
[----:B---3--:R1:W-:Y:S01]  /*ac9d0*/  @P3 STG.E [R4.64], R22 ;  /* 0x0000001604003986 */ /* 0x0083e2000c101908 */
        /* <DEDUP_REMOVED lines=73> */
[----:B----4-:R4:W-:Y:S01]  /*ace70*/  @P5 STG.E [R4.64], R10 ;  /* 0x0000000a04005986 */ /* 0x0109e2000c101908 */
        /* <DEDUP_REMOVED lines=86> */
[----:B------:R-:W-:Y:S02]  /*ad3e0*/  IADD3 R7, R28, 0x5c, RZ ;  /* 0x0000005c1c077810 */ /* 0x000fe40007ffe0ff */
[-C--:B---3--:R-:W-:Y:S01]  /*ad3f0*/  LEA R4, P2, R0, R2.reuse, 0x2 ;  /* 0x0000000200047211 */ /* 0x088fe200078410ff */
[----:B------:R-:W3:Y:S01]  /*ad400*/  LDL.LU R20, [R1+0x2f0] ;  /* 0x0002f00001147983 */ /* 0x000ee20000300800 */
        /* <DEDUP_REMOVED lines=8> */
[----:B------:R-:W-:-:S03]  /*ad490*/  LEA R6, P3, R0, R2, 0x2 ;  /* 0x0000000200067211 */ /* 0x000fc600078610ff */
[----:B------:R-:W3:Y:S01]  /*ad4a0*/  LDL.LU R11, [R1+0x148] ;  /* 0x00014800010b7983 */ /* 0x000ee20000300800 */
[----:B------:R-:W-:-:S05]  /*ad4b0*/  LEA.HI.X.SX32 R7, R0, R3, 0x2, P3 ;  /* 0x0000000300077211 */ /* 0x000fca00018f16ff */
[----:B--2---:R1:W-:Y:S04]  /*ad4c0*/  @P1 STG.E [R6.64], R23 ;  /* 0x0000001706001986 */ /* 0x0043e8000c101908 */
[----:B-1----:R-:W2:Y:S01]  /*ad4d0*/  LDL.LU R23, [R1+0x14c] ;  /* 0x00014c0001177983 */ /* 0x002ea20000300800 */
[----:B------:R-:W-:Y:S02]  /*ad4e0*/  IADD3 R5, R0, c[0x0][0x198], RZ ;  /* 0x0000660000057a10 */ /* 0x000fe40007ffe0ff */
[----:B------:R-:W-:Y:S01]  /*ad4f0*/  IADD3 R9, R28, 0x5d, RZ ;  /* 0x0000005d1c097810 */ /* 0x000fe20007ffe0ff */
[----:B------:R-:W2:Y:S01]  /*ad500*/  LDL.LU R16, [R1+0x158] ;  /* 0x0001580001107983 */ /* 0x000ea20000300800 */
[C---:B------:R-:W-:Y:S02]  /*ad510*/  LEA R4, P6, R5.reuse, R2, 0x2 ;  /* 0x0000000205047211 */ /* 0x040fe400078c10ff */
[----:B------:R-:W-:-:S02]  /*ad520*/  IADD3 R0, R5, c[0x0][0x198], RZ ;  /* 0x0000660005007a10 */ /* 0x000fc40007ffe0ff */
[----:B------:R-:W-:Y:S02]  /*ad530*/  LEA.HI.X.SX32 R5, R5, R3, 0x2, P6 ;  /* 0x0000000305057211 */ /* 0x000fe400030f16ff */
[----:B------:R-:W-:Y:S02]  /*ad540*/  ISETP.LT.AND P2, PT, R9, c[0x0][0x17c], !P0 ;  /* 0x00005f0009007a0c */ /* 0x000fe40004741270 */
[C---:B------:R-:W-:Y:S01]  /*ad550*/  IADD3 R8, R28.reuse, 0x5f, RZ ;  /* 0x0000005f1c087810 */ /* 0x040fe20007ffe0ff */
[----:B----4-:R1:W-:Y:S01]  /*ad560*/  @P5 STG.E [R4.64], R10 ;  /* 0x0000000a04005986 */ /* 0x0103e2000c101908 */
[----:B------:R-:W-:Y:S02]  /*ad570*/  IADD3 R9, R28, 0x5e, RZ ;  /* 0x0000005e1c097810 */ /* 0x000fe40007ffe0ff */
[----:B------:R-:W-:Y:S02]  /*ad580*/  ISETP.LT.AND P3, PT, R8, c[0x0][0x17c], !P0 ;  /* 0x00005f0008007a0c */ /* 0x000fe40004761270 */
[----:B------:R-:W-:-:S02]  /*ad590*/  ISETP.LT.AND P4, PT, R9, c[0x0][0x17c], !P0 ;  /* 0x00005f0009007a0c */ /* 0x000fc40004781270 */
[C---:B------:R-:W-:Y:S02]  /*ad5a0*/  IADD3 R8, R0.reuse, c[0x0][0x198], RZ ;  /* 0x0000660000087a10 */ /* 0x040fe40007ffe0ff */
[-C--:B-1----:R-:W-:Y:S02]  /*ad5b0*/  LEA R4, P1, R0, R2.reuse, 0x2 ;  /* 0x0000000200047211 */ /* 0x082fe400078210ff */
[----:B------:R-:W-:Y:S02]  /*ad5c0*/  IADD3 R7, R28, 0x60, RZ ;  /* 0x000000601c077810 */ /* 0x000fe40007ffe0ff */
[----:B------:R-:W-:Y:S02]  /*ad5d0*/  LEA.HI.X.SX32 R5, R0, R3, 0x2, P1 ;  /* 0x0000000300057211 */ /* 0x000fe400008f16ff */
[C---:B------:R-:W-:Y:S02]  /*ad5e0*/  LEA R6, P6, R8.reuse, R2, 0x2 ;  /* 0x0000000208067211 */ /* 0x040fe400078c10ff */
[----:B------:R-:W-:-:S02]  /*ad5f0*/  IADD3 R0, R8, c[0x0][0x198], RZ ;  /* 0x0000660008007a10 */ /* 0x000fc40007ffe0ff */
[----:B------:R-:W-:Y:S02]  /*ad600*/  ISETP.LT.AND P5, PT, R7, c[0x0][0x17c], !P0 ;  /* 0x00005f0007007a0c */ /* 0x000fe400047a1270 */
[----:B------:R-:W-:Y:S02]  /*ad610*/  LEA.HI.X.SX32 R7, R8, R3, 0x2, P6 ;  /* 0x0000000308077211 */ /* 0x000fe400030f16ff */
[----:B------:R-:W-:Y:S01]  /*ad620*/  IADD3 R9, R28, 0x61, RZ ;  /* 0x000000611c097810 */ /* 0x000fe20007ffe0ff */
[----:B------:R1:W-:Y:S03]  /*ad630*/  @P2 STG.E [R4.64], R21 ;  /* 0x0000001504002986 */ /* 0x0003e6000c101908 */
[----:B------:R-:W-:Y:S01]  /*ad640*/  ISETP.LT.AND P1, PT, R9, c[0x0][0x17c], !P0 ;  /* 0x00005f0009007a0c */ /* 0x000fe20004721270 */
[----:B---3--:R3:W-:Y:S04]  /*ad650*/  @P4 STG.E [R6.64], R20 ;  /* 0x0000001406004986 */ /* 0x0087e8000c101908 */
[----:B-1----:R-:W4:Y:S01]  /*ad660*/  LDL.LU R21, [R1+0x15c] ;  /* 0x00015c0001157983 */ /* 0x002f220000300800 */
[----:B------:R-:W-:-:S03]  /*ad670*/  LEA R4, P2, R0, R2, 0x2 ;  /* 0x0000000200047211 */ /* 0x000fc600078410ff */
        /* <DEDUP_REMOVED lines=166> */
[C---:B------:R-:W-:Y:S02]  /*ae0e0*/  LEA R4, P2, R0.reuse, R2, 0x2 ;  /* 0x0000000200047211 */ /* 0x040fe400078410ff */
[C---:B------:R-:W-:Y:S01]  /*ae0f0*/  IADD3 R7, R0.reuse, c[0x0][0x198], RZ ;  /* 0x0000660000077a10 */ /* 0x040fe20007ffe0ff */
[----:B------:R-:W2:Y:S01]  /*ae100*/  LDL.LU R10, [R1+0x2e8] ;  /* 0x0002e800010a7983 */ /* 0x000ea20000300800 */
        /* <DEDUP_REMOVED lines=8> */
[----:B----4-:R-:W-:Y:S01]  /*ae190*/  @P5 STG.E [R6.64], R11 ;  /* 0x0000000b06005986 */ /* 0x010fe2000c101908 */
[----:B------:R-:W-:-:S03]  /*ae1a0*/  LEA.HI.X.SX32 R5, R0, R3, 0x2, P3 ;  /* 0x0000000300057211 */ /* 0x000fc600018f16ff */
[----:B------:R-:W4:Y:S04]  /*ae1b0*/  LDL.LU R20, [R1+0x2f8] ;  /* 0x0002f80001147983 */ /* 0x000f280000300800 */
        /* <DEDUP_REMOVED lines=27> */
[----:B------:R-:W-:-:S03]  /*ae370*/  LEA R4, P2, R0, R2, 0x2 ;  /* 0x0000000200047211 */ /* 0x000fc600078410ff */
[----:B------:R-:W2:Y:S01]  /*ae380*/  LDL.LU R16, [R1+0x1b0] ;  /* 0x0001b00001107983 */ /* 0x000ea20000300800 */
[C---:B------:R-:W-:Y:S02]  /*ae390*/  LEA.HI.X.SX32 R5, R0.reuse, R3, 0x2, P2 ;  /* 0x0000000300057211 */ /* 0x040fe400010f16ff */
[----:B------:R-:W-:Y:S01]  /*ae3a0*/  IADD3 R8, R0, c[0x0][0x198], RZ ;  /* 0x0000660000087a10 */ /* 0x000fe20007ffe0ff */
[----:B------:R1:W-:Y:S01]  /*ae3b0*/  @P5 STG.E [R6.64], R10 ;  /* 0x0000000a06005986 */ /* 0x0003e2000c101908 */
[----:B------:R-:W-:Y:S02]  /*ae3c0*/  ISETP.LT.AND P4, PT, R9, c[0x0][0x17c], !P0 ;  /* 0x00005f0009007a0c */ /* 0x000fe40004781270 */
[----:B------:R-:W-:Y:S01]  /*ae3d0*/  IADD3 R0, R8, c[0x0][0x198], RZ ;  /* 0x0000660008007a10 */ /* 0x000fe20007ffe0ff */
[----:B---3--:R3:W-:Y:S01]  /*ae3e0*/  @P3 STG.E [R4.64], R22 ;  /* 0x0000001604003986 */ /* 0x0087e2000c101908 */
[----:B-1----:R-:W-:Y:S02]  /*ae3f0*/  IADD3 R7, R28, 0x80, RZ ;  /* 0x000000801c077810 */ /* 0x002fe40007ffe0ff */
[-C--:B------:R-:W-:Y:S01]  /*ae400*/  LEA R6, P6, R8, R2.reuse, 0x2 ;  /* 0x0000000208067211 */ /* 0x080fe200078c10ff */
[----:B---3--:R-:W3:Y:S01]  /*ae410*/  LDL.LU R22, [R1+0x1b4] ;  /* 0x0001b40001167983 */ /* 0x008ee20000300800 */
[----:B------:R-:W-:-:S03]  /*ae420*/  LEA R4, P3, R0, R2, 0x2 ;  /* 0x0000000200047211 */ /* 0x000fc600078610ff */
[----:B------:R-:W3:Y:S01]  /*ae430*/  LDL.LU R10, [R1+0x200] ;  /* 0x00020000010a7983 */ /* 0x000ee20000300800 */
[----:B------:R-:W-:Y:S02]  /*ae440*/  ISETP.LT.AND P5, PT, R7, c[0x0][0x17c], !P0 ;  /* 0x00005f0007007a0c */ /* 0x000fe400047a1270 */
[-C--:B------:R-:W-:Y:S02]  /*ae450*/  LEA.HI.X.SX32 R7, R8, R3.reuse, 0x2, P6 ;  /* 0x0000000308077211 */ /* 0x080fe400030f16ff */
[----:B------:R-:W-:-:S03]  /*ae460*/  LEA.HI.X.SX32 R5, R0, R3, 0x2, P3 ;  /* 0x0000000300057211 */ /* 0x000fc600018f16ff */
[----:B----4-:R-:W-:Y:S04]  /*ae470*/  @P4 STG.E [R6.64], R20 ;  /* 0x0000001406004986 */ /* 0x010fe8000c101908 */
[----:B--2---:R1:W-:Y:S04]  /*ae480*/  @P1 STG.E [R4.64], R23 ;  /* 0x0000001704001986 */ /* 0x0043e8000c101908 */
[----:B-1----:R-:W2:Y:S01]  /*ae490*/  LDL.LU R23, [R1+0x204] ;  /* 0x0002040001177983 */ /* 0x002ea20000300800 */
[----:B------:R-:W-:Y:S02]  /*ae4a0*/  IADD3 R7, R0, c[0x0][0x198], RZ ;  /* 0x0000660000077a10 */ /* 0x000fe40007ffe0ff */
[----:B------:R-:W-:Y:S01]  /*ae4b0*/  IADD3 R9, R28, 0x81, RZ ;  /* 0x000000811c097810 */ /* 0x000fe20007ffe0ff */
[----:B------:R-:W4:Y:S01]  /*ae4c0*/  LDL.LU R20, [R1+0x250] ;  /* 0x0002500001147983 */ /* 0x000f220000300800 */
[----:B------:R-:W-:-:S02]  /*ae4d0*/  LEA R6, P6, R7, R2, 0x2 ;  /* 0x0000000207067211 */ /* 0x000fc400078c10ff */
[----:B------:R-:W-:Y:S02]  /*ae4e0*/  ISETP.LT.AND P2, PT, R9, c[0x0][0x17c], !P0 ;  /* 0x00005f0009007a0c */ /* 0x000fe40004741270 */
[C---:B------:R-:W-:Y:S02]  /*ae4f0*/  IADD3 R8, R28.reuse, 0x83, RZ ;  /* 0x000000831c087810 */ /* 0x040fe40007ffe0ff */
[----:B------:R-:W-:Y:S02]  /*ae500*/  IADD3 R9, R28, 0x82, RZ ;  /* 0x000000821c097810 */ /* 0x000fe40007ffe0ff */
[C---:B------:R-:W-:Y:S02]  /*ae510*/  IADD3 R0, R7.reuse, c[0x0][0x198], RZ ;  /* 0x0000660007007a10 */ /* 0x040fe40007ffe0ff */
[----:B------:R-:W-:Y:S02]  /*ae520*/  LEA.HI.X.SX32 R7, R7, R3, 0x2, P6 ;  /* 0x0000000307077211 */ /* 0x000fe400030f16ff */
[----:B------:R-:W-:-:S02]  /*ae530*/  ISETP.LT.AND P3, PT, R8, c[0x0][0x17c], !P0 ;  /* 0x00005f0008007a0c */ /* 0x000fc40004761270 */
[----:B------:R-:W-:Y:S02]  /*ae540*/  ISETP.LT.AND P4, PT, R9, c[0x0][0x17c], !P0 ;  /* 0x00005f0009007a0c */ /* 0x000fe40004781270 */
[C---:B------:R-:W-:Y:S01]  /*ae550*/  IADD3 R8, R0.reuse, c[0x0][0x198], RZ ;  /* 0x0000660000087a10 */ /* 0x040fe20007ffe0ff */
[----:B------:R1:W-:Y:S01]  /*ae560*/  @P5 STG.E [R6.64], R11 ;  /* 0x0000000b06005986 */ /* 0x0003e2000c101908 */
[----:B------:R-:W-:-:S04]  /*ae570*/  LEA R4, P1, R0, R2, 0x2 ;  /* 0x0000000200047211 */ /* 0x000fc800078210ff */
[-C--:B------:R-:W-:Y:S02]  /*ae580*/  LEA.HI.X.SX32 R5, R0, R3.reuse, 0x2, P1 ;  /* 0x0000000300057211 */ /* 0x080fe400008f16ff */
[----:B-1----:R-:W-:Y:S02]  /*ae590*/  IADD3 R7, R28, 0x84, RZ ;  /* 0x000000841c077810 */ /* 0x002fe40007ffe0ff */
[C---:B------:R-:W-:Y:S02]  /*ae5a0*/  LEA R6, P6, R8.reuse, R2, 0x2 ;  /* 0x0000000208067211 */ /* 0x040fe400078c10ff */
[----:B------:R-:W-:Y:S02]  /*ae5b0*/  ISETP.LT.AND P5, PT, R7, c[0x0][0x17c], !P0 ;  /* 0x00005f0007007a0c */ /* 0x000fe400047a1270 */
[C---:B------:R-:W-:Y:S02]  /*ae5c0*/  LEA.HI.X.SX32 R7, R8.reuse, R3, 0x2, P6 ;  /* 0x0000000308077211 */ /* 0x040fe400030f16ff */
[----:B------:R-:W-:Y:S01]  /*ae5d0*/  IADD3 R0, R8, c[0x0][0x198], RZ ;  /* 0x0000660008007a10 */ /* 0x000fe20007ffe0ff */
[----:B------:R1:W-:Y:S04]  /*ae5e0*/  @P2 STG.E [R4.64], R21 ;  /* 0x0000001504002986 */ /* 0x0003e8000c101908 */
[----:B------:R1:W-:Y:S01]  /*ae5f0*/  @P4 STG.E [R6.64], R16 ;  /* 0x0000001006004986 */ /* 0x0003e2000c101908 */
[----:B------:R-:W-:-:S03]  /*ae600*/  IADD3 R9, R28, 0x85, RZ ;  /* 0x000000851c097810 */ /* 0x000fc60007ffe0ff */
[----:B-1----:R-:W4:Y:S01]  /*ae610*/  LDL.LU R21, [R1+0x254] ;  /* 0x0002540001157983 */ /* 0x002f220000300800 */
[C---:B------:R-:W-:Y:S02]  /*ae620*/  IADD3 R5, R0.reuse, c[0x0][0x198], RZ ;  /* 0x0000660000057a10 */ /* 0x040fe40007ffe0ff */
[CC--:B------:R-:W-:Y:S01]  /*ae630*/  LEA R6, P2, R0.reuse, R2.reuse, 0x2 ;  /* 0x0000000200067211 */ /* 0x0c0fe200078410ff */
[----:B------:R-:W4:Y:S01]  /*ae640*/  LDL.LU R11, [R1+0x280] ;  /* 0x00028000010b7983 */ /* 0x000f220000300800 */
[C---:B------:R-:W-:Y:S02]  /*ae650*/  LEA R4, P6, R5.reuse, R2, 0x2 ;  /* 0x0000000205047211 */ /* 0x040fe400078c10ff */
[-C--:B------:R-:W-:Y:S02]  /*ae660*/  LEA.HI.X.SX32 R7, R0, R3.reuse, 0x2, P2 ;  /* 0x0000000300077211 */ /* 0x080fe400010f16ff */
[C---:B------:R-:W-:Y:S02]  /*ae670*/  IADD3 R0, R5.reuse, c[0x0][0x198], RZ ;  /* 0x0000660005007a10 */ /* 0x040fe40007ffe0ff */
[----:B------:R-:W-:Y:S01]  /*ae680*/  LEA.HI.X.SX32 R5, R5, R3, 0x2, P6 ;  /* 0x0000000305057211 */ /* 0x000fe200030f16ff */
[----:B---3--:R1:W-:Y:S01]  /*ae690*/  @P3 STG.E [R6.64], R22 ;  /* 0x0000001606003986 */ /* 0x0083e2000c101908 */
[----:B------:R-:W-:-:S03]  /*ae6a0*/  ISETP.LT.AND P1, PT, R9, c[0x0][0x17c], !P0 ;  /* 0x00005f0009007a0c */ /* 0x000fc60004721270 */
[----:B------:R3:W-:Y:S04]  /*ae6b0*/  @P5 STG.E [R4.64], R10 ;  /* 0x0000000a04005986 */ /* 0x0007e8000c101908 */
        /* <DEDUP_REMOVED lines=17> */
[----:B----4-:R1:W-:Y:S01]  /*ae7d0*/  @P4 STG.E [R6.64], R20 ;  /* 0x0000001406004986 */ /* 0x0103e2000c101908 */
        /* <DEDUP_REMOVED lines=165> */
[C---:B------:R-:W-:Y:S02]  /*af230*/  IADD3 R0, R8.reuse, c[0x0][0x198], RZ ;  /* 0x0000660008007a10 */ /* 0x040fe40007ffe0ff */
[----:B------:R-:W-:-:S02]  /*af240*/  LEA.HI.X.SX32 R7, R8, R3, 0x2, P6 ;  /* 0x0000000308077211 */ /* 0x000fc400030f16ff */
        /* <DEDUP_REMOVED lines=13> */
[----:B-1----:R-:W3:Y:S01]  /*af320*/  LDL.LU R21, [R1+0x20c] ;  /* 0x00020c0001157983 */ /* 0x002ee20000300800 */
[----:B------:R-:W-:-:S02]  /*af330*/  LEA R4, P2, R0, R2, 0x2 ;  /* 0x0000000200047211 */ /* 0x000fc400078410ff */
[C---:B------:R-:W-:Y:S01]  /*af340*/  IADD3 R8, R0.reuse, c[0x0][0x198], RZ ;  /* 0x0000660000087a10 */ /* 0x040fe20007ffe0ff */
[----:B------:R-:W3:Y:S01]  /*af350*/  LDL.LU R20, [R1+0x258] ;  /* 0x0002580001147983 */ /* 0x000ee20000300800 */
[----:B------:R-:W-:Y:S02]  /*af360*/  LEA.HI.X.SX32 R5, R0, R3, 0x2, P2 ;  /* 0x0000000300057211 */ /* 0x000fe400010f16ff */
[----:B------:R-:W-:Y:S01]  /*af370*/  ISETP.LT.AND P4, PT, R9, c[0x0][0x17c], !P0 ;  /* 0x00005f0009007a0c */ /* 0x000fe20004781270 */
[----:B----4-:R1:W-:Y:S01]  /*af380*/  @P5 STG.E [R6.64], R11 ;  /* 0x0000000b06005986 */ /* 0x0103e2000c101908 */
[----:B------:R-:W-:-:S03]  /*af390*/  IADD3 R0, R8, c[0x0][0x198], RZ ;  /* 0x0000660008007a10 */ /* 0x000fc60007ffe0ff */
[----:B------:R4:W-:Y:S01]  /*af3a0*/  @P3 STG.E [R4.64], R22 ;  /* 0x0000001604003986 */ /* 0x0009e2000c101908 */
[----:B-1----:R-:W-:Y:S02]  /*af3b0*/  IADD3 R7, R28, 0xa4, RZ ;  /* 0x000000a41c077810 */ /* 0x002fe40007ffe0ff */
[-C--:B------:R-:W-:Y:S01]  /*af3c0*/  LEA R6, P6, R8, R2.reuse, 0x2 ;  /* 0x0000000208067211 */ /* 0x080fe200078c10ff */
[----:B----4-:R-:W4:Y:S01]  /*af3d0*/  LDL.LU R22, [R1+0x25c] ;  /* 0x00025c0001167983 */ /* 0x010f220000300800 */
        /* <DEDUP_REMOVED lines=33> */
[C---:B---3--:R-:W-:Y:S01]  /*af5f0*/  IADD3 R7, R0.reuse, c[0x0][0x198], RZ ;  /* 0x0000660000077a10 */ /* 0x048fe20007ffe0ff */
[----:B------:R-:W3:Y:S01]  /*af600*/  LDL.LU R10, [R1+0x318] ;  /* 0x00031800010a7983 */ /* 0x000ee20000300800 */
[----:B------:R-:W-:Y:S02]  /*af610*/  LEA.HI.X.SX32 R5, R0, R3, 0x2, P2 ;  /* 0x0000000300057211 */ /* 0x000fe400010f16ff */
[----:B------:R-:W-:-:S02]  /*af620*/  ISETP.LT.AND P1, PT, R9, c[0x0][0x17c], !P0 ;  /* 0x00005f0009007a0c */ /* 0x000fc40004721270 */
[C---:B------:R-:W-:Y:S01]  /*af630*/  IADD3 R0, R7.reuse, c[0x0][0x198], RZ ;  /* 0x0000660007007a10 */ /* 0x040fe20007ffe0ff */
[----:B----4-:R1:W-:Y:S01]  /*af640*/  @P3 STG.E [R4.64], R22 ;  /* 0x0000001604003986 */ /* 0x0103e2000c101908 */
[----:B------:R-:W-:-:S04]  /*af650*/  LEA R6, P6, R7, R2, 0x2 ;  /* 0x0000000207067211 */ /* 0x000fc800078c10ff */
[----:B------:R-:W-:Y:S01]  /*af660*/  LEA.HI.X.SX32 R7, R7, R3, 0x2, P6 ;  /* 0x0000000307077211 */ /* 0x000fe200030f16ff */
[----:B-1----:R-:W4:Y:S01]  /*af670*/  LDL.LU R22, [R1+0x31c] ;  /* 0x00031c0001167983 */ /* 0x002f220000300800 */
[----:B------:R-:W-:-:S03]  /*af680*/  LEA R4, P3, R0, R2, 0x2 ;  /* 0x0000000200047211 */ /* 0x000fc600078610ff */
[----:B------:R-:W-:Y:S01]  /*af690*/  @P5 STG.E [R6.64], R11 ;  /* 0x0000000b06005986 */ /* 0x000fe2000c101908 */
        /* <DEDUP_REMOVED lines=34> */
[----:B---3--:R1:W-:Y:S01]  /*af8c0*/  @P5 STG.E [R6.64], R10 ;  /* 0x0000000a06005986 */ /* 0x0083e2000c101908 */
[----:B------:R-:W-:-:S03]  /*af8d0*/  IADD3 R0, R8, c[0x0][0x198], RZ ;  /* 0x0000660008007a10 */ /* 0x000fc60007ffe0ff */
[----:B----4-:R3:W-:Y:S01]  /*af8e0*/  @P3 STG.E [R4.64], R22 ;  /* 0x0000001604003986 */ /* 0x0107e2000c101908 */
        /* <DEDUP_REMOVED lines=92> */
[----:B----4-:R-:W-:Y:S04]  /*afeb0*/  @P4 STG.E [R6.64], R16 ;  /* 0x0000001006004986 */ /* 0x010fe8000c101908 */
[----:B--2---:R1:W-:Y:S04]  /*afec0*/  @P1 STG.E [R4.64], R23 ;  /* 0x0000001704001986 */ /* 0x0043e8000c101908 */
[----:B-1----:R-:W2:Y:S01]  /*afed0*/  LDL.LU R23, [R1+0x1f4] ;  /* 0x0001f40001177983 */ /* 0x002ea20000300800 */
[----:B------:R-:W-:Y:S02]  /*afee0*/  IADD3 R9, R28, 0xbd, RZ ;  /* 0x000000bd1c097810 */ /* 0x000fe40007ffe0ff */
[----:B------:R-:W-:Y:S01]  /*afef0*/  IADD3 R7, R0, c[0x0][0x198], RZ ;  /* 0x0000660000077a10 */ /* 0x000fe20007ffe0ff */
[----:B------:R-:W4:Y:S01]  /*aff00*/  LDL.LU R16, [R1+0x220] ;  /* 0x0002200001107983 */ /* 0x000f220000300800 */
        /* <DEDUP_REMOVED lines=20> */
[----:B-1----:R-:W4:Y:S01]  /*b0050*/  LDL.LU R21, [R1+0x224] ;  /* 0x0002240001157983 */ /* 0x002f220000300800 */
[----:B------:R-:W-:-:S03]  /*b0060*/  LEA R4, P2, R0, R2, 0x2 ;  /* 0x0000000200047211 */ /* 0x000fc600078410ff */
[----:B------:R-:W4:Y:S01]  /*b0070*/  LDL.LU R10, [R1+0x2c0] ;  /* 0x0002c000010a7983 */ /* 0x000f220000300800 */
        /* <DEDUP_REMOVED lines=11> */
[----:B------:R-:W-:Y:S04]  /*b0130*/  @P5 STG.E [R6.64], R11 ;  /* 0x0000000b06005986 */ /* 0x000fe8000c101908 */
        /* <DEDUP_REMOVED lines=29> */
[----:B-1----:R-:W2:Y:S01]  /*b0310*/  LDL.LU R21, [R1+0x3b4] ;  /* 0x0003b40001157983 */ /* 0x002ea20000300800 */
[----:B------:R-:W-:-:S03]  /*b0320*/  IADD3 R7, R28, 0xc8, RZ ;  /* 0x000000c81c077810 */ /* 0x000fc60007ffe0ff */
[----:B------:R-:W2:Y:S01]  /*b0330*/  LDL.LU R16, [R1+0x3c0] ;  /* 0x0003c00001107983 */ /* 0x000ea20000300800 */
[-C--:B----4-:R-:W-:Y:S02]  /*b0340*/  LEA R4, P2, R0, R2.reuse, 0x2 ;  /* 0x0000000200047211 */ /* 0x090fe400078410ff */
        /* <DEDUP_REMOVED lines=25> */
[----:B------:R1:W-:Y:S01]  /*b04e0*/  @P5 STG.E [R4.64], R11 ;  /* 0x0000000b04005986 */ /* 0x0003e2000c101908 */
        /* <DEDUP_REMOVED lines=12> */
[CC--:B------:R-:W-:Y:S01]  /*b05b0*/  LEA R6, P2, R0.reuse, R2.reuse, 0x2 ;  /* 0x0000000200067211 */ /* 0x0c0fe200078410ff */
[----:B------:R-:W2:Y:S01]  /*b05c0*/  LDL.LU R11, [R1+0x3f0] ;  /* 0x0003f000010b7983 */ /* 0x000ea20000300800 */
[C---:B------:R-:W-:Y:S02]  /*b05d0*/  LEA R4, P6, R5.reuse, R2, 0x2 ;  /* 0x0000000205047211 */ /* 0x040fe400078c10ff */
[-C--:B------:R-:W-:Y:S02]  /*b05e0*/  LEA.HI.X.SX32 R7, R0, R3.reuse, 0x2, P2 ;  /* 0x0000000300077211 */ /* 0x080fe400010f16ff */
[C---:B------:R-:W-:Y:S02]  /*b05f0*/  IADD3 R0, R5.reuse, c[0x0][0x198], RZ ;  /* 0x0000660005007a10 */ /* 0x040fe40007ffe0ff */
[----:B------:R-:W-:Y:S01]  /*b0600*/  LEA.HI.X.SX32 R5, R5, R3, 0x2, P6 ;  /* 0x0000000305057211 */ /* 0x000fe200030f16ff */
[----:B----4-:R1:W-:Y:S01]  /*b0610*/  @P3 STG.E [R6.64], R22 ;  /* 0x0000001606003986 */ /* 0x0103e2000c101908 */
        /* <DEDUP_REMOVED lines=38> */
[-C--:B------:R-:W-:Y:S02]  /*b0880*/  LEA R4, P2, R0, R2.reuse, 0x2 ;  /* 0x0000000200047211 */ /* 0x080fe400078410ff */
[----:B------:R-:W-:Y:S02]  /*b0890*/  LEA R6, P6, R8, R2, 0x2 ;  /* 0x0000000208067211 */ /* 0x000fe400078c10ff */
[-C--:B------:R-:W-:Y:S02]  /*b08a0*/  LEA.HI.X.SX32 R5, R0, R3.reuse, 0x2, P2 ;  /* 0x0000000300057211 */ /* 0x080fe400010f16ff */
[----:B------:R-:W-:Y:S02]  /*b08b0*/  ISETP.LT.AND P5, PT, R7, c[0x0][0x17c], !P0 ;  /* 0x00005f0007007a0c */ /* 0x000fe400047a1270 */
[C---:B------:R-:W-:Y:S01]  /*b08c0*/  LEA.HI.X.SX32 R7, R8.reuse, R3, 0x2, P6 ;  /* 0x0000000308077211 */ /* 0x040fe200030f16ff */
[----:B----4-:R1:W-:Y:S01]  /*b08d0*/  @P3 STG.E [R4.64], R22 ;  /* 0x0000001604003986 */ /* 0x0103e2000c101908 */
        /* <DEDUP_REMOVED lines=70> */
[----:B---3--:R3:W-:Y:S01]  /*b0d40*/  @P5 STG.E [R4.64], R10 ;  /* 0x0000000a04005986 */ /* 0x0087e2000c101908 */
[----:B------:R-:W-:-:S03]  /*b0d50*/  IADD3 R9, R28, 0xde, RZ ;  /* 0x000000de1c097810 */ /* 0x000fc60007ffe0ff */
[----:B-1----:R-:W4:Y:S01]  /*b0d60*/  LDL.LU R21, [R1+0x1fc] ;  /* 0x0001fc0001157983 */ /* 0x002f220000300800 */
[----:B---3--:R-:W-:-:S03]  /*b0d70*/  LEA R4, P2, R0, R2, 0x2 ;  /* 0x0000000200047211 */ /* 0x008fc600078410ff */
[----:B------:R-:W3:Y:S01]  /*b0d80*/  LDL.LU R16, [R1+0x228] ;  /* 0x0002280001107983 */ /* 0x000ee20000300800 */
        /* <DEDUP_REMOVED lines=8> */
[----:B-1----:R-:W3:Y:S01]  /*b0e10*/  LDL.LU R22, [R1+0x22c] ;  /* 0x00022c0001167983 */ /* 0x002ee20000300800 */
[----:B------:R-:W-:Y:S02]  /*b0e20*/  LEA R4, P3, R0, R2, 0x2 ;  /* 0x0000000200047211 */ /* 0x000fe400078610ff */
[----:B------:R-:W-:Y:S01]  /*b0e30*/  ISETP.LT.AND P5, PT, R7, c[0x0][0x17c], !P0 ;  /* 0x00005f0007007a0c */ /* 0x000fe200047a1270 */
[----:B------:R-:W3:Y:S01]  /*b0e40*/  LDL.LU R10, [R1+0x2c8] ;  /* 0x0002c800010a7983 */ /* 0x000ee20000300800 */
[-C--:B------:R-:W-:Y:S02]  /*b0e50*/  LEA.HI.X.SX32 R7, R8, R3.reuse, 0x2, P6 ;  /* 0x0000000308077211 */ /* 0x080fe400030f16ff */
[----:B------:R-:W-:-:S03]  /*b0e60*/  LEA.HI.X.SX32 R5, R0, R3, 0x2, P3 ;  /* 0x0000000300057211 */ /* 0x000fc600018f16ff */
[----:B------:R-:W-:Y:S04]  /*b0e70*/  @P4 STG.E [R6.64], R20 ;  /* 0x0000001406004986 */ /* 0x000fe8000c101908 */
[----:B--2---:R1:W-:Y:S04]  /*b0e80*/  @P1 STG.E [R4.64], R23 ;  /* 0x0000001704001986 */ /* 0x0043e8000c101908 */
[----:B-1----:R-:W2:Y:S01]  /*b0e90*/  LDL R23, [R1+0x2cc] ;  /* 0x0002cc0001177983 */ /* 0x002ea20000100800 */
[----:B------:R-:W-:Y:S02]  /*b0ea0*/  IADD3 R7, R0, c[0x0][0x198], RZ ;  /* 0x0000660000077a10 */ /* 0x000fe40007ffe0ff */
[----:B------:R-:W-:Y:S01]  /*b0eb0*/  IADD3 R9, R28, 0xe1, RZ ;  /* 0x000000e11c097810 */ /* 0x000fe20007ffe0ff */
[----:B------:R-:W2:Y:S01]  /*b0ec0*/  LDL.LU R20, [R1+0x2d8] ;  /* 0x0002d80001147983 */ /* 0x000ea20000300800 */
[----:B------:R-:W-:-:S02]  /*b0ed0*/  LEA R6, P6, R7, R2, 0x2 ;  /* 0x0000000207067211 */ /* 0x000fc400078c10ff */
[----:B------:R-:W-:Y:S02]  /*b0ee0*/  ISETP.LT.AND P2, PT, R9, c[0x0][0x17c], !P0 ;  /* 0x00005f0009007a0c */ /* 0x000fe40004741270 */
        /* <DEDUP_REMOVED lines=8> */
[----:B----4-:R1:W-:Y:S01]  /*b0f70*/  @P5 STG.E [R6.64], R11 ;  /* 0x0000000b06005986 */ /* 0x0103e2000c101908 */
        /* <DEDUP_REMOVED lines=8> */
[----:B---3--:R3:W-:Y:S04]  /*b1000*/  @P4 STG.E [R6.64], R16 ;  /* 0x0000001006004986 */ /* 0x0087e8000c101908 */
        /* <DEDUP_REMOVED lines=27> */
[----:B------:R-:W-:Y:S02]  /*b11c0*/  IADD3 R0, R8, c[0x0][0x198], RZ ;  /* 0x0000660008007a10 */ /* 0x000fe40007ffe0ff */
[----:B------:R-:W-:Y:S01]  /*b11d0*/  IADD3 R9, R28, 0xe9, RZ ;  /* 0x000000e91c097810 */ /* 0x000fe20007ffe0ff */
[----:B------:R1:W-:Y:S01]  /*b11e0*/  @P4 STG.E [R6.64], R20 ;  /* 0x0000001406004986 */ /* 0x0003e2000c101908 */
[C---:B------:R-:W-:Y:S02]  /*b11f0*/  LEA R4, P1, R0.reuse, R2, 0x2 ;  /* 0x0000000200047211 */ /* 0x040fe400078210ff */
[----:B------:R-:W-:Y:S02]  /*b1200*/  ISETP.LT.AND P3, PT, R9, c[0x0][0x17c], !P0 ;  /* 0x00005f0009007a0c */ /* 0x000fe40004761270 */
[C---:B------:R-:W-:Y:S02]  /*b1210*/  LEA.HI.X.SX32 R5, R0.reuse, R3, 0x2, P1 ;  /* 0x0000000300057211 */ /* 0x040fe400008f16ff */
[----:B-1----:R-:W-:-:S04]  /*b1220*/  IADD3 R7, R0, c[0x0][0x198], RZ ;  /* 0x0000660000077a10 */ /* 0x002fc80007ffe0ff */
[C---:B------:R-:W-:Y:S02]  /*b1230*/  IADD3 R0, R7.reuse, c[0x0][0x198], RZ ;  /* 0x0000660007007a10 */ /* 0x040fe40007ffe0ff */
[C---:B------:R-:W-:Y:S02]  /*b1240*/  LEA R6, P6, R7.reuse, R2, 0x2 ;  /* 0x0000000207067211 */ /* 0x040fe400078c10ff */
[C---:B------:R-:W-:Y:S02]  /*b1250*/  IADD3 R8, R28.reuse, 0xeb, RZ ;  /* 0x000000eb1c087810 */ /* 0x040fe40007ffe0ff */
[----:B------:R-:W-:Y:S01]  /*b1260*/  LEA.HI.X.SX32 R7, R7, R3, 0x2, P6 ;  /* 0x0000000307077211 */ /* 0x000fe200030f16ff */
[----:B----4-:R1:W-:Y:S01]  /*b1270*/  @P2 STG.E [R4.64], R21 ;  /* 0x0000001504002986 */ /* 0x0103e2000c101908 */
[----:B------:R-:W-:Y:S02]  /*b1280*/  IADD3 R9, R28, 0xea, RZ ;  /* 0x000000ea1c097810 */ /* 0x000fe40007ffe0ff */
[----:B------:R-:W-:-:S02]  /*b1290*/  ISETP.LT.AND P1, PT, R8, c[0x0][0x17c], !P0 ;  /* 0x00005f0008007a0c */ /* 0x000fc40004721270 */
[C---:B------:R-:W-:Y:S01]  /*b12a0*/  IADD3 R8, R0.reuse, c[0x0][0x198], RZ ;  /* 0x0000660000087a10 */ /* 0x040fe20007ffe0ff */
[----:B-1----:R-:W4:Y:S01]  /*b12b0*/  LDL.LU R21, [R1+0x3dc] ;  /* 0x0003dc0001157983 */ /* 0x002f220000300800 */
[----:B------:R-:W-:-:S03]  /*b12c0*/  LEA R4, P2, R0, R2, 0x2 ;  /* 0x0000000200047211 */ /* 0x000fc600078410ff */
        /* <DEDUP_REMOVED lines=78> */
[----:B------:R1:W-:Y:S01]  /*b17b0*/  @P2 STG.E [R4.64], R21 ;  /* 0x0000001504002986 */ /* 0x0003e2000c101908 */
[----:B------:R-:W-:Y:S02]  /*b17c0*/  IADD3 R9, R28, 0xf6, RZ ;  /* 0x000000f61c097810 */ /* 0x000fe40007ffe0ff */
[----:B------:R-:W-:-:S02]  /*b17d0*/  ISETP.LT.AND P1, PT, R8, c[0x0][0x17c], !P0 ;  /* 0x00005f0008007a0c */ /* 0x000fc40004721270 */
[C---:B------:R-:W-:Y:S01]  /*b17e0*/  IADD3 R8, R0.reuse, c[0x0][0x198], RZ ;  /* 0x0000660000087a10 */ /* 0x040fe20007ffe0ff */
[----:B-1----:R-:W2:Y:S01]  /*b17f0*/  LDL.LU R21, [R1+0x45c] ;  /* 0x00045c0001157983 */ /* 0x002ea20000300800 */
[----:B------:R-:W-:-:S03]  /*b1800*/  LEA R4, P2, R0, R2, 0x2 ;  /* 0x0000000200047211 */ /* 0x000fc600078410ff */
        /* <DEDUP_REMOVED lines=72> */
[----:B-1----:R-:W-:Y:S01]  /*b1c90*/  IADD3 R7, R0, c[0x0][0x198], RZ ;  /* 0x0000660000077a10 */ /* 0x002fe20007ffe0ff */
[----:B------:R-:W4:Y:S01]  /*b1ca0*/  LDL.LU R20, [R1+0x414] ;  /* 0x0004140001147983 */ /* 0x000f220000300800 */
        /* <DEDUP_REMOVED lines=12> */
[-C--:B------:R-:W-:Y:S02]  /*b1d70*/  LEA R4, P2, R0, R2.reuse, 0x2 ;  /* 0x0000000200047211 */ /* 0x080fe400078410ff */
[----:B------:R-:W-:Y:S02]  /*b1d80*/  IADD3 R7, R28, 0x104, RZ ;  /* 0x000001041c077810 */ /* 0x000fe40007ffe0ff */
[----:B------:R-:W-:-:S02]  /*b1d90*/  LEA R6, P6, R8, R2, 0x2 ;  /* 0x0000000208067211 */ /* 0x000fc400078c10ff */
        /* <DEDUP_REMOVED lines=18> */
[----:B------:R-:W-:-:S03]  /*b1ec0*/  ISETP.LT.AND P2, PT, R9, c[0x0][0x17c], !P0 ;  /* 0x00005f0009007a0c */ /* 0x000fc60004741270 */
[----:B----4-:R1:W-:Y:S01]  /*b1ed0*/  @P5 STG.E [R4.64], R10 ;  /* 0x0000000a04005986 */ /* 0x0103e2000c101908 */
[C---:B------:R-:W-:Y:S02]  /*b1ee0*/  IADD3 R8, R28.reuse, 0x107, RZ ;  /* 0x000001071c087810 */ /* 0x040fe40007ffe0ff */
[----:B------:R-:W-:Y:S02]  /*b1ef0*/  IADD3 R9, R28, 0x106, RZ ;  /* 0x000001061c097810 */ /* 0x000fe40007ffe0ff */
[----:B------:R-:W-:Y:S02]  /*b1f00*/  ISETP.LT.AND P3, PT, R8, c[0x0][0x17c], !P0 ;  /* 0x00005f0008007a0c */ /* 0x000fe40004761270 */
[C---:B-1----:R-:W-:Y:S02]  /*b1f10*/  LEA R4, P1, R0.reuse, R2, 0x2 ;  /* 0x0000000200047211 */ /* 0x042fe400078210ff */
[----:B------:R-:W-:Y:S02]  /*b1f20*/  ISETP.LT.AND P4, PT, R9, c[0x0][0x17c], !P0 ;  /* 0x00005f0009007a0c */ /* 0x000fe40004781270 */
[----:B------:R-:W-:-:S02]  /*b1f30*/  LEA.HI.X.SX32 R5, R0, R3, 0x2, P1 ;  /* 0x0000000300057211 */ /* 0x000fc400008f16ff */
[----:B------:R-:W-:Y:S02]  /*b1f40*/  IADD3 R8, R0, c[0x0][0x198], RZ ;  /* 0x0000660000087a10 */ /* 0x000fe40007ffe0ff */
[----:B------:R-:W-:Y:S01]  /*b1f50*/  IADD3 R7, R28, 0x108, RZ ;  /* 0x000001081c077810 */ /* 0x000fe20007ffe0ff */
[----:B------:R1:W-:Y:S01]  /*b1f60*/  @P2 STG.E [R4.64], R20 ;  /* 0x0000001404002986 */ /* 0x0003e2000c101908 */
[C---:B------:R-:W-:Y:S02]  /*b1f70*/  LEA R6, P6, R8.reuse, R2, 0x2 ;  /* 0x0000000208067211 */ /* 0x040fe400078c10ff */
[----:B------:R-:W-:Y:S02]  /*b1f80*/  ISETP.LT.AND P5, PT, R7, c[0x0][0x17c], !P0 ;  /* 0x00005f0007007a0c */ /* 0x000fe400047a1270 */
[C---:B------:R-:W-:Y:S01]  /*b1f90*/  LEA.HI.X.SX32 R7, R8.reuse, R3, 0x2, P6 ;  /* 0x0000000308077211 */ /* 0x040fe200030f16ff */
[----:B-1----:R-:W4:Y:S01]  /*b1fa0*/  LDL.LU R20, [R1+0x4c4] ;  /* 0x0004c40001147983 */ /* 0x002f220000300800 */
[----:B------:R-:W-:-:S03]  /*b1fb0*/  IADD3 R0, R8, c[0x0][0x198], RZ ;  /* 0x0000660008007a10 */ /* 0x000fc60007ffe0ff */
[----:B------:R1:W-:Y:S01]  /*b1fc0*/  @P4 STG.E [R6.64], R21 ;  /* 0x0000001506004986 */ /* 0x0003e2000c101908 */
[----:B------:R-:W-:Y:S02]  /*b1fd0*/  LEA R4, P2, R0, R2, 0x2 ;  /* 0x0000000200047211 */ /* 0x000fe400078410ff */
[----:B------:R-:W-:Y:S02]  /*b1fe0*/  IADD3 R9, R28, 0x109, RZ ;  /* 0x000001091c097810 */ /* 0x000fe40007ffe0ff */
[C---:B------:R-:W-:Y:S01]  /*b1ff0*/  LEA.HI.X.SX32 R5, R0.reuse, R3, 0x2, P2 ;  /* 0x0000000300057211 */ /* 0x040fe200010f16ff */
[----:B-1----:R-:W4:Y:S01]  /*b2000*/  LDL.LU R21, [R1+0x240] ;  /* 0x0002400001157983 */ /* 0x002f220000300800 */
[----:B------:R-:W-:Y:S02]  /*b2010*/  IADD3 R7, R0, c[0x0][0x198], RZ ;  /* 0x0000660000077a10 */ /* 0x000fe40007ffe0ff */
[----:B------:R-:W-:Y:S02]  /*b2020*/  ISETP.LT.AND P1, PT, R9, c[0x0][0x17c], !P0 ;  /* 0x00005f0009007a0c */ /* 0x000fe40004721270 */
[----:B------:R-:W-:-:S02]  /*b2030*/  IADD3 R0, R7, c[0x0][0x198], RZ ;  /* 0x0000660007007a10 */ /* 0x000fc40007ffe0ff */
[CC--:B------:R-:W-:Y:S01]  /*b2040*/  LEA R6, P6, R7.reuse, R2.reuse, 0x2 ;  /* 0x0000000207067211 */ /* 0x0c0fe200078c10ff */
[----:B------:R1:W-:Y:S03]  /*b2050*/  @P3 STG.E [R4.64], R22 ;  /* 0x0000001604003986 */ /* 0x0003e6000c101908 */
[----:B------:R-:W-:Y:S01]  /*b2060*/  LEA.HI.X.SX32 R7, R7, R3, 0x2, P6 ;  /* 0x0000000307077211 */ /* 0x000fe200030f16ff */
[----:B-1----:R-:W4:Y:S01]  /*b2070*/  LDL.LU R22, [R1+0x244] ;  /* 0x0002440001167983 */ /* 0x002f220000300800 */
[----:B------:R-:W-:-:S03]  /*b2080*/  LEA R4, P3, R0, R2, 0x2 ;  /* 0x0000000200047211 */ /* 0x000fc600078610ff */
[----:B---3--:R-:W-:Y:S01]  /*b2090*/  @P5 STG.E [R6.64], R11 ;  /* 0x0000000b06005986 */ /* 0x008fe2000c101908 */
[----:B------:R-:W-:-:S03]  /*b20a0*/  LEA.HI.X.SX32 R5, R0, R3, 0x2, P3 ;  /* 0x0000000300057211 */ /* 0x000fc600018f16ff */
[----:B------:R-:W3:Y:S04]  /*b20b0*/  LDL.LU R10, [R1] ;  /* 0x00000000010a7983 */ /* 0x000ee80000300800 */
        /* <DEDUP_REMOVED lines=10> */
[----:B------:R-:W-:Y:S02]  /*b2160*/  IADD3 R0, R8, c[0x0][0x198], RZ ;  /* 0x0000660008007a10 */ /* 0x000fe40007ffe0ff */
[----:B------:R-:W-:-:S02]  /*b2170*/  ISETP.LT.AND P5, PT, R7, c[0x0][0x17c], !P0 ;  /* 0x00005f0007007a0c */ /* 0x000fc400047a1270 */
[----:B------:R-:W-:Y:S02]  /*b2180*/  LEA.HI.X.SX32 R7, R8, R3, 0x2, P6 ;  /* 0x0000000308077211 */ /* 0x000fe400030f16ff */
[----:B------:R-:W-:-:S03]  /*b2190*/  LEA R4, P1, R0, R2, 0x2 ;  /* 0x0000000200047211 */ /* 0x000fc600078210ff */
[----:B------:R1:W-:Y:S01]  /*b21a0*/  @P4 STG.E [R6.64], R16 ;  /* 0x0000001006004986 */ /* 0x0003e2000c101908 */
[----:B------:R-:W-:Y:S02]  /*b21b0*/  LEA.HI.X.SX32 R5, R0, R3, 0x2, P1 ;  /* 0x0000000300057211 */ /* 0x000fe400008f16ff */
[----:B------:R-:W-:Y:S02]  /*b21c0*/  IADD3 R9, R28, 0x10d, RZ ;  /* 0x0000010d1c097810 */ /* 0x000fe40007ffe0ff */
[----:B-1----:R-:W-:Y:S01]  /*b21d0*/  IADD3 R7, R0, c[0x0][0x198], RZ ;  /* 0x0000660000077a10 */ /* 0x002fe20007ffe0ff */
[----:B----4-:R1:W-:Y:S03]  /*b21e0*/  @P2 STG.E [R4.64], R20 ;  /* 0x0000001404002986 */ /* 0x0103e6000c101908 */
[C---:B------:R-:W-:Y:S01]  /*b21f0*/  LEA R6, P6, R7.reuse, R2, 0x2 ;  /* 0x0000000207067211 */ /* 0x040fe200078c10ff */
[----:B------:R-:W4:Y:S01]  /*b2200*/  LDL.LU R16, [R1+0x4f4] ;  /* 0x0004f40001107983 */ /* 0x000f220000300800 */
[----:B------:R-:W-:-:S02]  /*b2210*/  IADD3 R0, R7, c[0x0][0x198], RZ ;  /* 0x0000660007007a10 */ /* 0x000fc40007ffe0ff */
[-C--:B------:R-:W-:Y:S01]  /*b2220*/  LEA.HI.X.SX32 R7, R7, R3.reuse, 0x2, P6 ;  /* 0x0000000307077211 */ /* 0x080fe200030f16ff */
[----:B-1----:R-:W4:Y:S01]  /*b2230*/  LDL.LU R20, [R1+0x4b0] ;  /* 0x0004b00001147983 */ /* 0x002f220000300800 */
[----:B------:R-:W-:Y:S02]  /*b2240*/  ISETP.LT.AND P3, PT, R9, c[0x0][0x17c], !P0 ;  /* 0x00005f0009007a0c */ /* 0x000fe40004761270 */
[----:B------:R-:W-:Y:S01]  /*b2250*/  LEA R4, P2, R0, R2, 0x2 ;  /* 0x0000000200047211 */ /* 0x000fe200078410ff */
[----:B------:R1:W-:Y:S01]  /*b2260*/  @P5 STG.E [R6.64], R21 ;  /* 0x0000001506005986 */ /* 0x0003e2000c101908 */
[----:B------:R-:W-:Y:S02]  /*b2270*/  IADD3 R8, R28, 0x10f, RZ ;  /* 0x0000010f1c087810 */ /* 0x000fe40007ffe0ff */
[----:B------:R-:W-:Y:S02]  /*b2280*/  LEA.HI.X.SX32 R5, R0, R3, 0x2, P2 ;  /* 0x0000000300057211 */ /* 0x000fe400010f16ff */
[----:B------:R-:W-:-:S02]  /*b2290*/  IADD3 R9, R28, 0x10e, RZ ;  /* 0x0000010e1c097810 */ /* 0x000fc40007ffe0ff */
[----:B------:R-:W-:Y:S01]  /*b22a0*/  ISETP.LT.AND P1, PT, R8, c[0x0][0x17c], !P0 ;  /* 0x00005f0008007a0c */ /* 0x000fe20004721270 */
[----:B-1----:R-:W4:Y:S01]  /*b22b0*/  LDL.LU R21, [R1+0x4b4] ;  /* 0x0004b40001157983 */ /* 0x002f220000300800 */
[----:B------:R-:W-:Y:S02]  /*b22c0*/  IADD3 R8, R0, c[0x0][0x198], RZ ;  /* 0x0000660000087a10 */ /* 0x000fe40007ffe0ff */
[----:B------:R-:W-:Y:S02]  /*b22d0*/  ISETP.LT.AND P4, PT, R9, c[0x0][0x17c], !P0 ;  /* 0x00005f0009007a0c */ /* 0x000fe40004781270 */
[----:B------:R-:W-:Y:S02]  /*b22e0*/  IADD3 R0, R8, c[0x0][0x198], RZ ;  /* 0x0000660008007a10 */ /* 0x000fe40007ffe0ff */
[----:B------:R-:W-:Y:S01]  /*b22f0*/  IADD3 R7, R28, 0x110, RZ ;  /* 0x000001101c077810 */ /* 0x000fe20007ffe0ff */
[----:B------:R1:W-:Y:S01]  /*b2300*/  @P3 STG.E [R4.64], R22 ;  /* 0x0000001604003986 */ /* 0x0003e2000c101908 */
[----:B------:R-:W-:-:S02]  /*b2310*/  LEA R6, P6, R8, R2, 0x2 ;  /* 0x0000000208067211 */ /* 0x000fc400078c10ff */
[----:B------:R-:W-:Y:S02]  /*b2320*/  ISETP.LT.AND P5, PT, R7, c[0x0][0x17c], !P0 ;  /* 0x00005f0007007a0c */ /* 0x000fe400047a1270 */
[----:B------:R-:W-:Y:S01]  /*b2330*/  LEA.HI.X.SX32 R7, R8, R3, 0x2, P6 ;  /* 0x0000000308077211 */ /* 0x000fe200030f16ff */
[----:B-1----:R-:W4:Y:S01]  /*b2340*/  LDL.LU R22, [R1+0x20] ;  /* 0x0000200001167983 */ /* 0x002f220000300800 */
[----:B------:R-:W-:-:S04]  /*b2350*/  LEA R4, P3, R0, R2, 0x2 ;  /* 0x0000000200047211 */ /* 0x000fc800078610ff */
[C---:B------:R-:W-:Y:S01]  /*b2360*/  LEA.HI.X.SX32 R5, R0.reuse, R3, 0x2, P3 ;  /* 0x0000000300057211 */ /* 0x040fe200018f16ff */
[----:B---3--:R-:W-:Y:S04]  /*b2370*/  @P4 STG.E [R6.64], R10 ;  /* 0x0000000a06004986 */ /* 0x008fe8000c101908 */
[----:B--2---:R1:W-:Y:S04]  /*b2380*/  @P1 STG.E [R4.64], R23 ;  /* 0x0000001704001986 */ /* 0x0043e8000c101908 */
[----:B-1----:R-:W2:Y:S01]  /*b2390*/  LDL.LU R23, [R1+0x24] ;  /* 0x0000240001177983 */ /* 0x002ea20000300800 */
[----:B------:R-:W-:-:S02]  /*b23a0*/  IADD3 R7, R0, c[0x0][0x198], RZ ;  /* 0x0000660000077a10 */ /* 0x000fc40007ffe0ff */
[C---:B------:R-:W-:Y:S02]  /*b23b0*/  IADD3 R9, R28.reuse, 0x111, RZ ;  /* 0x000001111c097810 */ /* 0x040fe40007ffe0ff */
[----:B------:R-:W-:Y:S02]  /*b23c0*/  LEA R6, P6, R7, R2, 0x2 ;  /* 0x0000000207067211 */ /* 0x000fe400078c10ff */
[----:B------:R-:W-:Y:S02]  /*b23d0*/  ISETP.LT.AND P2, PT, R9, c[0x0][0x17c], !P0 ;  /* 0x00005f0009007a0c */ /* 0x000fe40004741270 */
[C---:B------:R-:W-:Y:S02]  /*b23e0*/  IADD3 R8, R28.reuse, 0x113, RZ ;  /* 0x000001131c087810 */ /* 0x040fe40007ffe0ff */
[----:B------:R-:W-:Y:S02]  /*b23f0*/  IADD3 R9, R28, 0x112, RZ ;  /* 0x000001121c097810 */ /* 0x000fe40007ffe0ff */
[----:B------:R-:W-:-:S02]  /*b2400*/  IADD3 R0, R7, c[0x0][0x198], RZ ;  /* 0x0000660007007a10 */ /* 0x000fc40007ffe0ff */
[----:B------:R-:W-:Y:S02]  /*b2410*/  LEA.HI.X.SX32 R7, R7, R3, 0x2, P6 ;  /* 0x0000000307077211 */ /* 0x000fe400030f16ff */
[----:B------:R-:W-:Y:S02]  /*b2420*/  ISETP.LT.AND P3, PT, R8, c[0x0][0x17c], !P0 ;  /* 0x00005f0008007a0c */ /* 0x000fe40004761270 */
[----:B------:R-:W-:Y:S02]  /*b2430*/  ISETP.LT.AND P4, PT, R9, c[0x0][0x17c], !P0 ;  /* 0x00005f0009007a0c */ /* 0x000fe40004781270 */
[C---:B------:R-:W-:Y:S01]  /*b2440*/  IADD3 R8, R0.reuse, c[0x0][0x198], RZ ;  /* 0x0000660000087a10 */ /* 0x040fe20007ffe0ff */
[----:B------:R1:W-:Y:S01]  /*b2450*/  @P5 STG.E [R6.64], R11 ;  /* 0x0000000b06005986 */ /* 0x0003e2000c101908 */
[----:B------:R-:W-:-:S04]  /*b2460*/  LEA R4, P1, R0, R2, 0x2 ;  /* 0x0000000200047211 */ /* 0x000fc800078210ff */
[-C--:B------:R-:W-:Y:S02]  /*b2470*/  LEA.HI.X.SX32 R5, R0, R3.reuse, 0x2, P1 ;  /* 0x0000000300057211 */ /* 0x080fe400008f16ff */
[----:B-1----:R-:W-:Y:S01]  /*b2480*/  IADD3 R7, R28, 0x114, RZ ;  /* 0x000001141c077810 */ /* 0x002fe20007ffe0ff */
[----:B------:R-:W3:Y:S01]  /*b2490*/  LDL.LU R11, [R1+0x4e0] ;  /* 0x0004e000010b7983 */ /* 0x000ee20000300800 */
[CC--:B------:R-:W-:Y:S02]  /*b24a0*/  LEA R6, P6, R8.reuse, R2.reuse, 0x2 ;  /* 0x0000000208067211 */ /* 0x0c0fe400078c10ff */
[----:B------:R-:W-:Y:S02]  /*b24b0*/  ISETP.LT.AND P5, PT, R7, c[0x0][0x17c], !P0 ;  /* 0x00005f0007007a0c */ /* 0x000fe400047a1270 */
[C---:B------:R-:W-:Y:S02]  /*b24c0*/  LEA.HI.X.SX32 R7, R8.reuse, R3, 0x2, P6 ;  /* 0x0000000308077211 */ /* 0x040fe400030f16ff */
[----:B------:R-:W-:Y:S01]  /*b24d0*/  IADD3 R0, R8, c[0x0][0x198], RZ ;  /* 0x0000660008007a10 */ /* 0x000fe20007ffe0ff */
[----:B----4-:R-:W-:Y:S04]  /*b24e0*/  @P2 STG.E [R4.64], R16 ;  /* 0x0000001004002986 */ /* 0x010fe8000c101908 */
[----:B------:R1:W-:Y:S02]  /*b24f0*/  @P4 STG.E [R6.64], R20 ;  /* 0x0000001406004986 */ /* 0x0003e4000c101908 */
[----:B-1----:R-:W-:-:S02]  /*b2500*/  LEA R6, P2, R0, R2, 0x2 ;  /* 0x0000000200067211 */ /* 0x002fc400078410ff */
[C---:B------:R-:W-:Y:S02]  /*b2510*/  IADD3 R5, R0.reuse, c[0x0][0x198], RZ ;  /* 0x0000660000057a10 */ /* 0x040fe40007ffe0ff */
[----:B------:R-:W-:Y:S02]  /*b2520*/  LEA.HI.X.SX32 R7, R0, R3, 0x2, P2 ;  /* 0x0000000300077211 */ /* 0x000fe400010f16ff */
[----:B------:R-:W-:-:S03]  /*b2530*/  LEA R4, P6, R5, R2, 0x2 ;  /* 0x0000000205047211 */ /* 0x000fc600078c10ff */
[----:B------:R1:W-:Y:S01]  /*b2540*/  @P3 STG.E [R6.64], R21 ;  /* 0x0000001506003986 */ /* 0x0003e2000c101908 */
[C---:B------:R-:W-:Y:S02]  /*b2550*/  IADD3 R0, R5.reuse, c[0x0][0x198], RZ ;  /* 0x0000660005007a10 */ /* 0x040fe40007ffe0ff */
[----:B------:R-:W-:Y:S02]  /*b2560*/  LEA.HI.X.SX32 R5, R5, R3, 0x2, P6 ;  /* 0x0000000305057211 */ /* 0x000fe400030f16ff */
[----:B------:R-:W-:Y:S01]  /*b2570*/  IADD3 R9, R28, 0x115, RZ ;  /* 0x000001151c097810 */ /* 0x000fe20007ffe0ff */
[----:B-1----:R-:W4:Y:S04]  /*b2580*/  LDL.LU R21, [R1+0x4e4] ;  /* 0x0004e40001157983 */ /* 0x002f280000300800 */
[----:B------:R-:W4:Y:S01]  /*b2590*/  LDL.LU R16, [R1+0x430] ;  /* 0x0004300001107983 */ /* 0x000f220000300800 */
[----:B------:R-:W-:-:S03]  /*b25a0*/  ISETP.LT.AND P1, PT, R9, c[0x0][0x17c], !P0 ;  /* 0x00005f0009007a0c */ /* 0x000fc60004721270 */
[----:B------:R1:W-:Y:S04]  /*b25b0*/  @P5 STG.E [R4.64], R22 ;  /* 0x0000001604005986 */ /* 0x0003e8000c101908 */
[----:B-1----:R-:W4:Y:S01]  /*b25c0*/  LDL.LU R22, [R1+0x434] ;  /* 0x0004340001167983 */ /* 0x002f220000300800 */
[----:B------:R-:W-:-:S03]  /*b25d0*/  LEA R4, P3, R0, R2, 0x2 ;  /* 0x0000000200047211 */ /* 0x000fc600078610ff */
[----:B------:R-:W4:Y:S01]  /*b25e0*/  LDL.LU R10, [R1+0x500] ;  /* 0x00050000010a7983 */ /* 0x000f220000300800 */
[----:B------:R-:W-:-:S05]  /*b25f0*/  LEA.HI.X.SX32 R5, R0, R3, 0x2, P3 ;  /* 0x0000000300057211 */ /* 0x000fca00018f16ff */
[----:B--2---:R1:W-:Y:S04]  /*b2600*/  @P1 STG.E [R4.64], R23 ;  /* 0x0000001704001986 */ /* 0x0043e8000c101908 */
[----:B-1----:R-:W2:Y:S01]  /*b2610*/  LDL.LU R23, [R1+0x504] ;  /* 0x0005040001177983 */ /* 0x002ea20000300800 */
[C---:B------:R-:W-:Y:S02]  /*b2620*/  IADD3 R8, R28.reuse, 0x117, RZ ;  /* 0x000001171c087810 */ /* 0x040fe40007ffe0ff */
[----:B------:R-:W-:Y:S01]  /*b2630*/  IADD3 R9, R28, 0x116, RZ ;  /* 0x000001161c097810 */ /* 0x000fe20007ffe0ff */
[----:B------:R-:W2:Y:S01]  /*b2640*/  LDL.LU R20, [R1+0x510] ;  /* 0x0005100001147983 */ /* 0x000ea20000300800 */
        /* <DEDUP_REMOVED lines=16> */
[----:B------:R-:W-:Y:S01]  /*b2750*/  ISETP.LT.AND P3, PT, R9, c[0x0][0x17c], !P0 ;  /* 0x00005f0009007a0c */ /* 0x000fe20004761270 */
[----:B------:R-:W-:Y:S01]  /*b2760*/  @P2 STG.E [R6.64], R25 ;  /* 0x0000001906002986 */ /* 0x000fe2000c101908 */
[C---:B------:R-:W-:Y:S02]  /*b2770*/  IADD3 R8, R28.reuse, 0x11b, RZ ;  /* 0x0000011b1c087810 */ /* 0x040fe40007ffe0ff */
[----:B------:R-:W-:Y:S01]  /*b2780*/  IADD3 R9, R28, 0x11a, RZ ;  /* 0x0000011a1c097810 */ /* 0x000fe20007ffe0ff */
[----:B---3--:R1:W-:Y:S01]  /*b2790*/  @P5 STG.E [R4.64], R11 ;  /* 0x0000000b04005986 */ /* 0x0083e2000c101908 */
[----:B------:R-:W-:-:S02]  /*b27a0*/  ISETP.LT.AND P1, PT, R8, c[0x0][0x17c], !P0 ;  /* 0x00005f0008007a0c */ /* 0x000fc40004721270 */
[----:B------:R-:W-:Y:S02]  /*b27b0*/  ISETP.LT.AND P4, PT, R9, c[0x0][0x17c], !P0 ;  /* 0x00005f0009007a0c */ /* 0x000fe40004781270 */
[C---:B------:R-:W-:Y:S02]  /*b27c0*/  IADD3 R8, R0.reuse, c[0x0][0x198], RZ ;  /* 0x0000660000087a10 */ /* 0x040fe40007ffe0ff */
[-C--:B-1----:R-:W-:Y:S02]  /*b27d0*/  LEA R4, P2, R0, R2.reuse, 0x2 ;  /* 0x0000000200047211 */ /* 0x082fe400078410ff */
[----:B------:R-:W-:Y:S02]  /*b27e0*/  IADD3 R7, R28, 0x11c, RZ ;  /* 0x0000011c1c077810 */ /* 0x000fe40007ffe0ff */
[----:B------:R-:W-:Y:S02]  /*b27f0*/  LEA.HI.X.SX32 R5, R0, R3, 0x2, P2 ;  /* 0x0000000300057211 */ /* 0x000fe400010f16ff */
[----:B------:R-:W-:-:S02]  /*b2800*/  LEA R6, P6, R8, R2, 0x2 ;  /* 0x0000000208067211 */ /* 0x000fc400078c10ff */
[C---:B------:R-:W-:Y:S01]  /*b2810*/  IADD3 R0, R8.reuse, c[0x0][0x198], RZ ;  /* 0x0000660008007a10 */ /* 0x040fe20007ffe0ff */
[----:B----4-:R1:W-:Y:S01]  /*b2820*/  @P3 STG.E [R4.64], R21 ;  /* 0x0000001504003986 */ /* 0x0103e2000c101908 */
[----:B------:R-:W-:Y:S02]  /*b2830*/  ISETP.LT.AND P5, PT, R7, c[0x0][0x17c], !P0 ;  /* 0x00005f0007007a0c */ /* 0x000fe400047a1270 */
[----:B------:R-:W-:Y:S02]  /*b2840*/  LEA.HI.X.SX32 R7, R8, R3, 0x2, P6 ;  /* 0x0000000308077211 */ /* 0x000fe400030f16ff */
[----:B------:R-:W-:Y:S01]  /*b2850*/  IADD3 R9, R28, 0x11d, RZ ;  /* 0x0000011d1c097810 */ /* 0x000fe20007ffe0ff */
[----:B-1----:R-:W3:Y:S01]  /*b2860*/  LDL.LU R21, [R1+0x514] ;  /* 0x0005140001157983 */ /* 0x002ee20000300800 */
[----:B------:R-:W-:-:S03]  /*b2870*/  LEA R4, P3, R0, R2, 0x2 ;  /* 0x0000000200047211 */ /* 0x000fc600078610ff */
[----:B------:R1:W-:Y:S01]  /*b2880*/  @P4 STG.E [R6.64], R16 ;  /* 0x0000001006004986 */ /* 0x0003e2000c101908 */
[C---:B------:R-:W-:Y:S02]  /*b2890*/  LEA.HI.X.SX32 R5, R0.reuse, R3, 0x2, P3 ;  /* 0x0000000300057211 */ /* 0x040fe400018f16ff */
[----:B------:R-:W-:Y:S01]  /*b28a0*/  ISETP.LT.AND P2, PT, R9, c[0x0][0x17c], !P0 ;  /* 0x00005f0009007a0c */ /* 0x000fe20004741270 */
[----:B------:R-:W4:Y:S04]  /*b28b0*/  LDL.LU R11, [R1+0x468] ;  /* 0x00046800010b7983 */ /* 0x000f280000300800 */
[----:B------:R1:W-:Y:S02]  /*b28c0*/  @P1 STG.E [R4.64], R22 ;  /* 0x0000001604001986 */ /* 0x0003e4000c101908 */
[----:B-1----:R-:W-:-:S04]  /*b28d0*/  IADD3 R7, R0, c[0x0][0x198], RZ ;  /* 0x0000660000077a10 */ /* 0x002fc80007ffe0ff */
[C---:B------:R-:W-:Y:S01]  /*b28e0*/  IADD3 R0, R7.reuse, c[0x0][0x198], RZ ;  /* 0x0000660007007a10 */ /* 0x040fe20007ffe0ff */
[----:B------:R-:W4:Y:S01]  /*b28f0*/  LDL.LU R22, [R1+0x46c] ;  /* 0x00046c0001167983 */ /* 0x000f220000300800 */
[CC--:B------:R-:W-:Y:S02]  /*b2900*/  LEA R6, P6, R7.reuse, R2.reuse, 0x2 ;  /* 0x0000000207067211 */ /* 0x0c0fe400078c10ff */
[C---:B------:R-:W-:Y:S01]  /*b2910*/  LEA R4, P1, R0.reuse, R2, 0x2 ;  /* 0x0000000200047211 */ /* 0x040fe200078210ff */
[----:B------:R-:W4:Y:S01]  /*b2920*/  LDL.LU R16, [R1+0x4a8] ;  /* 0x0004a80001107983 */ /* 0x000f220000300800 */
[-C--:B------:R-:W-:Y:S02]  /*b2930*/  LEA.HI.X.SX32 R7, R7, R3.reuse, 0x2, P6 ;  /* 0x0000000307077211 */ /* 0x080fe400030f16ff */
        /* <DEDUP_REMOVED lines=20> */
[----:B-1----:R-:W-:Y:S01]  /*b2a80*/  IADD3 R7, R0, c[0x0][0x198], RZ ;  /* 0x0000660000077a10 */ /* 0x002fe20007ffe0ff */
[----:B------:R-:W2:Y:S03]  /*b2a90*/  LDL.LU R20, [R1+0x41c] ;  /* 0x00041c0001147983 */ /* 0x000ea60000300800 */
[----:B------:R-:W-:-:S02]  /*b2aa0*/  IADD3 R0, R7, c[0x0][0x198], RZ ;  /* 0x0000660007007a10 */ /* 0x000fc40007ffe0ff */
[C---:B------:R-:W-:Y:S02]  /*b2ab0*/  LEA R6, P6, R7.reuse, R2, 0x2 ;  /* 0x0000000207067211 */ /* 0x040fe400078c10ff */
[C---:B------:R-:W-:Y:S02]  /*b2ac0*/  IADD3 R8, R28.reuse, 0x123, RZ ;  /* 0x000001231c087810 */ /* 0x040fe40007ffe0ff */
[----:B------:R-:W-:Y:S02]  /*b2ad0*/  LEA.HI.X.SX32 R7, R7, R3, 0x2, P6 ;  /* 0x0000000307077211 */ /* 0x000fe400030f16ff */
[----:B------:R-:W-:Y:S02]  /*b2ae0*/  IADD3 R9, R28, 0x122, RZ ;  /* 0x000001221c097810 */ /* 0x000fe40007ffe0ff */
[----:B------:R-:W-:Y:S02]  /*b2af0*/  ISETP.LT.AND P2, PT, R8, c[0x0][0x17c], !P0 ;  /* 0x00005f0008007a0c */ /* 0x000fe40004741270 */
[----:B------:R-:W-:-:S02]  /*b2b00*/  IADD3 R8, R0, c[0x0][0x198], RZ ;  /* 0x0000660000087a10 */ /* 0x000fc40007ffe0ff */
[----:B------:R-:W-:Y:S01]  /*b2b10*/  ISETP.LT.AND P4, PT, R9, c[0x0][0x17c], !P0 ;  /* 0x00005f0009007a0c */ /* 0x000fe20004781270 */
[----:B---3--:R1:W-:Y:S02]  /*b2b20*/  @P3 STG.E [R4.64], R21 ;  /* 0x0000001504003986 */ /* 0x0083e4000c101908 */
[C---:B-1----:R-:W-:Y:S02]  /*b2b30*/  LEA R4, P3, R0.reuse, R2, 0x2 ;  /* 0x0000000200047211 */ /* 0x042fe400078610ff */
[----:B------:R-:W3:Y:S02]  /*b2b40*/  LDL.LU R21, [R1+0x18] ;  /* 0x0000180001157983 */ /* 0x000ee40000300800 */
[----:B------:R-:W-:Y:S02]  /*b2b50*/  LEA.HI.X.SX32 R5, R0, R3, 0x2, P3 ;  /* 0x0000000300057211 */ /* 0x000fe400018f16ff */
        /* <DEDUP_REMOVED lines=29> */
[----:B------:R-:W-:-:S03]  /*b2d30*/  IADD3 R0, R8, c[0x0][0x198], RZ ;  /* 0x0000660008007a10 */ /* 0x000fc60007ffe0ff */
[----:B------:R1:W-:Y:S02]  /*b2d40*/  @P3 STG.E [R4.64], R20 ;  /* 0x0000001404003986 */ /* 0x0003e4000c101908 */
[----:B-1----:R-:W-:Y:S02]  /*b2d50*/  IADD3 R7, R28, 0x128, RZ ;  /* 0x000001281c077810 */ /* 0x002fe40007ffe0ff */
[CC--:B------:R-:W-:Y:S02]  /*b2d60*/  LEA R6, P6, R8.reuse, R2.reuse, 0x2 ;  /* 0x0000000208067211 */ /* 0x0c0fe400078c10ff */
[----:B------:R-:W-:Y:S01]  /*b2d70*/  ISETP.LT.AND P5, PT, R7, c[0x0][0x17c], !P0 ;  /* 0x00005f0007007a0c */ /* 0x000fe200047a1270 */
[----:B------:R-:W2:Y:S01]  /*b2d80*/  LDL.LU R20, [R1+0x4cc] ;  /* 0x0004cc0001147983 */ /* 0x000ea20000300800 */
[----:B------:R-:W-:Y:S02]  /*b2d90*/  LEA.HI.X.SX32 R7, R8, R3, 0x2, P6 ;  /* 0x0000000308077211 */ /* 0x000fe400030f16ff */
[----:B------:R-:W-:-:S02]  /*b2da0*/  LEA R4, P3, R0, R2, 0x2 ;  /* 0x0000000200047211 */ /* 0x000fc400078610ff */
[----:B------:R-:W-:Y:S02]  /*b2db0*/  IADD3 R9, R28, 0x129, RZ ;  /* 0x000001291c097810 */ /* 0x000fe40007ffe0ff */
[C---:B------:R-:W-:Y:S02]  /*b2dc0*/  LEA.HI.X.SX32 R5, R0.reuse, R3, 0x2, P3 ;  /* 0x0000000300057211 */ /* 0x040fe400018f16ff */
[----:B------:R-:W-:Y:S01]  /*b2dd0*/  ISETP.LT.AND P2, PT, R9, c[0x0][0x17c], !P0 ;  /* 0x00005f0009007a0c */ /* 0x000fe20004741270 */
[----:B---3--:R1:W-:Y:S02]  /*b2de0*/  @P4 STG.E [R6.64], R21 ;  /* 0x0000001506004986 */ /* 0x0083e4000c101908 */
[----:B-1----:R-:W-:Y:S02]  /*b2df0*/  IADD3 R7, R0, c[0x0][0x198], RZ ;  /* 0x0000660000077a10 */ /* 0x002fe40007ffe0ff */
[----:B------:R-:W3:Y:S02]  /*b2e00*/  LDL.LU R21, [R1+0x248] ;  /* 0x0002480001157983 */ /* 0x000ee40000300800 */
[----:B------:R-:W-:-:S02]  /*b2e10*/  IADD3 R0, R7, c[0x0][0x198], RZ ;  /* 0x0000660007007a10 */ /* 0x000fc40007ffe0ff */
[CC--:B------:R-:W-:Y:S01]  /*b2e20*/  LEA R6, P6, R7.reuse, R2.reuse, 0x2 ;  /* 0x0000000207067211 */ /* 0x0c0fe200078c10ff */
[----:B----4-:R1:W-:Y:S03]  /*b2e30*/  @P1 STG.E [R4.64], R22 ;  /* 0x0000001604001986 */ /* 0x0103e6000c101908 */
        /* <DEDUP_REMOVED lines=22> */
[----:B------:R-:W-:Y:S02]  /*b2fa0*/  LEA.HI.X.SX32 R5, R0, R3, 0x2, P2 ;  /* 0x0000000300057211 */ /* 0x000fe400010f16ff */
[----:B------:R-:W-:-:S03]  /*b2fb0*/  ISETP.LT.AND P1, PT, R9, c[0x0][0x17c], !P0 ;  /* 0x00005f0009007a0c */ /* 0x000fc60004721270 */
[----:B------:R1:W-:Y:S02]  /*b2fc0*/  @P3 STG.E [R4.64], R20 ;  /* 0x0000001404003986 */ /* 0x0003e4000c101908 */
[----:B-1----:R-:W-:-:S04]  /*b2fd0*/  IADD3 R7, R0, c[0x0][0x198], RZ ;  /* 0x0000660000077a10 */ /* 0x002fc80007ffe0ff */
[C---:B------:R-:W-:Y:S02]  /*b2fe0*/  IADD3 R0, R7.reuse, c[0x0][0x198], RZ ;  /* 0x0000660007007a10 */ /* 0x040fe40007ffe0ff */
[CC--:B------:R-:W-:Y:S01]  /*b2ff0*/  LEA R6, P6, R7.reuse, R2.reuse, 0x2 ;  /* 0x0000000207067211 */ /* 0x0c0fe200078c10ff */
[----:B------:R-:W2:Y:S01]  /*b3000*/  LDL.LU R20, [R1+0x4fc] ;  /* 0x0004fc0001147983 */ /* 0x000ea20000300800 */
[----:B------:R-:W-:Y:S02]  /*b3010*/  LEA R4, P3, R0, R2, 0x2 ;  /* 0x0000000200047211 */ /* 0x000fe400078610ff */
[----:B------:R-:W-:Y:S01]  /*b3020*/  IADD3 R8, R28, 0x12f, RZ ;  /* 0x0000012f1c087810 */ /* 0x000fe20007ffe0ff */
[----:B------:R-:W2:Y:S01]  /*b3030*/  LDL.LU R16, [R1+0x4b8] ;  /* 0x0004b80001107983 */ /* 0x000ea20000300800 */
[-C--:B------:R-:W-:Y:S02]  /*b3040*/  LEA.HI.X.SX32 R7, R7, R3.reuse, 0x2, P6 ;  /* 0x0000000307077211 */ /* 0x080fe400030f16ff */
[----:B------:R-:W-:-:S02]  /*b3050*/  LEA.HI.X.SX32 R5, R0, R3, 0x2, P3 ;  /* 0x0000000300057211 */ /* 0x000fc400018f16ff */
[----:B------:R-:W-:Y:S02]  /*b3060*/  IADD3 R9, R28, 0x12e, RZ ;  /* 0x0000012e1c097810 */ /* 0x000fe40007ffe0ff */
[----:B------:R-:W-:Y:S02]  /*b3070*/  ISETP.LT.AND P2, PT, R8, c[0x0][0x17c], !P0 ;  /* 0x00005f0008007a0c */ /* 0x000fe40004741270 */
[----:B------:R-:W-:Y:S02]  /*b3080*/  IADD3 R8, R0, c[0x0][0x198], RZ ;  /* 0x0000660000087a10 */ /* 0x000fe40007ffe0ff */
[----:B------:R-:W-:Y:S02]  /*b3090*/  ISETP.LT.AND P4, PT, R9, c[0x0][0x17c], !P0 ;  /* 0x00005f0009007a0c */ /* 0x000fe40004781270 */
[----:B------:R-:W-:Y:S01]  /*b30a0*/  IADD3 R0, R8, c[0x0][0x198], RZ ;  /* 0x0000660008007a10 */ /* 0x000fe20007ffe0ff */
[----:B---3--:R1:W-:Y:S02]  /*b30b0*/  @P5 STG.E [R6.64], R21 ;  /* 0x0000001506005986 */ /* 0x0083e4000c101908 */
[----:B-1----:R-:W-:-:S02]  /*b30c0*/  IADD3 R7, R28, 0x130, RZ ;  /* 0x000001301c077810 */ /* 0x002fc40007ffe0ff */
[CC--:B------:R-:W-:Y:S01]  /*b30d0*/  LEA R6, P6, R8.reuse, R2.reuse, 0x2 ;  /* 0x0000000208067211 */ /* 0x0c0fe200078c10ff */
[----:B----4-:R1:W-:Y:S01]  /*b30e0*/  @P1 STG.E [R4.64], R22 ;  /* 0x0000001604001986 */ /* 0x0103e2000c101908 */
[----:B------:R-:W-:Y:S02]  /*b30f0*/  ISETP.LT.AND P5, PT, R7, c[0x0][0x17c], !P0 ;  /* 0x00005f0007007a0c */ /* 0x000fe400047a1270 */
[----:B------:R-:W-:Y:S01]  /*b3100*/  LEA.HI.X.SX32 R7, R8, R3, 0x2, P6 ;  /* 0x0000000308077211 */ /* 0x000fe200030f16ff */
[----:B-1----:R-:W3:Y:S01]  /*b3110*/  LDL.LU R22, [R1+0x4bc] ;  /* 0x0004bc0001167983 */ /* 0x002ee20000300800 */
[----:B------:R-:W-:-:S03]  /*b3120*/  LEA R4, P1, R0, R2, 0x2 ;  /* 0x0000000200047211 */ /* 0x000fc600078210ff */
[----:B------:R-:W4:Y:S01]  /*b3130*/  LDL.LU R21, [R1+0x28] ;  /* 0x0000280001157983 */ /* 0x000f220000300800 */
[----:B------:R-:W-:-:S03]  /*b3140*/  LEA.HI.X.SX32 R5, R0, R3, 0x2, P1 ;  /* 0x0000000300057211 */ /* 0x000fc600008f16ff */
[----:B------:R-:W-:Y:S04]  /*b3150*/  @P4 STG.E [R6.64], R10 ;  /* 0x0000000a06004986 */ /* 0x000fe8000c101908 */
[----:B--2---:R1:W-:Y:S04]  /*b3160*/  @P2 STG.E [R4.64], R23 ;  /* 0x0000001704002986 */ /* 0x0043e8000c101908 */
[----:B-1----:R-:W2:Y:S01]  /*b3170*/  LDL.LU R23, [R1+0x2c] ;  /* 0x00002c0001177983 */ /* 0x002ea20000300800 */
[----:B------:R-:W-:Y:S02]  /*b3180*/  IADD3 R7, R0, c[0x0][0x198], RZ ;  /* 0x0000660000077a10 */ /* 0x000fe40007ffe0ff */
[----:B------:R-:W-:-:S02]  /*b3190*/  IADD3 R9, R28, 0x131, RZ ;  /* 0x000001311c097810 */ /* 0x000fc40007ffe0ff */
[----:B------:R-:W-:Y:S02]  /*b31a0*/  LEA R6, P6, R7, R2, 0x2 ;  /* 0x0000000207067211 */ /* 0x000fe400078c10ff */
[----:B------:R-:W-:Y:S02]  /*b31b0*/  ISETP.LT.AND P3, PT, R9, c[0x0][0x17c], !P0 ;  /* 0x00005f0009007a0c */ /* 0x000fe40004761270 */
[C---:B------:R-:W-:Y:S02]  /*b31c0*/  IADD3 R8, R28.reuse, 0x133, RZ ;  /* 0x000001331c087810 */ /* 0x040fe40007ffe0ff */
[----:B------:R-:W-:Y:S02]  /*b31d0*/  IADD3 R9, R28, 0x132, RZ ;  /* 0x000001321c097810 */ /* 0x000fe40007ffe0ff */
[C---:B------:R-:W-:Y:S02]  /*b31e0*/  IADD3 R0, R7.reuse, c[0x0][0x198], RZ ;  /* 0x0000660007007a10 */ /* 0x040fe40007ffe0ff */
[----:B------:R-:W-:-:S02]  /*b31f0*/  LEA.HI.X.SX32 R7, R7, R3, 0x2, P6 ;  /* 0x0000000307077211 */ /* 0x000fc400030f16ff */
[----:B------:R-:W-:Y:S02]  /*b3200*/  ISETP.LT.AND P1, PT, R8, c[0x0][0x17c], !P0 ;  /* 0x00005f0008007a0c */ /* 0x000fe40004721270 */
        /* <DEDUP_REMOVED lines=13> */
[----:B-1----:R-:W2:Y:S01]  /*b32e0*/  LDL.LU R20, [R1+0x4e8] ;  /* 0x0004e80001147983 */ /* 0x002ea20000300800 */
[C---:B------:R-:W-:Y:S02]  /*b32f0*/  IADD3 R5, R0.reuse, c[0x0][0x198], RZ ;  /* 0x0000660000057a10 */ /* 0x040fe40007ffe0ff */
[CC--:B------:R-:W-:Y:S02]  /*b3300*/  LEA R6, P3, R0.reuse, R2.reuse, 0x2 ;  /* 0x0000000200067211 */ /* 0x0c0fe400078610ff */
[C---:B------:R-:W-:Y:S02]  /*b3310*/  LEA R4, P6, R5.reuse, R2, 0x2 ;  /* 0x0000000205047211 */ /* 0x040fe400078c10ff */
[-C--:B------:R-:W-:Y:S02]  /*b3320*/  LEA.HI.X.SX32 R7, R0, R3.reuse, 0x2, P3 ;  /* 0x0000000300077211 */ /* 0x080fe400018f16ff */
[C---:B------:R-:W-:Y:S02]  /*b3330*/  IADD3 R0, R5.reuse, c[0x0][0x198], RZ ;  /* 0x0000660005007a10 */ /* 0x040fe40007ffe0ff */
[----:B------:R-:W-:-:S02]  /*b3340*/  LEA.HI.X.SX32 R5, R5, R3, 0x2, P6 ;  /* 0x0000000305057211 */ /* 0x000fc400030f16ff */
[----:B------:R-:W-:Y:S01]  /*b3350*/  ISETP.LT.AND P2, PT, R9, c[0x0][0x17c], !P0 ;  /* 0x00005f0009007a0c */ /* 0x000fe20004741270 */
[----:B---3--:R1:W-:Y:S04]  /*b3360*/  @P1 STG.E [R6.64], R22 ;  /* 0x0000001606001986 */ /* 0x0083e8000c101908 */
[----:B----4-:R3:W-:Y:S04]  /*b3370*/  @P5 STG.E [R4.64], R21 ;  /* 0x0000001504005986 */ /* 0x0107e8000c101908 */
[----:B-1----:R-:W4:Y:S01]  /*b3380*/  LDL.LU R22, [R1+0x4ec] ;  /* 0x0004ec0001167983 */ /* 0x002f220000300800 */
[----:B---3--:R-:W-:-:S03]  /*b3390*/  LEA R4, P1, R0, R2, 0x2 ;  /* 0x0000000200047211 */ /* 0x008fc600078210ff */
[----:B------:R-:W3:Y:S01]  /*b33a0*/  LDL.LU R21, [R1+0x438] ;  /* 0x0004380001157983 */ /* 0x000ee20000300800 */
[----:B------:R-:W-:-:S05]  /*b33b0*/  LEA.HI.X.SX32 R5, R0, R3, 0x2, P1 ;  /* 0x0000000300057211 */ /* 0x000fca00008f16ff */
[----:B--2---:R1:W-:Y:S04]  /*b33c0*/  @P2 STG.E [R4.64], R23 ;  /* 0x0000001704002986 */ /* 0x0043e8000c101908 */
[----:B-1----:R-:W2:Y:S01]  /*b33d0*/  LDL.LU R23, [R1+0x43c] ;  /* 0x00043c0001177983 */ /* 0x002ea20000300800 */
[C---:B------:R-:W-:Y:S02]  /*b33e0*/  IADD3 R8, R28.reuse, 0x137, RZ ;  /* 0x000001371c087810 */ /* 0x040fe40007ffe0ff */
[----:B------:R-:W-:Y:S01]  /*b33f0*/  IADD3 R9, R28, 0x136, RZ ;  /* 0x000001361c097810 */ /* 0x000fe20007ffe0ff */
[----:B------:R-:W2:Y:S01]  /*b3400*/  LDL.LU R16, [R1+0x508] ;  /* 0x0005080001107983 */ /* 0x000ea20000300800 */
[----:B------:R-:W-:Y:S02]  /*b3410*/  ISETP.LT.AND P3, PT, R8, c[0x0][0x17c], !P0 ;  /* 0x00005f0008007a0c */ /* 0x000fe40004761270 */
[----:B------:R-:W-:-:S02]  /*b3420*/  IADD3 R8, R0, c[0x0][0x198], RZ ;  /* 0x0000660000087a10 */ /* 0x000fc40007ffe0ff */
[----:B------:R-:W-:Y:S02]  /*b3430*/  IADD3 R7, R28, 0x138, RZ ;  /* 0x000001381c077810 */ /* 0x000fe40007ffe0ff */
[C---:B------:R-:W-:Y:S02]  /*b3440*/  IADD3 R0, R8.reuse, c[0x0][0x198], RZ ;  /* 0x0000660008007a10 */ /* 0x040fe40007ffe0ff */
[----:B------:R-:W-:Y:S02]  /*b3450*/  LEA R6, P6, R8, R2, 0x2 ;  /* 0x0000000208067211 */ /* 0x000fe400078c10ff */
[----:B------:R-:W-:Y:S02]  /*b3460*/  ISETP.LT.AND P4, PT, R9, c[0x0][0x17c], !P0 ;  /* 0x00005f0009007a0c */ /* 0x000fe40004781270 */
[----:B------:R-:W-:Y:S02]  /*b3470*/  ISETP.LT.AND P5, PT, R7, c[0x0][0x17c], !P0 ;  /* 0x00005f0007007a0c */ /* 0x000fe400047a1270 */
[----:B------:R-:W-:-:S02]  /*b3480*/  IADD3 R5, R0, c[0x0][0x198], RZ ;  /* 0x0000660000057a10 */ /* 0x000fc40007ffe0ff */
[----:B------:R-:W-:Y:S02]  /*b3490*/  IADD3 R9, R28, 0x139, RZ ;  /* 0x000001391c097810 */ /* 0x000fe40007ffe0ff */
[-C--:B------:R-:W-:Y:S02]  /*b34a0*/  LEA.HI.X.SX32 R7, R8, R3.reuse, 0x2, P6 ;  /* 0x0000000308077211 */ /* 0x080fe400030f16ff */
[CC--:B------:R-:W-:Y:S02]  /*b34b0*/  LEA R8, P2, R0.reuse, R2.reuse, 0x2 ;  /* 0x0000000200087211 */ /* 0x0c0fe400078410ff */
[----:B------:R-:W-:Y:S02]  /*b34c0*/  LEA R4, P6, R5, R2, 0x2 ;  /* 0x0000000205047211 */ /* 0x000fe400078c10ff */
[----:B------:R-:W-:Y:S02]  /*b34d0*/  ISETP.LT.AND P1, PT, R9, c[0x0][0x17c], !P0 ;  /* 0x00005f0009007a0c */ /* 0x000fe40004721270 */
[----:B------:R-:W-:-:S02]  /*b34e0*/  LEA.HI.X.SX32 R9, R0, R3, 0x2, P2 ;  /* 0x0000000300097211 */ /* 0x000fc400010f16ff */
[C---:B------:R-:W-:Y:S02]  /*b34f0*/  IADD3 R0, R5.reuse, c[0x0][0x198], RZ ;  /* 0x0000660005007a10 */ /* 0x040fe40007ffe0ff */
[----:B------:R-:W-:Y:S01]  /*b3500*/  LEA.HI.X.SX32 R5, R5, R3, 0x2, P6 ;  /* 0x0000000305057211 */ /* 0x000fe200030f16ff */
[----:B------:R1:W-:Y:S04]  /*b3510*/  @P4 STG.E [R6.64], R26 ;  /* 0x0000001a06004986 */ /* 0x0003e8000c101908 */
[----:B------:R-:W-:Y:S04]  /*b3520*/  @P3 STG.E [R8.64], R27 ;  /* 0x0000001b08003986 */ /* 0x000fe8000c101908 */
[----:B------:R1:W-:Y:S02]  /*b3530*/  @P5 STG.E [R4.64], R20 ;  /* 0x0000001404005986 */ /* 0x0003e4000c101908 */
[----:B-1----:R-:W-:-:S02]  /*b3540*/  IADD3 R7, R28, 0x13a, RZ ;  /* 0x0000013a1c077810 */ /* 0x002fc40007ffe0ff */
[----:B------:R-:W-:Y:S02]  /*b3550*/  IADD3 R6, R28, 0x13b, RZ ;  /* 0x0000013b1c067810 */ /* 0x000fe40007ffe0ff */
[C---:B------:R-:W-:Y:S02]  /*b3560*/  LEA R4, P3, R0.reuse, R2, 0x2 ;  /* 0x0000000200047211 */ /* 0x040fe400078610ff */
[----:B------:R-:W-:Y:S02]  /*b3570*/  ISETP.LT.AND P4, PT, R7, c[0x0][0x17c], !P0 ;  /* 0x00005f0007007a0c */ /* 0x000fe40004781270 */
[C---:B------:R-:W-:Y:S02]  /*b3580*/  LEA.HI.X.SX32 R5, R0.reuse, R3, 0x2, P3 ;  /* 0x0000000300057211 */ /* 0x040fe400018f16ff */
[----:B------:R-:W-:Y:S02]  /*b3590*/  IADD3 R7, R0, c[0x0][0x198], RZ ;  /* 0x0000660000077a10 */ /* 0x000fe40007ffe0ff */
[----:B------:R-:W-:-:S02]  /*b35a0*/  ISETP.LT.AND P2, PT, R6, c[0x0][0x17c], !P0 ;  /* 0x00005f0006007a0c */ /* 0x000fc40004741270 */
[C---:B------:R-:W-:Y:S02]  /*b35b0*/  IADD3 R10, R7.reuse, c[0x0][0x198], RZ ;  /* 0x00006600070a7a10 */ /* 0x040fe40007ffe0ff */
[----:B------:R-:W-:Y:S02]  /*b35c0*/  IADD3 R9, R28, 0x13c, RZ ;  /* 0x0000013c1c097810 */ /* 0x000fe40007ffe0ff */
[-C--:B------:R-:W-:Y:S02]  /*b35d0*/  LEA R8, P6, R7, R2.reuse, 0x2 ;  /* 0x0000000207087211 */ /* 0x080fe400078c10ff */
[----:B------:R-:W-:Y:S02]  /*b35e0*/  ISETP.LT.AND P5, PT, R9, c[0x0][0x17c], !P0 ;  /* 0x00005f0009007a0c */ /* 0x000fe400047a1270 */
[----:B------:R-:W-:Y:S01]  /*b35f0*/  LEA.HI.X.SX32 R9, R7, R3, 0x2, P6 ;  /* 0x0000000307097211 */ /* 0x000fe200030f16ff */
[----:B----4-:R1:W-:Y:S04]  /*b3600*/  @P1 STG.E [R4.64], R22 ;  /* 0x0000001604001986 */ /* 0x0103e8000c101908 */
[----:B-1----:R-:W4:Y:S01]  /*b3610*/  LDL.LU R22, [R1+0x50c] ;  /* 0x00050c0001167983 */ /* 0x002f220000300800 */
[----:B------:R-:W-:-:S03]  /*b3620*/  LEA R4, P1, R10, R2, 0x2 ;  /* 0x000000020a047211 */ /* 0x000fc600078210ff */
[----:B------:R-:W4:Y:S01]  /*b3630*/  LDL.LU R20, [R1+0x518] ;  /* 0x0005180001147983 */ /* 0x000f220000300800 */
[----:B------:R-:W-:-:S03]  /*b3640*/  LEA.HI.X.SX32 R5, R10, R3, 0x2, P1 ;  /* 0x000000030a057211 */ /* 0x000fc600008f16ff */
[----:B---3--:R-:W-:Y:S04]  /*b3650*/  @P4 STG.E [R8.64], R21 ;  /* 0x0000001508004986 */ /* 0x008fe8000c101908 */
[----:B--2---:R1:W-:Y:S04]  /*b3660*/  @P2 STG.E [R4.64], R23 ;  /* 0x0000001704002986 */ /* 0x0043e8000c101908 */
[----:B-1----:R-:W2:Y:S04]  /*b3670*/  LDL.LU R23, [R1+0x51c] ;  /* 0x00051c0001177983 */ /* 0x002ea80000300800 */
[----:B------:R-:W3:Y:S04]  /*b3680*/  LDL.LU R21, [R1+0x520] ;  /* 0x0005200001157983 */ /* 0x000ee80000300800 */
[----:B------:R-:W3:Y:S01]  /*b3690*/  LDL.LU R25, [R1+0x524] ;  /* 0x0005240001197983 */ /* 0x000ee20000300800 */
[----:B------:R-:W-:-:S02]  /*b36a0*/  IADD3 R11, R28, 0x13d, RZ ;  /* 0x0000013d1c0b7810 */ /* 0x000fc40007ffe0ff */
[----:B------:R-:W-:Y:S02]  /*b36b0*/  IADD3 R6, R10, c[0x0][0x198], RZ ;  /* 0x000066000a067a10 */ /* 0x000fe40007ffe0ff */
[----:B------:R-:W-:Y:S02]  /*b36c0*/  ISETP.LT.AND P3, PT, R11, c[0x0][0x17c], !P0 ;  /* 0x00005f000b007a0c */ /* 0x000fe40004761270 */
[----:B------:R-:W-:Y:S02]  /*b36d0*/  IADD3 R0, R6, c[0x0][0x198], RZ ;  /* 0x0000660006007a10 */ /* 0x000fe40007ffe0ff */
[----:B------:R-:W-:Y:S02]  /*b36e0*/  IADD3 R12, R28, 0x13e, RZ ;  /* 0x0000013e1c0c7810 */ /* 0x000fe40007ffe0ff */
[----:B------:R-:W-:Y:S02]  /*b36f0*/  LEA R14, P6, R6, R2, 0x2 ;  /* 0x00000002060e7211 */ /* 0x000fe400078c10ff */
[----:B------:R-:W-:-:S02]  /*b3700*/  IADD3 R7, R0, c[0x0][0x198], RZ ;  /* 0x0000660000077a10 */ /* 0x000fc40007ffe0ff */
[----:B------:R-:W-:Y:S02]  /*b3710*/  ISETP.LT.AND P4, PT, R12, c[0x0][0x17c], !P0 ;  /* 0x00005f000c007a0c */ /* 0x000fe40004781270 */
[-C--:B------:R-:W-:Y:S02]  /*b3720*/  LEA R4, P2, R0, R2.reuse, 0x2 ;  /* 0x0000000200047211 */ /* 0x080fe400078410ff */
[-C--:B------:R-:W-:Y:S02]  /*b3730*/  LEA.HI.X.SX32 R15, R6, R3.reuse, 0x2, P6 ;  /* 0x00000003060f7211 */ /* 0x080fe400030f16ff */
[C---:B------:R-:W-:Y:S02]  /*b3740*/  LEA R6, P6, R7.reuse, R2, 0x2 ;  /* 0x0000000207067211 */ /* 0x040fe400078c10ff */
[----:B------:R-:W-:Y:S02]  /*b3750*/  LEA.HI.X.SX32 R5, R0, R3, 0x2, P2 ;  /* 0x0000000300057211 */ /* 0x000fe400010f16ff */
[----:B------:R-:W-:Y:S01]  /*b3760*/  IADD3 R8, R28, 0x13f, RZ ;  /* 0x0000013f1c087810 */ /* 0x000fe20007ffe0ff */
[----:B------:R-:W-:Y:S01]  /*b3770*/  @P5 STG.E [R14.64], R16 ;  /* 0x000000100e005986 */ /* 0x000fe2000c101908 */
[----:B------:R-:W-:-:S02]  /*b3780*/  IADD3 R11, R7, c[0x0][0x198], RZ ;  /* 0x00006600070b7a10 */ /* 0x000fc40007ffe0ff */
[----:B------:R-:W-:Y:S02]  /*b3790*/  LEA.HI.X.SX32 R7, R7, R3, 0x2, P6 ;  /* 0x0000000307077211 */ /* 0x000fe400030f16ff */
[----:B------:R-:W-:Y:S02]  /*b37a0*/  ISETP.LT.AND P1, PT, R8, c[0x0][0x17c], !P0 ;  /* 0x00005f0008007a0c */ /* 0x000fe40004721270 */
[C---:B------:R-:W-:Y:S02]  /*b37b0*/  IADD3 R10, R28.reuse, 0x140, RZ ;  /* 0x000001401c0a7810 */ /* 0x040fe40007ffe0ff */
[----:B------:R-:W-:Y:S02]  /*b37c0*/  IADD3 R9, R11, c[0x0][0x198], RZ ;  /* 0x000066000b097a10 */ /* 0x000fe40007ffe0ff */
[----:B------:R-:W-:Y:S02]  /*b37d0*/  IADD3 R8, R28, 0x141, RZ ;  /* 0x000001411c087810 */ /* 0x000fe40007ffe0ff */
[----:B------:R-:W-:-:S02]  /*b37e0*/  ISETP.LT.AND P5, PT, R10, c[0x0][0x17c], !P0 ;  /* 0x00005f000a007a0c */ /* 0x000fc400047a1270 */
[C---:B------:R-:W-:Y:S02]  /*b37f0*/  IADD3 R18, R9.reuse, c[0x0][0x198], RZ ;  /* 0x0000660009127a10 */ /* 0x040fe40007ffe0ff */
[----:B------:R-:W-:Y:S02]  /*b3800*/  ISETP.LT.AND P2, PT, R8, c[0x0][0x17c], !P0 ;  /* 0x00005f0008007a0c */ /* 0x000fe40004741270 */
[----:B------:R-:W-:-:S04]  /*b3810*/  LEA R8, P6, R9, R2, 0x2 ;  /* 0x0000000209087211 */ /* 0x000fc800078c10ff */
[----:B------:R-:W-:Y:S01]  /*b3820*/  LEA.HI.X.SX32 R9, R9, R3, 0x2, P6 ;  /* 0x0000000309097211 */ /* 0x000fe200030f16ff */
[----:B----4-:R1:W-:Y:S04]  /*b3830*/  @P3 STG.E [R4.64], R22 ;  /* 0x0000001604003986 */ /* 0x0103e8000c101908 */
[----:B------:R4:W-:Y:S04]  /*b3840*/  @P4 STG.E [R6.64], R20 ;  /* 0x0000001406004986 */ /* 0x0009e8000c101908 */
[----:B-1----:R-:W3:Y:S01]  /*b3850*/  LDL.LU R22, [R1+0x530] ;  /* 0x0005300001167983 */ /* 0x002ee20000300800 */
[----:B----4-:R-:W-:-:S03]  /*b3860*/  LEA R6, P3, R11, R2, 0x2 ;  /* 0x000000020b067211 */ /* 0x010fc600078610ff */
[----:B------:R-:W4:Y:S01]  /*b3870*/  LDL.LU R24, [R1+0x534] ;  /* 0x0005340001187983 */ /* 0x000f220000300800 */
[----:B------:R-:W-:-:S05]  /*b3880*/  LEA.HI.X.SX32 R7, R11, R3, 0x2, P3 ;  /* 0x000000030b077211 */ /* 0x000fca00018f16ff */
[----:B--2---:R1:W-:Y:S04]  /*b3890*/  @P1 STG.E [R6.64], R23 ;  /* 0x0000001706001986 */ /* 0x0043e8000c101908 */
[----:B-1----:R-:W2:Y:S01]  /*b38a0*/  LDL.LU R23, [R1+0x540] ;  /* 0x0005400001177983 */ /* 0x002ea20000300800 */
[----:B------:R-:W-:-:S04]  /*b38b0*/  LEA R6, P1, R18, R2, 0x2 ;  /* 0x0000000212067211 */ /* 0x000fc800078210ff */
[C---:B------:R-:W-:Y:S01]  /*b38c0*/  LEA.HI.X.SX32 R7, R18.reuse, R3, 0x2, P1 ;  /* 0x0000000312077211 */ /* 0x040fe200008f16ff */
[----:B---3--:R-:W-:Y:S04]  /*b38d0*/  @P5 STG.E [R8.64], R21 ;  /* 0x0000001508005986 */ /* 0x008fe8000c101908 */
[----:B------:R1:W-:Y:S04]  /*b38e0*/  @P2 STG.E [R6.64], R25 ;  /* 0x0000001906002986 */ /* 0x0003e8000c101908 */
[----:B-1----:R-:W3:Y:S01]  /*b38f0*/  LDL.LU R25, [R1+0x544] ;  /* 0x0005440001197983 */ /* 0x002ee20000300800 */
[----:B------:R-:W-:-:S02]  /*b3900*/  IADD3 R13, R18, c[0x0][0x198], RZ ;  /* 0x00006600120d7a10 */ /* 0x000fc40007ffe0ff */
[----:B------:R-:W-:Y:S01]  /*b3910*/  IADD3 R15, R28, 0x142, RZ ;  /* 0x000001421c0f7810 */ /* 0x000fe20007ffe0ff */
[----:B------:R-:W3:Y:S01]  /*b3920*/  LDL.LU R27, [R1+0x554] ;  /* 0x00055400011b7983 */ /* 0x000ee20000300800 */
[----:B------:R-:W-:-:S04]  /*b3930*/  IADD3 R16, R13, c[0x0][0x198], RZ ;  /* 0x000066000d107a10 */ /* 0x000fc80007ffe0ff */
[----:B------:R-:W-:-:S04]  /*b3940*/  IADD3 R12, R16, c[0x0][0x198], RZ ;  /* 0x00006600100c7a10 */ /* 0x000fc80007ffe0ff */
[----:B------:R-:W-:-:S04]  /*b3950*/  IADD3 R0, R12, c[0x0][0x198], RZ ;  /* 0x000066000c007a10 */ /* 0x000fc80007ffe0ff */
[----:B------:R-:W-:-:S04]  /*b3960*/  IADD3 R14, R0, c[0x0][0x198], RZ ;  /* 0x00006600000e7a10 */ /* 0x000fc80007ffe0ff */
[----:B------:R-:W-:-:S04]  /*b3970*/  IADD3 R5, R14, c[0x0][0x198], RZ ;  /* 0x000066000e057a10 */ /* 0x000fc80007ffe0ff */
[----:B------:R-:W-:-:S04]  /*b3980*/  IADD3 R10, R5, c[0x0][0x198], RZ ;  /* 0x00006600050a7a10 */ /* 0x000fc80007ffe0ff */
[----:B------:R-:W-:Y:S02]  /*b3990*/  IADD3 R11, R10, c[0x0][0x198], RZ ;  /* 0x000066000a0b7a10 */ /* 0x000fe40007ffe0ff */
[----:B------:R-:W-:Y:S02]  /*b39a0*/  IADD3 R4, R28, 0x143, RZ ;  /* 0x000001431c047810 */ /* 0x000fe40007ffe0ff */
[----:B------:R-:W-:Y:S02]  /*b39b0*/  ISETP.LT.AND P4, PT, R15, c[0x0][0x17c], !P0 ;  /* 0x00005f000f007a0c */ /* 0x000fe40004781270 */
[----:B------:R-:W-:Y:S02]  /*b39c0*/  IADD3 R15, R11, c[0x0][0x198], RZ ;  /* 0x000066000b0f7a10 */ /* 0x000fe40007ffe0ff */
[----:B------:R-:W-:Y:S02]  /*b39d0*/  ISETP.LT.AND P3, PT, R4, c[0x0][0x17c], !P0 ;  /* 0x00005f0004007a0c */ /* 0x000fe40004761270 */
[----:B------:R-:W-:-:S04]  /*b39e0*/  IADD3 R4, R15, c[0x0][0x198], RZ ;  /* 0x000066000f047a10 */ /* 0x000fc80007ffe0ff */
[----:B------:R-:W-:-:S04]  /*b39f0*/  IADD3 R17, R4, c[0x0][0x198], RZ ;  /* 0x0000660004117a10 */ /* 0x000fc80007ffe0ff */
[----:B------:R-:W-:Y:S02]  /*b3a00*/  IADD3 R20, R17, c[0x0][0x198], RZ ;  /* 0x0000660011147a10 */ /* 0x000fe40007ffe0ff */
[----:B------:R-:W-:Y:S02]  /*b3a10*/  IADD3 R9, R28, 0x144, RZ ;  /* 0x000001441c097810 */ /* 0x000fe40007ffe0ff */
[----:B------:R-:W-:Y:S02]  /*b3a20*/  LEA R8, P6, R13, R2, 0x2 ;  /* 0x000000020d087211 */ /* 0x000fe400078c10ff */
[----:B------:R-:W-:Y:S02]  /*b3a30*/  IADD3 R21, R20, c[0x0][0x198], RZ ;  /* 0x0000660014157a10 */ /* 0x000fe40007ffe0ff */
[----:B------:R-:W-:Y:S02]  /*b3a40*/  ISETP.LT.AND P5, PT, R9, c[0x0][0x17c], !P0 ;  /* 0x00005f0009007a0c */ /* 0x000fe400047a1270 */
[----:B------:R-:W-:-:S02]  /*b3a50*/  LEA.HI.X.SX32 R9, R13, R3, 0x2, P6 ;  /* 0x000000030d097211 */ /* 0x000fc400030f16ff */
[----:B------:R-:W-:Y:S02]  /*b3a60*/  IADD3 R18, R21, c[0x0][0x198], RZ ;  /* 0x0000660015127a10 */ /* 0x000fe40007ffe0ff */
[----:B------:R-:W-:Y:S02]  /*b3a70*/  LEA R6, P2, R16, R2, 0x2 ;  /* 0x0000000210067211 */ /* 0x000fe400078410ff */
[----:B------:R-:W-:Y:S02]  /*b3a80*/  IADD3 R13, R18, c[0x0][0x198], RZ ;  /* 0x00006600120d7a10 */ /* 0x000fe40007ffe0ff */
[----:B------:R-:W-:Y:S01]  /*b3a90*/  LEA.HI.X.SX32 R7, R16, R3, 0x2, P2 ;  /* 0x0000000310077211 */ /* 0x000fe200010f16ff */
[----:B------:R1:W-:Y:S01]  /*b3aa0*/  @P4 STG.E [R8.64], R22 ;  /* 0x0000001608004986 */ /* 0x0003e2000c101908 */
[C---:B------:R-:W-:Y:S02]  /*b3ab0*/  IADD3 R19, R28.reuse, 0x145, RZ ;  /* 0x000001451c137810 */ /* 0x040fe40007ffe0ff */
[----:B-1----:R-:W-:-:S02]  /*b3ac0*/  IADD3 R9, R28, 0x146, RZ ;  /* 0x000001461c097810 */ /* 0x002fc40007ffe0ff */
[C---:B------:R-:W-:Y:S02]  /*b3ad0*/  LEA R8, P6, R12.reuse, R2, 0x2 ;  /* 0x000000020c087211 */ /* 0x040fe400078c10ff */
[----:B------:R-:W-:Y:S02]  /*b3ae0*/  IADD3 R22, R13, c[0x0][0x198], RZ ;  /* 0x000066000d167a10 */ /* 0x000fe40007ffe0ff */
[----:B------:R-:W-:Y:S02]  /*b3af0*/  ISETP.LT.AND P4, PT, R9, c[0x0][0x17c], !P0 ;  /* 0x00005f0009007a0c */ /* 0x000fe40004781270 */
[----:B------:R-:W-:Y:S02]  /*b3b00*/  LEA.HI.X.SX32 R9, R12, R3, 0x2, P6 ;  /* 0x000000030c097211 */ /* 0x000fe400030f16ff */
[----:B------:R-:W-:Y:S01]  /*b3b10*/  IADD3 R12, R22, c[0x0][0x198], RZ ;  /* 0x00006600160c7a10 */ /* 0x000fe20007ffe0ff */
[----:B----4-:R1:W-:Y:S01]  /*b3b20*/  @P3 STG.E [R6.64], R24 ;  /* 0x0000001806003986 */ /* 0x0103e2000c101908 */
[----:B------:R-:W-:-:S02]  /*b3b30*/  ISETP.LT.AND P1, PT, R19, c[0x0][0x17c], !P0 ;  /* 0x00005f0013007a0c */ /* 0x000fc40004721270 */
[----:B------:R-:W-:Y:S02]  /*b3b40*/  IADD3 R19, R28, 0x147, RZ ;  /* 0x000001471c137810 */ /* 0x000fe40007ffe0ff */
[----:B-1----:R-:W-:Y:S02]  /*b3b50*/  IADD3 R24, R12, c[0x0][0x198], RZ ;  /* 0x000066000c187a10 */ /* 0x002fe40007ffe0ff */
[----:B------:R-:W-:Y:S02]  /*b3b60*/  LEA R6, P3, R0, R2, 0x2 ;  /* 0x0000000200067211 */ /* 0x000fe400078610ff */
[----:B------:R-:W-:Y:S02]  /*b3b70*/  IADD3 R16, R28, 0x149, RZ ;  /* 0x000001491c107810 */ /* 0x000fe40007ffe0ff */
[----:B------:R-:W-:Y:S02]  /*b3b80*/  LEA.HI.X.SX32 R7, R0, R3, 0x2, P3 ;  /* 0x0000000300077211 */ /* 0x000fe400018f16ff */
[----:B------:R-:W-:-:S02]  /*b3b90*/  ISETP.LT.AND P3, PT, R16, c[0x0][0x17c], !P0 ;  /* 0x00005f0010007a0c */ /* 0x000fc40004761270 */
[----:B------:R-:W-:Y:S01]  /*b3ba0*/  ISETP.LT.AND P2, PT, R19, c[0x0][0x17c], !P0 ;  /* 0x00005f0013007a0c */ /* 0x000fe20004741270 */
[----:B--2---:R1:W-:Y:S02]  /*b3bb0*/  @P5 STG.E [R8.64], R23 ;  /* 0x0000001708005986 */ /* 0x0043e4000c101908 */
[----:B-1----:R-:W-:Y:S02]  /*b3bc0*/  IADD3 R23, R24, c[0x0][0x198], RZ ;  /* 0x0000660018177a10 */ /* 0x002fe40007ffe0ff */
[----:B------:R-:W-:Y:S02]  /*b3bd0*/  IADD3 R9, R28, 0x148, RZ ;  /* 0x000001481c097810 */ /* 0x000fe40007ffe0ff */
[----:B------:R-:W-:Y:S01]  /*b3be0*/  IADD3 R28, R23, c[0x0][0x198], RZ ;  /* 0x00006600171c7a10 */ /* 0x000fe20007ffe0ff */
[----:B------:R1:W-:Y:S04]  /*b3bf0*/  STL [R1+0x18b8], R23 ;  /* 0x0018b81701007387 */ /* 0x0003e80000100800 */
[----:B---3--:R2:W-:Y:S04]  /*b3c00*/  @P1 STG.E [R6.64], R25 ;  /* 0x0000001906001986 */ /* 0x0085e8000c101908 */
[----:B-1----:R-:W3:Y:S04]  /*b3c10*/  LDL R23, [R1+0xea0] ;  /* 0x000ea00001177983 */ /* 0x002ee80000100800 */
[----:B------:R-:W4:Y:S01]  /*b3c20*/  LDL.LU R16, [R1+0x564] ;  /* 0x0005640001107983 */ /* 0x000f220000300800 */
[----:B--2---:R-:W-:-:S03]  /*b3c30*/  LEA R6, P1, R5, R2, 0x2 ;  /* 0x0000000205067211 */ /* 0x004fc600078210ff */
[----:B------:R-:W2:Y:S01]  /*b3c40*/  LDL.LU R19, [R1+0x570] ;  /* 0x0005700001137983 */ /* 0x000ea20000300800 */
[----:B------:R-:W-:-:S03]  /*b3c50*/  LEA.HI.X.SX32 R7, R5, R3, 0x2, P1 ;  /* 0x0000000305077211 */ /* 0x000fc600008f16ff */
[----:B------:R-:W2:Y:S01]  /*b3c60*/  LDL.LU R5, [R1+0x560] ;  /* 0x0005600001057983 */ /* 0x000ea20000300800 */
[----:B------:R-:W-:Y:S02]  /*b3c70*/  IADD3 R26, R28, c[0x0][0x198], RZ ;  /* 0x000066001c1a7a10 */ /* 0x000fe40007ffe0ff */
[----:B------:R-:W-:Y:S02]  /*b3c80*/  LEA R8, P6, R14, R2, 0x2 ;  /* 0x000000020e087211 */ /* 0x000fe400078c10ff */
[----:B------:R-:W-:Y:S02]  /*b3c90*/  ISETP.LT.AND P5, PT, R9, c[0x0][0x17c], !P0 ;  /* 0x00005f0009007a0c */ /* 0x000fe400047a1270 */
[----:B------:R-:W-:Y:S02]  /*b3ca0*/  IADD3 R25, R26, c[0x0][0x198], RZ ;  /* 0x000066001a197a10 */ /* 0x000fe40007ffe0ff */
[----:B------:R-:W-:Y:S02]  /*b3cb0*/  LEA.HI.X.SX32 R9, R14, R3, 0x2, P6 ;  /* 0x000000030e097211 */ /* 0x000fe400030f16ff */
[----:B------:R-:W-:-:S03]  /*b3cc0*/  IADD3 R0, R25, c[0x0][0x198], RZ ;  /* 0x0000660019007a10 */ /* 0x000fc60007ffe0ff */
[----:B------:R1:W-:Y:S04]  /*b3cd0*/  @P4 STG.E [R8.64], R29 ;  /* 0x0000001d08004986 */ /* 0x0003e8000c101908 */
[----:B------:R1:W-:Y:S02]  /*b3ce0*/  @P2 STG.E [R6.64], R27 ;  /* 0x0000001b06002986 */ /* 0x0003e4000c101908 */
[----:B-1----:R-:W-:Y:S02]  /*b3cf0*/  LEA R8, P6, R10, R2, 0x2 ;  /* 0x000000020a087211 */ /* 0x002fe400078c10ff */
[----:B------:R-:W-:-:S05]  /*b3d00*/  IADD3 R29, R0, c[0x0][0x198], RZ ;  /* 0x00006600001d7a10 */ /* 0x000fca0007ffe0ff */
[----:B------:R1:W-:Y:S04]  /*b3d10*/  STL [R1], R29 ;  /* 0x0000001d01007387 */ /* 0x0003e80000100800 */
[----:B------:R-:W4:Y:S01]  /*b3d20*/  LDL.LU R27, [R1+0x580] ;  /* 0x00058000011b7983 */ /* 0x000f220000300800 */
[----:B-1----:R-:W-:Y:S02]  /*b3d30*/  IADD3 R29, R29, c[0x0][0x198], RZ ;  /* 0x000066001d1d7a10 */ /* 0x002fe40007ffe0ff */
[C---:B---3--:R-:W-:Y:S02]  /*b3d40*/  IADD3 R9, R23.reuse, 0x14a, RZ ;  /* 0x0000014a17097810 */ /* 0x048fe40007ffe0ff */
[----:B------:R-:W-:Y:S02]  /*b3d50*/  IADD3 R14, R23, 0x14b, RZ ;  /* 0x0000014b170e7810 */ /* 0x000fe40007ffe0ff */
[----:B------:R-:W-:-:S02]  /*b3d60*/  ISETP.LT.AND P4, PT, R9, c[0x0][0x17c], !P0 ;  /* 0x00005f0009007a0c */ /* 0x000fc40004781270 */
[-C--:B------:R-:W-:Y:S02]  /*b3d70*/  LEA.HI.X.SX32 R9, R10, R3.reuse, 0x2, P6 ;  /* 0x000000030a097211 */ /* 0x080fe400030f16ff */
[----:B------:R-:W-:Y:S02]  /*b3d80*/  ISETP.LT.AND P1, PT, R14, c[0x0][0x17c], !P0 ;  /* 0x00005f000e007a0c */ /* 0x000fe40004721270 */
[-C--:B------:R-:W-:Y:S02]  /*b3d90*/  LEA R10, P2, R11, R2.reuse, 0x2 ;  /* 0x000000020b0a7211 */ /* 0x080fe400078410ff */
[----:B------:R-:W-:Y:S01]  /*b3da0*/  LEA R14, P6, R15, R2, 0x2 ;  /* 0x000000020f0e7211 */ /* 0x000fe200078c10ff */
[----:B--2---:R1:W-:Y:S01]  /*b3db0*/  @P5 STG.E [R8.64], R5 ;  /* 0x0000000508005986 */ /* 0x0043e2000c101908 */
[-C--:B------:R-:W-:Y:S02]  /*b3dc0*/  LEA.HI.X.SX32 R11, R11, R3.reuse, 0x2, P2 ;  /* 0x000000030b0b7211 */ /* 0x080fe400010f16ff */
[----:B------:R-:W-:-:S02]  /*b3dd0*/  LEA.HI.X.SX32 R15, R15, R3, 0x2, P6 ;  /* 0x000000030f0f7211 */ /* 0x000fc400030f16ff */
[----:B-1----:R-:W-:Y:S01]  /*b3de0*/  IADD3 R5, R29, c[0x0][0x198], RZ ;  /* 0x000066001d057a10 */ /* 0x002fe20007ffe0ff */
[----:B----4-:R-:W-:Y:S03]  /*b3df0*/  @P3 STG.E [R10.64], R16 ;  /* 0x000000100a003986 */ /* 0x010fe6000c101908 */
[----:B------:R-:W-:Y:S01]  /*b3e00*/  IADD3 R8, R5, c[0x0][0x198], RZ ;  /* 0x0000660005087a10 */ /* 0x000fe20007ffe0ff */
[----:B------:R1:W-:Y:S01]  /*b3e10*/  @P4 STG.E [R14.64], R19 ;  /* 0x000000130e004986 */ /* 0x0003e2000c101908 */
[----:B------:R-:W-:Y:S02]  /*b3e20*/  IADD3 R7, R23, 0x14c, RZ ;  /* 0x0000014c17077810 */ /* 0x000fe40007ffe0ff */
[----:B------:R-:W-:Y:S02]  /*b3e30*/  IADD3 R9, R8, c[0x0][0x198], RZ ;  /* 0x0000660008097a10 */ /* 0x000fe40007ffe0ff */
[----:B------:R-:W-:-:S02]  /*b3e40*/  ISETP.LT.AND P5, PT, R7, c[0x0][0x17c], !P0 ;  /* 0x00005f0007007a0c */ /* 0x000fc400047a1270 */
[----:B------:R-:W-:Y:S01]  /*b3e50*/  IADD3 R7, R9, c[0x0][0x198], RZ ;  /* 0x0000660009077a10 */ /* 0x000fe20007ffe0ff */
[----:B------:R2:W-:Y:S01]  /*b3e60*/  STL [R1+0x18b4], R9 ;  /* 0x0018b40901007387 */ /* 0x0005e20000100800 */
[----:B-1----:R-:W-:-:S04]  /*b3e70*/  IADD3 R19, R23, 0x14e, RZ ;  /* 0x0000014e17137810 */ /* 0x002fc80007ffe0ff */
[----:B------:R-:W-:Y:S01]  /*b3e80*/  ISETP.LT.AND P4, PT, R19, c[0x0][0x17c], !P0 ;  /* 0x00005f0013007a0c */ /* 0x000fe20004781270 */
[----:B--2---:R-:W2:Y:S04]  /*b3e90*/  LDL.LU R9, [R1+0x590] ;  /* 0x0005900001097983 */ /* 0x004ea80000300800 */
[----:B------:R-:W3:Y:S01]  /*b3ea0*/  LDL.LU R19, [R1+0x574] ;  /* 0x0005740001137983 */ /* 0x000ee20000300800 */
[----:B------:R-:W-:-:S04]  /*b3eb0*/  LEA R14, P3, R4, R2, 0x2 ;  /* 0x00000002040e7211 */ /* 0x000fc800078610ff */
[----:B------:R-:W-:Y:S02]  /*b3ec0*/  LEA.HI.X.SX32 R15, R4, R3, 0x2, P3 ;  /* 0x00000003040f7211 */ /* 0x000fe400018f16ff */
[----:B------:R-:W-:-:S04]  /*b3ed0*/  IADD3 R6, R23, 0x14d, RZ ;  /* 0x0000014d17067810 */ /* 0x000fc80007ffe0ff */
[----:B------:R-:W-:Y:S02]  /*b3ee0*/  ISETP.LT.AND P2, PT, R6, c[0x0][0x17c], !P0 ;  /* 0x00005f0006007a0c */ /* 0x000fe40004741270 */
[----:B------:R-:W-:Y:S02]  /*b3ef0*/  IADD3 R6, R7, c[0x0][0x198], RZ ;  /* 0x0000660007067a10 */ /* 0x000fe40007ffe0ff */
[-C--:B------:R-:W-:Y:S02]  /*b3f00*/  LEA R16, P6, R17, R2.reuse, 0x2 ;  /* 0x0000000211107211 */ /* 0x080fe400078c10ff */
[----:B------:R-:W-:Y:S02]  /*b3f10*/  IADD3 R10, R6, c[0x0][0x198], RZ ;  /* 0x00006600060a7a10 */ /* 0x000fe40007ffe0ff */
[----:B------:R-:W-:Y:S01]  /*b3f20*/  IADD3 R11, R23, 0x14f, RZ ;  /* 0x0000014f170b7810 */ /* 0x000fe20007ffe0ff */
[----:B---3--:R1:W-:Y:S02]  /*b3f30*/  @P1 STG.E [R14.64], R19 ;  /* 0x000000130e001986 */ /* 0x0083e4000c101908 */
[----:B-1----:R-:W-:-:S04]  /*b3f40*/  LEA R14, P1, R20, R2, 0x2 ;  /* 0x00000002140e7211 */ /* 0x002fc800078210ff */
[-C--:B------:R-:W-:Y:S02]  /*b3f50*/  LEA.HI.X.SX32 R15, R20, R3.reuse, 0x2, P1 ;  /* 0x00000003140f7211 */ /* 0x080fe400008f16ff */
[----:B------:R-:W3:Y:S01]  /*b3f60*/  LDL.LU R20, [R1+0x584] ;  /* 0x0005840001147983 */ /* 0x000ee20000300800 */
[----:B------:R-:W-:Y:S02]  /*b3f70*/  IADD3 R4, R10, c[0x0][0x198], RZ ;  /* 0x000066000a047a10 */ /* 0x000fe40007ffe0ff */
[----:B------:R-:W-:Y:S02]  /*b3f80*/  LEA.HI.X.SX32 R17, R17, R3, 0x2, P6 ;  /* 0x0000000311117211 */ /* 0x000fe400030f16ff */
[----:B------:R-:W-:Y:S02]  /*b3f90*/  ISETP.LT.AND P3, PT, R11, c[0x0][0x17c], !P0 ;  /* 0x00005f000b007a0c */ /* 0x000fe40004761270 */
[----:B------:R-:W-:Y:S01]  /*b3fa0*/  IADD3 R11, R4, c[0x0][0x198], RZ ;  /* 0x00006600040b7a10 */ /* 0x000fe20007ffe0ff */
[----:B------:R1:W-:Y:S03]  /*b3fb0*/  @P5 STG.E [R16.64], R27 ;  /* 0x0000001b10005986 */ /* 0x0003e6000c101908 */
[----:B------:R-:W-:-:S02]  /*b3fc0*/  IADD3 R19, R11, c[0x0][0x198], RZ ;  /* 0x000066000b137a10 */ /* 0x000fc40007ffe0ff */
[----:B-1----:R-:W-:-:S04]  /*b3fd0*/  IADD3 R17, R23, 0x150, RZ ;  /* 0x0000015017117810 */ /* 0x002fc80007ffe0ff */
[----:B------:R-:W-:Y:S02]  /*b3fe0*/  ISETP.LT.AND P5, PT, R17, c[0x0][0x17c], !P0 ;  /* 0x00005f0011007a0c */ /* 0x000fe400047a1270 */
[----:B------:R-:W-:Y:S02]  /*b3ff0*/  IADD3 R17, R19, c[0x0][0x198], RZ ;  /* 0x0000660013117a10 */ /* 0x000fe40007ffe0ff */
[----:B------:R-:W-:Y:S02]  /*b4000*/  LEA R16, P6, R21, R2, 0x2 ;  /* 0x0000000215107211 */ /* 0x000fe400078c10ff */
[----:B------:R-:W-:-:S05]  /*b4010*/  IADD3 R17, R17, c[0x0][0x198], RZ ;  /* 0x0000660011117a10 */ /* 0x000fca0007ffe0ff */
[----:B------:R1:W-:Y:S02]  /*b4020*/  STL [R1+0x1c], R17 ;  /* 0x00001c1101007387 */ /* 0x0003e40000100800 */
[----:B-1----:R-:W-:Y:S02]  /*b4030*/  LEA.HI.X.SX32 R17, R21, R3, 0x2, P6 ;  /* 0x0000000315117211 */ /* 0x002fe400030f16ff */
[----:B---3--:R1:W-:Y:S04]  /*b4040*/  @P2 STG.E [R14.64], R20 ;  /* 0x000000140e002986 */ /* 0x0083e8000c101908 */
[----:B--2---:R2:W-:Y:S01]  /*b4050*/  @P4 STG.E [R16.64], R9 ;  /* 0x0000000910004986 */ /* 0x0045e2000c101908 */
[----:B-1----:R-:W-:Y:S02]  /*b4060*/  LEA R14, P2, R18, R2, 0x2 ;  /* 0x00000002120e7211 */ /* 0x002fe400078410ff */
[----:B--2---:R-:W-:-:S02]  /*b4070*/  IADD3 R17, R23, 0x152, RZ ;  /* 0x0000015217117810 */ /* 0x004fc40007ffe0ff */
[----:B------:R-:W-:Y:S02]  /*b4080*/  LEA R16, P6, R13, R2, 0x2 ;  /* 0x000000020d107211 */ /* 0x000fe400078c10ff */
[-C--:B------:R-:W-:Y:S02]  /*b4090*/  LEA.HI.X.SX32 R15, R18, R3.reuse, 0x2, P2 ;  /* 0x00000003120f7211 */ /* 0x080fe400010f16ff */
[----:B------:R-:W-:Y:S01]  /*b40a0*/  ISETP.LT.AND P4, PT, R17, c[0x0][0x17c], !P0 ;  /* 0x00005f0011007a0c */ /* 0x000fe20004781270 */
[----:B------:R-:W2:Y:S01]  /*b40b0*/  LDL.LU R18, [R1+0x5a0] ;  /* 0x0005a00001127983 */ /* 0x000ea20000300800 */
[----:B------:R-:W-:-:S03]  /*b40c0*/  LEA.HI.X.SX32 R17, R13, R3, 0x2, P6 ;  /* 0x000000030d117211 */ /* 0x000fc600030f16ff */
[----:B------:R-:W3:Y:S01]  /*b40d0*/  LDL.LU R13, [R1+0x594] ;  /* 0x00059400010d7983 */ /* 0x000ee20000300800 */
[----:B------:R-:W-:-:S04]  /*b40e0*/  IADD3 R21, R19, c[0x0][0x198], RZ ;  /* 0x0000660013157a10 */ /* 0x000fc80007ffe0ff */
[----:B------:R-:W-:Y:S02]  /*b40f0*/  IADD3 R21, R21, c[0x0][0x198], RZ ;  /* 0x0000660015157a10 */ /* 0x000fe40007ffe0ff */
[----:B------:R-:W-:Y:S02]  /*b4100*/  IADD3 R27, R23, 0x151, RZ ;  /* 0x00000151171b7810 */ /* 0x000fe40007ffe0ff */
[----:B------:R-:W-:Y:S02]  /*b4110*/  IADD3 R21, R21, c[0x0][0x198], RZ ;  /* 0x0000660015157a10 */ /* 0x000fe40007ffe0ff */
[----:B------:R-:W-:Y:S02]  /*b4120*/  ISETP.LT.AND P1, PT, R27, c[0x0][0x17c], !P0 ;  /* 0x00005f001b007a0c */ /* 0x000fe40004721270 */
[----:B------:R-:W-:-:S04]  /*b4130*/  IADD3 R27, R21, c[0x0][0x198], RZ ;  /* 0x00006600151b7a10 */ /* 0x000fc80007ffe0ff */
[----:B------:R-:W-:Y:S02]  /*b4140*/  IADD3 R9, R27, c[0x0][0x198], RZ ;  /* 0x000066001b097a10 */ /* 0x000fe40007ffe0ff */
[----:B------:R-:W-:Y:S02]  /*b4150*/  IADD3 R20, R23, 0x153, RZ ;  /* 0x0000015317147810 */ /* 0x000fe40007ffe0ff */
[----:B------:R-:W-:Y:S02]  /*b4160*/  IADD3 R9, R9, c[0x0][0x198], RZ ;  /* 0x0000660009097a10 */ /* 0x000fe40007ffe0ff */
[----:B------:R-:W-:Y:S02]  /*b4170*/  ISETP.LT.AND P2, PT, R20, c[0x0][0x17c], !P0 ;  /* 0x00005f0014007a0c */ /* 0x000fe40004741270 */
[----:B------:R-:W-:Y:S01]  /*b4180*/  IADD3 R20, R9, c[0x0][0x198], RZ ;  /* 0x0000660009147a10 */ /* 0x000fe20007ffe0ff */
[----:B------:R1:W-:Y:S04]  /*b4190*/  STL [R1+0x84], R9 ;  /* 0x0000840901007387 */ /* 0x0003e80000100800 */
[----:B-1----:R-:W4:Y:S04]  /*b41a0*/  LDL.LU R9, [R1+0x5b4] ;  /* 0x0005b40001097983 */ /* 0x002f280000300800 */
[----:B---3--:R-:W-:Y:S04]  /*b41b0*/  @P3 STG.E [R14.64], R13 ;  /* 0x0000000d0e003986 */ /* 0x008fe8000c101908 */
[----:B--2---:R1:W-:Y:S02]  /*b41c0*/  @P5 STG.E [R16.64], R18 ;  /* 0x0000001210005986 */ /* 0x0043e4000c101908 */
[----:B-1----:R-:W-:-:S02]  /*b41d0*/  IADD3 R17, R20, c[0x0][0x198], RZ ;  /* 0x0000660014117a10 */ /* 0x002fc40007ffe0ff */
[----:B------:R-:W-:Y:S02]  /*b41e0*/  IADD3 R13, R23, 0x154, RZ ;  /* 0x00000154170d7810 */ /* 0x000fe40007ffe0ff */
[----:B------:R-:W-:Y:S02]  /*b41f0*/  IADD3 R15, R17, c[0x0][0x198], RZ ;  /* 0x00006600110f7a10 */ /* 0x000fe40007ffe0ff */
[----:B------:R-:W-:Y:S01]  /*b4200*/  LEA R14, P3, R22, R2, 0x2 ;  /* 0x00000002160e7211 */ /* 0x000fe200078610ff */
[----:B------:R-:W-:Y:S01]  /*b4210*/  STL [R1+0x94], R17 ;  /* 0x0000941101007387 */ /* 0x000fe20000100800 */
[----:B------:R-:W-:-:S03]  /*b4220*/  ISETP.LT.AND P5, PT, R13, c[0x0][0x17c], !P0 ;  /* 0x00005f000d007a0c */ /* 0x000fc600047a1270 */
[----:B------:R1:W-:Y:S02]  /*b4230*/  STL [R1+0x98], R15 ;  /* 0x0000980f01007387 */ /* 0x0003e40000100800 */
[----:B-1----:R-:W-:Y:S02]  /*b4240*/  LEA.HI.X.SX32 R15, R22, R3, 0x2, P3 ;  /* 0x00000003160f7211 */ /* 0x002fe400018f16ff */
[----:B------:R-:W2:Y:S04]  /*b4250*/  LDL.LU R22, [R1+0x5b0] ;  /* 0x0005b00001167983 */ /* 0x000ea80000300800 */
[----:B------:R-:W3:Y:S01]  /*b4260*/  LDL.LU R13, [R1+0x5a4] ;  /* 0x0005a400010d7983 */ /* 0x000ee20000300800 */
[----:B------:R-:W-:Y:S02]  /*b4270*/  IADD3 R17, R17, c[0x0][0x198], RZ ;  /* 0x0000660011117a10 */ /* 0x000fe40007ffe0ff */
[----:B------:R-:W-:-:S02]  /*b4280*/  LEA R16, P6, R12, R2, 0x2 ;  /* 0x000000020c107211 */ /* 0x000fc400078c10ff */
[----:B------:R-:W-:-:S05]  /*b4290*/  IADD3 R17, R17, c[0x0][0x198], RZ ;  /* 0x0000660011117a10 */ /* 0x000fca0007ffe0ff */
[----:B------:R1:W-:Y:S01]  /*b42a0*/  STL [R1+0x9c], R17 ;  /* 0x00009c1101007387 */ /* 0x0003e20000100800 */
[----:B------:R-:W-:Y:S02]  /*b42b0*/  IADD3 R18, R23, 0x155, RZ ;  /* 0x0000015517127810 */ /* 0x000fe40007ffe0ff */
[----:B-1----:R-:W-:Y:S02]  /*b42c0*/  LEA.HI.X.SX32 R17, R12, R3, 0x2, P6 ;  /* 0x000000030c117211 */ /* 0x002fe400030f16ff */
[----:B------:R-:W-:-:S04]  /*b42d0*/  IADD3 R12, R20, c[0x0][0x198], RZ ;  /* 0x00006600140c7a10 */ /* 0x000fc80007ffe0ff */
[----:B------:R-:W-:-:S04]  /*b42e0*/  IADD3 R12, R12, c[0x0][0x198], RZ ;  /* 0x000066000c0c7a10 */ /* 0x000fc80007ffe0ff */
[----:B------:R-:W-:Y:S02]  /*b42f0*/  IADD3 R12, R12, c[0x0][0x198], RZ ;  /* 0x000066000c0c7a10 */ /* 0x000fe40007ffe0ff */
[----:B------:R-:W-:Y:S02]  /*b4300*/  ISETP.LT.AND P3, PT, R18, c[0x0][0x17c], !P0 ;  /* 0x00005f0012007a0c */ /* 0x000fe40004761270 */
[----:B------:R-:W-:Y:S02]  /*b4310*/  IADD3 R12, R12, c[0x0][0x198], RZ ;  /* 0x000066000c0c7a10 */ /* 0x000fe40007ffe0ff */
[----:B------:R-:W-:Y:S02]  /*b4320*/  MOV R18, R23 ;  /* 0x0000001700127202 */ /* 0x000fe40000000f00 */
[----:B------:R-:W4:Y:S04]  /*b4330*/  LDL.LU R23, [R1+0x18b8] ;  /* 0x0018b80001177983 */ /* 0x000f280000300800 */
[----:B------:R-:W-:Y:S04]  /*b4340*/  STL [R1+0x90], R12 ;  /* 0x0000900c01007387 */ /* 0x000fe80000100800 */
[----:B---3--:R1:W-:Y:S02]  /*b4350*/  @P1 STG.E [R14.64], R13 ;  /* 0x0000000d0e001986 */ /* 0x0083e4000c101908 */
[----:B-1----:R-:W-:-:S02]  /*b4360*/  IADD3 R14, R12, c[0x0][0x198], RZ ;  /* 0x000066000c0e7a10 */ /* 0x002fc40007ffe0ff */
[----:B------:R-:W-:-:S03]  /*b4370*/  LEA R12, P1, R24, R2, 0x2 ;  /* 0x00000002180c7211 */ /* 0x000fc600078210ff */
[----:B------:R-:W-:Y:S01]  /*b4380*/  STL [R1+0x88], R14 ;  /* 0x0000880e01007387 */ /* 0x000fe20000100800 */
[----:B------:R-:W-:-:S03]  /*b4390*/  LEA.HI.X.SX32 R13, R24, R3, 0x2, P1 ;  /* 0x00000003180d7211 */ /* 0x000fc600008f16ff */
[----:B------:R-:W3:Y:S01]  /*b43a0*/  LDL.LU R24, [R1+0x5c0] ;  /* 0x0005c00001187983 */ /* 0x000ee20000300800 */
[----:B------:R-:W-:-:S03]  /*b43b0*/  IADD3 R15, R18, 0x156, RZ ;  /* 0x00000156120f7810 */ /* 0x000fc60007ffe0ff */
[----:B--2---:R1:W-:Y:S01]  /*b43c0*/  @P4 STG.E [R16.64], R22 ;  /* 0x0000001610004986 */ /* 0x0043e2000c101908 */
[----:B------:R-:W-:Y:S02]  /*b43d0*/  ISETP.LT.AND P4, PT, R15, c[0x0][0x17c], !P0 ;  /* 0x00005f000f007a0c */ /* 0x000fe40004781270 */
[----:B-1----:R-:W-:Y:S02]  /*b43e0*/  IADD3 R17, R14, c[0x0][0x198], RZ ;  /* 0x000066000e117a10 */ /* 0x002fe40007ffe0ff */
[C---:B----4-:R-:W-:Y:S02]  /*b43f0*/  LEA R14, P6, R23.reuse, R2, 0x2 ;  /* 0x00000002170e7211 */ /* 0x050fe400078c10ff */
[----:B------:R-:W-:Y:S02]  /*b4400*/  IADD3 R16, R18, 0x157, RZ ;  /* 0x0000015712107810 */ /* 0x000fe40007ffe0ff */
[----:B------:R-:W-:Y:S01]  /*b4410*/  LEA.HI.X.SX32 R15, R23, R3, 0x2, P6 ;  /* 0x00000003170f7211 */ /* 0x000fe200030f16ff */
[----:B------:R1:W-:Y:S01]  /*b4420*/  @P2 STG.E [R12.64], R9 ;  /* 0x000000090c002986 */ /* 0x0003e2000c101908 */
[----:B------:R-:W-:-:S02]  /*b4430*/  ISETP.LT.AND P1, PT, R16, c[0x0][0x17c], !P0 ;  /* 0x00005f0010007a0c */ /* 0x000fc40004721270 */
[----:B------:R-:W-:Y:S01]  /*b4440*/  IADD3 R16, R18, 0x159, RZ ;  /* 0x0000015912107810 */ /* 0x000fe20007ffe0ff */
[----:B------:R2:W-:Y:S01]  /*b4450*/  STL [R1+0x8c], R17 ;  /* 0x00008c1101007387 */ /* 0x0005e20000100800 */
[----:B------:R-:W-:Y:S02]  /*b4460*/  IADD3 R22, R17, c[0x0][0x198], RZ ;  /* 0x0000660011167a10 */ /* 0x000fe40007ffe0ff */
[C---:B-1----:R-:W-:Y:S01]  /*b4470*/  LEA R12, P2, R28.reuse, R2, 0x2 ;  /* 0x000000021c0c7211 */ /* 0x042fe200078410ff */
[----:B--2---:R-:W2:Y:S03]  /*b4480*/  LDL.LU R17, [R1+0x5d4] ;  /* 0x0005d40001117983 */ /* 0x004ea60000300800 */
[----:B------:R-:W-:Y:S01]  /*b4490*/  LEA.HI.X.SX32 R13, R28, R3, 0x2, P2 ;  /* 0x000000031c0d7211 */ /* 0x000fe200010f16ff */
[----:B------:R-:W4:Y:S01]  /*b44a0*/  LDL.LU R9, [R1+0x5e0] ;  /* 0x0005e00001097983 */ /* 0x000f220000300800 */
[----:B------:R-:W-:-:S03]  /*b44b0*/  ISETP.LT.AND P2, PT, R16, c[0x0][0x17c], !P0 ;  /* 0x00005f0010007a0c */ /* 0x000fc60004741270 */
[----:B---3--:R1:W-:Y:S02]  /*b44c0*/  @P5 STG.E [R14.64], R24 ;  /* 0x000000180e005986 */ /* 0x0083e4000c101908 */
[----:B-1----:R-:W-:Y:S02]  /*b44d0*/  IADD3 R15, R18, 0x158, RZ ;  /* 0x00000158120f7810 */ /* 0x002fe40007ffe0ff */
[C---:B------:R-:W-:Y:S02]  /*b44e0*/  LEA R14, P6, R26.reuse, R2, 0x2 ;  /* 0x000000021a0e7211 */ /* 0x040fe400078c10ff */
[----:B------:R-:W-:Y:S02]  /*b44f0*/  ISETP.LT.AND P5, PT, R15, c[0x0][0x17c], !P0 ;  /* 0x00005f000f007a0c */ /* 0x000fe400047a1270 */
[----:B------:R-:W-:Y:S02]  /*b4500*/  LEA.HI.X.SX32 R15, R26, R3, 0x2, P6 ;  /* 0x000000031a0f7211 */ /* 0x000fe400030f16ff */
[----:B------:R-:W3:Y:S04]  /*b4510*/  LDL.LU R26, [R1+0x5d0] ;  /* 0x0005d000011a7983 */ /* 0x000ee80000300800 */
[----:B------:R-:W2:Y:S01]  /*b4520*/  LDL.LU R16, [R1+0x5c4] ;  /* 0x0005c40001107983 */ /* 0x000ea20000300800 */
[----:B------:R-:W-:-:S04]  /*b4530*/  IADD3 R23, R22, c[0x0][0x198], RZ ;  /* 0x0000660016177a10 */ /* 0x000fc80007ffe0ff */
[----:B------:R-:W-:-:S04]  /*b4540*/  IADD3 R24, R23, c[0x0][0x198], RZ ;  /* 0x0000660017187a10 */ /* 0x000fc80007ffe0ff */
[----:B------:R-:W-:-:S04]  /*b4550*/  IADD3 R24, R24, c[0x0][0x198], RZ ;  /* 0x0000660018187a10 */ /* 0x000fc80007ffe0ff */
[----:B------:R-:W-:-:S04]  /*b4560*/  IADD3 R28, R24, c[0x0][0x198], RZ ;  /* 0x00006600181c7a10 */ /* 0x000fc80007ffe0ff */
[----:B------:R-:W-:-:S05]  /*b4570*/  IADD3 R28, R28, c[0x0][0x198], RZ ;  /* 0x000066001c1c7a10 */ /* 0x000fca0007ffe0ff */
[----:B------:R-:W-:Y:S04]  /*b4580*/  STL [R1+0x78], R28 ;  /* 0x0000781c01007387 */ /* 0x000fe80000100800 */
[----:B--2---:R1:W-:Y:S02]  /*b4590*/  @P3 STG.E [R12.64], R16 ;  /* 0x000000100c003986 */ /* 0x0043e4000c101908 */
[C---:B-1----:R-:W-:Y:S02]  /*b45a0*/  LEA R12, P3, R25.reuse, R2, 0x2 ;  /* 0x00000002190c7211 */ /* 0x042fe400078610ff */
[----:B------:R-:W-:Y:S02]  /*b45b0*/  IADD3 R16, R18, 0x15b, RZ ;  /* 0x0000015b12107810 */ /* 0x000fe40007ffe0ff */
[----:B------:R-:W-:-:S02]  /*b45c0*/  LEA.HI.X.SX32 R13, R25, R3, 0x2, P3 ;  /* 0x00000003190d7211 */ /* 0x000fc400018f16ff */
[----:B------:R-:W2:Y:S01]  /*b45d0*/  LDL.LU R25, [R1+0x5e4] ;  /* 0x0005e40001197983 */ /* 0x000ea20000300800 */
[----:B------:R-:W-:-:S03]  /*b45e0*/  ISETP.LT.AND P3, PT, R16, c[0x0][0x17c], !P0 ;  /* 0x00005f0010007a0c */ /* 0x000fc60004761270 */
[----:B------:R-:W2:Y:S04]  /*b45f0*/  LDL.LU R16, [R1] ;  /* 0x0000000001107983 */ /* 0x000ea80000300800 */
[----:B---3--:R1:W-:Y:S02]  /*b4600*/  @P4 STG.E [R14.64], R26 ;  /* 0x0000001a0e004986 */ /* 0x0083e4000c101908 */
[----:B-1----:R-:W-:-:S04]  /*b4610*/  IADD3 R26, R28, c[0x0][0x198], RZ ;  /* 0x000066001c1a7a10 */ /* 0x002fc80007ffe0ff */
[----:B------:R-:W-:Y:S02]  /*b4620*/  IADD3 R28, R26, c[0x0][0x198], RZ ;  /* 0x000066001a1c7a10 */ /* 0x000fe40007ffe0ff */
[----:B------:R-:W-:Y:S02]  /*b4630*/  IADD3 R15, R18, 0x15a, RZ ;  /* 0x0000015a120f7810 */ /* 0x000fe40007ffe0ff */
[----:B------:R-:W-:Y:S02]  /*b4640*/  LEA R14, P6, R0, R2, 0x2 ;  /* 0x00000002000e7211 */ /* 0x000fe400078c10ff */
[----:B------:R-:W-:Y:S02]  /*b4650*/  IADD3 R28, R28, c[0x0][0x198], RZ ;  /* 0x000066001c1c7a10 */ /* 0x000fe40007ffe0ff */
[----:B------:R-:W-:Y:S02]  /*b4660*/  ISETP.LT.AND P4, PT, R15, c[0x0][0x17c], !P0 ;  /* 0x00005f000f007a0c */ /* 0x000fe40004781270 */
[----:B------:R-:W-:Y:S01]  /*b4670*/  LEA.HI.X.SX32 R15, R0, R3, 0x2, P6 ;  /* 0x00000003000f7211 */ /* 0x000fe200030f16ff */
[----:B------:R1:W-:Y:S04]  /*b4680*/  STL [R1+0x6c], R28 ;  /* 0x00006c1c01007387 */ /* 0x0003e80000100800 */
[----:B------:R3:W-:Y:S01]  /*b4690*/  @P1 STG.E [R12.64], R17 ;  /* 0x000000110c001986 */ /* 0x0007e2000c101908 */
[----:B-1----:R-:W-:-:S03]  /*b46a0*/  IADD3 R28, R28, c[0x0][0x198], RZ ;  /* 0x000066001c1c7a10 */ /* 0x002fc60007ffe0ff */
[----:B----4-:R1:W-:Y:S01]  /*b46b0*/  @P5 STG.E [R14.64], R9 ;  /* 0x000000090e005986 */ /* 0x0103e2000c101908 */
[----:B------:R-:W-:-:S03]  /*b46c0*/  IADD3 R0, R18, 0x15d, RZ ;  /* 0x0000015d12007810 */ /* 0x000fc60007ffe0ff */
[----:B---3--:R-:W3:Y:S01]  /*b46d0*/  LDL.LU R17, [R1+0x5f4] ;  /* 0x0005f40001117983 */ /* 0x008ee20000300800 */
[----:B-1----:R-:W-:-:S04]  /*b46e0*/  IADD3 R9, R28, c[0x0][0x198], RZ ;  /* 0x000066001c097a10 */ /* 0x002fc80007ffe0ff */
[----:B------:R-:W-:Y:S02]  /*b46f0*/  IADD3 R9, R9, c[0x0][0x198], RZ ;  /* 0x0000660009097a10 */ /* 0x000fe40007ffe0ff */
[----:B------:R-:W-:Y:S02]  /*b4700*/  IADD3 R15, R18, 0x15c, RZ ;  /* 0x0000015c120f7810 */ /* 0x000fe40007ffe0ff */
[----:B------:R-:W-:Y:S01]  /*b4710*/  LEA R14, P6, R29, R2, 0x2 ;  /* 0x000000021d0e7211 */ /* 0x000fe200078c10ff */
[----:B------:R1:W-:Y:S01]  /*b4720*/  STL [R1+0x68], R9 ;  /* 0x0000680901007387 */ /* 0x0003e20000100800 */
[----:B------:R-:W-:Y:S02]  /*b4730*/  ISETP.LT.AND P5, PT, R15, c[0x0][0x17c], !P0 ;  /* 0x00005f000f007a0c */ /* 0x000fe400047a1270 */
[----:B------:R-:W-:Y:S02]  /*b4740*/  LEA.HI.X.SX32 R15, R29, R3, 0x2, P6 ;  /* 0x000000031d0f7211 */ /* 0x000fe400030f16ff */
[----:B------:R-:W4:Y:S01]  /*b4750*/  LDL.LU R29, [R1+0x600] ;  /* 0x00060000011d7983 */ /* 0x000f220000300800 */
[----:B-1----:R-:W-:-:S05]  /*b4760*/  IADD3 R9, R9, c[0x0][0x198], RZ ;  /* 0x0000660009097a10 */ /* 0x002fca0007ffe0ff */
[----:B------:R1:W-:Y:S01]  /*b4770*/  STL [R1+0x20], R9 ;  /* 0x0000200901007387 */ /* 0x0003e20000100800 */
[----:B--2---:R-:W-:-:S04]  /*b4780*/  LEA R12, P1, R16, R2, 0x2 ;  /* 0x00000002100c7211 */ /* 0x004fc800078210ff */
[----:B------:R-:W-:Y:S02]  /*b4790*/  LEA.HI.X.SX32 R13, R16, R3, 0x2, P1 ;  /* 0x00000003100d7211 */ /* 0x000fe400008f16ff */
[----:B------:R-:W-:Y:S02]  /*b47a0*/  ISETP.LT.AND P1, PT, R0, c[0x0][0x17c], !P0 ;  /* 0x00005f0000007a0c */ /* 0x000fe40004721270 */
[----:B------:R-:W2:Y:S01]  /*b47b0*/  LDL.LU R0, [R1+0x5f0] ;  /* 0x0005f00001007983 */ /* 0x000ea20000300800 */
[----:B-1----:R-:W-:-:S03]  /*b47c0*/  IADD3 R9, R9, c[0x0][0x198], RZ ;  /* 0x0000660009097a10 */ /* 0x002fc60007ffe0ff */
[----:B------:R1:W-:Y:S04]  /*b47d0*/  @P2 STG.E [R12.64], R25 ;  /* 0x000000190c002986 */ /* 0x0003e8000c101908 */
[----:B------:R-:W4:Y:S04]  /*b47e0*/  LDL.LU R16, [R1+0x604] ;  /* 0x0006040001107983 */ /* 0x000f280000300800 */
[----:B-1----:R-:W4:Y:S04]  /*b47f0*/  LDL.LU R25, [R1+0x620] ;  /* 0x0006200001197983 */ /* 0x002f280000300800 */
[----:B------:R1:W-:Y:S01]  /*b4800*/  STL [R1+0x5c], R9 ;  /* 0x00005c0901007387 */ /* 0x0003e20000100800 */
[----:B------:R-:W-:-:S02]  /*b4810*/  LEA R12, P2, R5, R2, 0x2 ;  /* 0x00000002050c7211 */ /* 0x000fc400078410ff */
[----:B-1----:R-:W-:-:S05]  /*b4820*/  IADD3 R9, R9, c[0x0][0x198], RZ ;  /* 0x0000660009097a10 */ /* 0x002fca0007ffe0ff */
[----:B------:R1:W-:Y:S01]  /*b4830*/  STL [R1+0x58], R9 ;  /* 0x0000580901007387 */ /* 0x0003e20000100800 */
[----:B------:R-:W-:Y:S02]  /*b4840*/  LEA.HI.X.SX32 R13, R5, R3, 0x2, P2 ;  /* 0x00000003050d7211 */ /* 0x000fe400010f16ff */
[----:B-1----:R-:W-:-:S04]  /*b4850*/  IADD3 R9, R9, c[0x0][0x198], RZ ;  /* 0x0000660009097a10 */ /* 0x002fc80007ffe0ff */
[----:B------:R-:W-:Y:S01]  /*b4860*/  IADD3 R5, R9, c[0x0][0x198], RZ ;  /* 0x0000660009057a10 */ /* 0x000fe20007ffe0ff */
[----:B------:R1:W-:Y:S04]  /*b4870*/  STL [R1+0x24], R9 ;  /* 0x0000240901007387 */ /* 0x0003e80000100800 */
[----:B-1----:R-:W4:Y:S04]  /*b4880*/  LDL.LU R9, [R1+0x18b4] ;  /* 0x0018b40001097983 */ /* 0x002f280000300800 */
[----:B------:R1:W-:Y:S02]  /*b4890*/  STL [R1+0x34], R5 ;  /* 0x0000340501007387 */ /* 0x0003e40000100800 */
[----:B-1----:R-:W-:-:S02]  /*b48a0*/  IADD3 R5, R5, c[0x0][0x198], RZ ;  /* 0x0000660005057a10 */ /* 0x002fc40007ffe0ff */
[----:B--2---:R1:W-:Y:S04]  /*b48b0*/  @P4 STG.E [R14.64], R0 ;  /* 0x000000000e004986 */ /* 0x0043e8000c101908 */
[----:B---3--:R2:W-:Y:S01]  /*b48c0*/  @P3 STG.E [R12.64], R17 ;  /* 0x000000110c003986 */ /* 0x0085e2000c101908 */
[----:B-1----:R-:W-:Y:S02]  /*b48d0*/  IADD3 R15, R18, 0x15e, RZ ;  /* 0x0000015e120f7810 */ /* 0x002fe40007ffe0ff */
[C---:B------:R-:W-:Y:S02]  /*b48e0*/  LEA R14, P6, R8.reuse, R2, 0x2 ;  /* 0x00000002080e7211 */ /* 0x040fe400078c10ff */
[----:B------:R-:W-:Y:S01]  /*b48f0*/  ISETP.LT.AND P4, PT, R15, c[0x0][0x17c], !P0 ;  /* 0x00005f000f007a0c */ /* 0x000fe20004781270 */
[----:B--2---:R-:W2:Y:S01]  /*b4900*/  LDL.LU R17, [R1+0x624] ;  /* 0x0006240001117983 */ /* 0x004ea20000300800 */
[----:B------:R-:W-:-:S02]  /*b4910*/  LEA.HI.X.SX32 R15, R8, R3, 0x2, P6 ;  /* 0x00000003080f7211 */ /* 0x000fc400030f16ff */
[----:B------:R-:W-:Y:S01]  /*b4920*/  IADD3 R12, R5, c[0x0][0x198], RZ ;  /* 0x00006600050c7a10 */ /* 0x000fe20007ffe0ff */
[----:B------:R-:W-:Y:S04]  /*b4930*/  STL [R1+0x48], R5 ;  /* 0x0000480501007387 */ /* 0x000fe80000100800 */
[----:B----4-:R1:W-:Y:S04]  /*b4940*/  @P5 STG.E [R14.64], R29 ;  /* 0x0000001d0e005986 */ /* 0x0103e8000c101908 */
[----:B------:R3:W-:Y:S01]  /*b4950*/  STL [R1+0x30], R12 ;  /* 0x0000300c01007387 */ /* 0x0007e20000100800 */
[----:B-1----:R-:W-:-:S02]  /*b4960*/  IADD3 R14, R12, c[0x0][0x198], RZ ;  /* 0x000066000c0e7a10 */ /* 0x002fc40007ffe0ff */
[----:B---3--:R-:W-:-:S03]  /*b4970*/  LEA R12, P6, R7, R2, 0x2 ;  /* 0x00000002070c7211 */ /* 0x008fc600078c10ff */
[----:B------:R1:W-:Y:S01]  /*b4980*/  STL [R1+0x44], R14 ;  /* 0x0000440e01007387 */ /* 0x0003e20000100800 */
[----:B------:R-:W-:-:S03]  /*b4990*/  LEA.HI.X.SX32 R13, R7, R3, 0x2, P6 ;  /* 0x00000003070d7211 */ /* 0x000fc600030f16ff */
[----:B------:R-:W3:Y:S01]  /*b49a0*/  LDL.LU R7, [R1+0x528] ;  /* 0x0005280001077983 */ /* 0x000ee20000300800 */
[----:B------:R-:W-:Y:S02]  /*b49b0*/  IADD3 R5, R18, 0x160, RZ ;  /* 0x0000016012057810 */ /* 0x000fe40007ffe0ff */
[----:B-1----:R-:W-:Y:S02]  /*b49c0*/  IADD3 R14, R14, c[0x0][0x198], RZ ;  /* 0x000066000e0e7a10 */ /* 0x002fe40007ffe0ff */
[----:B------:R-:W-:Y:S02]  /*b49d0*/  ISETP.LT.AND P5, PT, R5, c[0x0][0x17c], !P0 ;  /* 0x00005f0005007a0c */ /* 0x000fe400047a1270 */
[----:B------:R-:W-:Y:S01]  /*b49e0*/  IADD3 R5, R14, c[0x0][0x198], RZ ;  /* 0x000066000e057a10 */ /* 0x000fe20007ffe0ff */
[----:B------:R1:W-:Y:S04]  /*b49f0*/  STL [R1+0x40], R14 ;  /* 0x0000400e01007387 */ /* 0x0003e80000100800 */
[----:B-1----:R-:W4:Y:S04]  /*b4a00*/  LDL.LU R14, [R1+0x52c] ;  /* 0x00052c00010e7983 */ /* 0x002f280000300800 */
[----:B------:R-:W-:Y:S04]  /*b4a10*/  STL [R1+0x38], R5 ;  /* 0x0000380501007387 */ /* 0x000fe80000100800 */
[----:B------:R-:W4:Y:S01]  /*b4a20*/  LDL.LU R15, [R1+0x538] ;  /* 0x00053800010f7983 */ /* 0x000f220000300800 */
[----:B------:R-:W-:-:S02]  /*b4a30*/  LEA R8, P3, R9, R2, 0x2 ;  /* 0x0000000209087211 */ /* 0x000fc400078610ff */
[----:B------:R-:W-:Y:S02]  /*b4a40*/  IADD3 R0, R18, 0x15f, RZ ;  /* 0x0000015f12007810 */ /* 0x000fe40007ffe0ff */
[----:B------:R-:W-:Y:S02]  /*b4a50*/  LEA.HI.X.SX32 R9, R9, R3, 0x2, P3 ;  /* 0x0000000309097211 */ /* 0x000fe400018f16ff */
[----:B------:R-:W-:Y:S02]  /*b4a60*/  IADD3 R29, R5, c[0x0][0x198], RZ ;  /* 0x00006600051d7a10 */ /* 0x000fe40007ffe0ff */
[----:B------:R-:W-:Y:S01]  /*b4a70*/  ISETP.LT.AND P2, PT, R0, c[0x0][0x17c], !P0 ;  /* 0x00005f0000007a0c */ /* 0x000fe20004741270 */
[----:B------:R1:W-:Y:S04]  /*b4a80*/  @P1 STG.E [R8.64], R16 ;  /* 0x0000001008001986 */ /* 0x0003e8000c101908 */
[----:B------:R1:W-:Y:S02]  /*b4a90*/  @P4 STG.E [R12.64], R25 ;  /* 0x000000190c004986 */ /* 0x0003e4000c101908 */
[----:B-1----:R-:W-:-:S02]  /*b4aa0*/  IADD3 R16, R29, c[0x0][0x198], RZ ;  /* 0x000066001d107a10 */ /* 0x002fc40007ffe0ff */
[----:B------:R-:W-:-:S03]  /*b4ab0*/  LEA R8, P1, R6, R2, 0x2 ;  /* 0x0000000206087211 */ /* 0x000fc600078210ff */
[----:B------:R1:W-:Y:S01]  /*b4ac0*/  STL [R1+0x54], R16 ;  /* 0x0000541001007387 */ /* 0x0003e20000100800 */
[----:B------:R-:W-:Y:S02]  /*b4ad0*/  LEA R12, P6, R10, R2, 0x2 ;  /* 0x000000020a0c7211 */ /* 0x000fe400078c10ff */
[-C--:B------:R-:W-:Y:S02]  /*b4ae0*/  LEA.HI.X.SX32 R9, R6, R3.reuse, 0x2, P1 ;  /* 0x0000000306097211 */ /* 0x080fe400008f16ff */
[----:B-1----:R-:W-:Y:S02]  /*b4af0*/  IADD3 R16, R16, c[0x0][0x198], RZ ;  /* 0x0000660010107a10 */ /* 0x002fe40007ffe0ff */
[----:B------:R-:W-:Y:S02]  /*b4b00*/  LEA.HI.X.SX32 R13, R10, R3, 0x2, P6 ;  /* 0x000000030a0d7211 */ /* 0x000fe400030f16ff */
[----:B------:R-:W-:Y:S02]  /*b4b10*/  IADD3 R25, R16, c[0x0][0x198], RZ ;  /* 0x0000660010197a10 */ /* 0x000fe40007ffe0ff */
[----:B------:R-:W-:-:S02]  /*b4b20*/  IADD3 R0, R18, 0x161, RZ ;  /* 0x0000016112007810 */ /* 0x000fc40007ffe0ff */
[----:B------:R-:W-:Y:S01]  /*b4b30*/  IADD3 R5, R18, 0x162, RZ ;  /* 0x0000016212057810 */ /* 0x000fe20007ffe0ff */
[----:B------:R1:W-:Y:S01]  /*b4b40*/  STL [R1+0x2c], R16 ;  /* 0x00002c1001007387 */ /* 0x0003e20000100800 */
[----:B------:R-:W-:Y:S02]  /*b4b50*/  ISETP.LT.AND P3, PT, R0, c[0x0][0x17c], !P0 ;  /* 0x00005f0000007a0c */ /* 0x000fe40004761270 */
[----:B------:R-:W-:Y:S01]  /*b4b60*/  ISETP.LT.AND P4, PT, R5, c[0x0][0x17c], !P0 ;  /* 0x00005f0005007a0c */ /* 0x000fe20004781270 */
[----:B-1----:R-:W4:Y:S04]  /*b4b70*/  LDL.LU R16, [R1+0x53c] ;  /* 0x00053c0001107983 */ /* 0x002f280000300800 */
[----:B--2---:R1:W-:Y:S01]  /*b4b80*/  @P2 STG.E [R8.64], R17 ;  /* 0x0000001108002986 */ /* 0x0043e2000c101908 */
[----:B------:R-:W-:-:S02]  /*b4b90*/  LEA R6, P2, R4, R2, 0x2 ;  /* 0x0000000204067211 */ /* 0x000fc400078410ff */
[----:B-1----:R-:W-:Y:S01]  /*b4ba0*/  IADD3 R8, R25, c[0x0][0x198], RZ ;  /* 0x0000660019087a10 */ /* 0x002fe20007ffe0ff */
[----:B------:R-:W2:Y:S04]  /*b4bb0*/  LDL.LU R17, [R1+0x548] ;  /* 0x0005480001117983 */ /* 0x000ea80000300800 */
[----:B------:R-:W2:Y:S04]  /*b4bc0*/  LDL.LU R10, [R1+0x1c] ;  /* 0x00001c00010a7983 */ /* 0x000ea80000300800 */
[----:B------:R-:W-:Y:S04]  /*b4bd0*/  STL [R1+0x50], R8 ;  /* 0x0000500801007387 */ /* 0x000fe80000100800 */
[----:B---3--:R1:W-:Y:S02]  /*b4be0*/  @P5 STG.E [R12.64], R7 ;  /* 0x000000070c005986 */ /* 0x0083e4000c101908 */
[----:B-1----:R-:W-:-:S02]  /*b4bf0*/  IADD3 R12, R8, c[0x0][0x198], RZ ;  /* 0x00006600080c7a10 */ /* 0x002fc40007ffe0ff */
[----:B------:R-:W-:-:S03]  /*b4c00*/  LEA R8, P6, R11, R2, 0x2 ;  /* 0x000000020b087211 */ /* 0x000fc600078c10ff */
[----:B------:R1:W-:Y:S01]  /*b4c10*/  STL [R1+0x4c], R12 ;  /* 0x00004c0c01007387 */ /* 0x0003e20000100800 */
[-C--:B------:R-:W-:Y:S02]  /*b4c20*/  LEA.HI.X.SX32 R7, R4, R3.reuse, 0x2, P2 ;  /* 0x0000000304077211 */ /* 0x080fe400010f16ff */
[----:B------:R-:W-:Y:S02]  /*b4c30*/  LEA.HI.X.SX32 R9, R11, R3, 0x2, P6 ;  /* 0x000000030b097211 */ /* 0x000fe400030f16ff */
[----:B-1----:R-:W-:Y:S01]  /*b4c40*/  IADD3 R12, R12, c[0x0][0x198], RZ ;  /* 0x000066000c0c7a10 */ /* 0x002fe20007ffe0ff */
[----:B----4-:R1:W-:Y:S03]  /*b4c50*/  @P3 STG.E [R6.64], R14 ;  /* 0x0000000e06003986 */ /* 0x0103e6000c101908 */
[----:B------:R-:W-:Y:S01]  /*b4c60*/  IADD3 R4, R12, c[0x0][0x198], RZ ;  /* 0x000066000c047a10 */ /* 0x000fe20007ffe0ff */
[----:B------:R-:W-:Y:S04]  /*b4c70*/  STL [R1+0x18], R12 ;  /* 0x0000180c01007387 */ /* 0x000fe80000100800 */
[----:B------:R3:W-:Y:S04]  /*b4c80*/  @P4 STG.E [R8.64], R15 ;  /* 0x0000000f08004986 */ /* 0x0007e8000c101908 */
[----:B-1----:R-:W4:Y:S04]  /*b4c90*/  LDL.LU R14, [R1+0x54c] ;  /* 0x00054c00010e7983 */ /* 0x002f280000300800 */
[----:B------:R-:W-:Y:S04]  /*b4ca0*/  STL [R1+0x14], R4 ;  /* 0x0000140401007387 */ /* 0x000fe80000100800 */
[----:B---3--:R-:W3:Y:S01]  /*b4cb0*/  LDL.LU R15, [R1+0x558] ;  /* 0x00055800010f7983 */ /* 0x008ee20000300800 */
[----:B------:R-:W-:-:S04]  /*b4cc0*/  IADD3 R6, R4, c[0x0][0x198], RZ ;  /* 0x0000660004067a10 */ /* 0x000fc80007ffe0ff */
[----:B------:R-:W-:Y:S01]  /*b4cd0*/  IADD3 R8, R6, c[0x0][0x198], RZ ;  /* 0x0000660006087a10 */ /* 0x000fe20007ffe0ff */
[----:B------:R-:W-:Y:S01]  /*b4ce0*/  STL [R1+0x10], R6 ;  /* 0x0000100601007387 */ /* 0x000fe20000100800 */
[C---:B------:R-:W-:Y:S02]  /*b4cf0*/  IADD3 R0, R18.reuse, 0x163, RZ ;  /* 0x0000016312007810 */ /* 0x040fe40007ffe0ff */
[----:B------:R-:W-:Y:S01]  /*b4d00*/  IADD3 R5, R18, 0x164, RZ ;  /* 0x0000016412057810 */ /* 0x000fe20007ffe0ff */
[----:B------:R1:W-:Y:S01]  /*b4d10*/  STL [R1+0xc], R8 ;  /* 0x00000c0801007387 */ /* 0x0003e20000100800 */
[----:B------:R-:W-:Y:S02]  /*b4d20*/  ISETP.LT.AND P1, PT, R0, c[0x0][0x17c], !P0 ;  /* 0x00005f0000007a0c */ /* 0x000fe40004721270 */
[----:B------:R-:W-:Y:S02]  /*b4d30*/  ISETP.LT.AND P5, PT, R5, c[0x0][0x17c], !P0 ;  /* 0x00005f0005007a0c */ /* 0x000fe400047a1270 */
[----:B------:R-:W-:-:S02]  /*b4d40*/  IADD3 R13, R19, c[0x0][0x198], RZ ;  /* 0x00006600130d7a10 */ /* 0x000fc40007ffe0ff */
[----:B-1----:R-:W-:Y:S02]  /*b4d50*/  IADD3 R8, R8, c[0x0][0x198], RZ ;  /* 0x0000660008087a10 */ /* 0x002fe40007ffe0ff */
[C---:B------:R-:W-:Y:S02]  /*b4d60*/  IADD3 R7, R18.reuse, 0x166, RZ ;  /* 0x0000016612077810 */ /* 0x040fe40007ffe0ff */
[-C--:B------:R-:W-:Y:S01]  /*b4d70*/  LEA R4, P3, R19, R2.reuse, 0x2 ;  /* 0x0000000213047211 */ /* 0x080fe200078610ff */
[----:B------:R1:W-:Y:S01]  /*b4d80*/  STL [R1+0x8], R8 ;  /* 0x0000080801007387 */ /* 0x0003e20000100800 */
[----:B------:R-:W-:Y:S02]  /*b4d90*/  LEA R6, P6, R13, R2, 0x2 ;  /* 0x000000020d067211 */ /* 0x000fe400078c10ff */
[----:B------:R-:W-:Y:S02]  /*b4da0*/  IADD3 R0, R18, 0x165, RZ ;  /* 0x0000016512007810 */ /* 0x000fe40007ffe0ff */
[----:B------:R-:W-:-:S02]  /*b4db0*/  LEA.HI.X.SX32 R5, R19, R3, 0x2, P3 ;  /* 0x0000000313057211 */ /* 0x000fc400018f16ff */
[----:B------:R-:W-:Y:S02]  /*b4dc0*/  ISETP.LT.AND P4, PT, R7, c[0x0][0x17c], !P0 ;  /* 0x00005f0007007a0c */ /* 0x000fe40004781270 */
[----:B-1----:R-:W-:Y:S02]  /*b4dd0*/  IADD3 R8, R8, c[0x0][0x198], RZ ;  /* 0x0000660008087a10 */ /* 0x002fe40007ffe0ff */
[----:B------:R-:W-:-:S03]  /*b4de0*/  LEA.HI.X.SX32 R7, R13, R3, 0x2, P6 ;  /* 0x000000030d077211 */ /* 0x000fc600030f16ff */
[----:B------:R1:W-:Y:S01]  /*b4df0*/  STL [R1+0x4], R8 ;  /* 0x0000040801007387 */ /* 0x0003e20000100800 */
[----:B------:R-:W-:-:S03]  /*b4e00*/  ISETP.LT.AND P2, PT, R0, c[0x0][0x17c], !P0 ;  /* 0x00005f0000007a0c */ /* 0x000fc60004741270 */
[----:B------:R1:W-:Y:S02]  /*b4e10*/  @P1 STG.E [R4.64], R16 ;  /* 0x0000001004001986 */ /* 0x0003e4000c101908 */
[----:B-1----:R-:W-:Y:S02]  /*b4e20*/  IADD3 R8, R8, c[0x0][0x198], RZ ;  /* 0x0000660008087a10 */ /* 0x002fe40007ffe0ff */
[----:B------:R-:W3:Y:S01]  /*b4e30*/  LDL.LU R16, [R1+0x55c] ;  /* 0x00055c0001107983 */ /* 0x000ee20000300800 */
[----:B------:R-:W-:-:S03]  /*b4e40*/  IADD3 R11, R27, c[0x0][0x198], RZ ;  /* 0x000066001b0b7a10 */ /* 0x000fc60007ffe0ff */
[----:B--2---:R1:W-:Y:S01]  /*b4e50*/  @P5 STG.E [R6.64], R17 ;  /* 0x0000001106005986 */ /* 0x0043e2000c101908 */
[----:B------:R-:W-:-:S03]  /*b4e60*/  LEA R4, P1, R10, R2, 0x2 ;  /* 0x000000020a047211 */ /* 0x000fc600078210ff */
[----:B-1----:R-:W2:Y:S01]  /*b4e70*/  LDL.LU R17, [R1+0x568] ;  /* 0x0005680001117983 */ /* 0x002ea20000300800 */
[----:B------:R-:W-:-:S03]  /*b4e80*/  IADD3 R7, R8, c[0x0][0x198], RZ ;  /* 0x0000660008077a10 */ /* 0x000fc60007ffe0ff */
[----:B------:R1:W-:Y:S01]  /*b4e90*/  STL [R1], R8 ;  /* 0x0000000801007387 */ /* 0x0003e20000100800 */
[----:B------:R-:W-:Y:S02]  /*b4ea0*/  IADD3 R6, R18, 0x168, RZ ;  /* 0x0000016812067810 */ /* 0x000fe40007ffe0ff */
[-C--:B------:R-:W-:Y:S02]  /*b4eb0*/  LEA.HI.X.SX32 R5, R10, R3.reuse, 0x2, P1 ;  /* 0x000000030a057211 */ /* 0x080fe400008f16ff */
[C---:B-1----:R-:W-:Y:S02]  /*b4ec0*/  LEA R8, P6, R21.reuse, R2, 0x2 ;  /* 0x0000000215087211 */ /* 0x042fe400078c10ff */
[----:B------:R-:W-:Y:S02]  /*b4ed0*/  ISETP.LT.AND P5, PT, R6, c[0x0][0x17c], !P0 ;  /* 0x00005f0006007a0c */ /* 0x000fe400047a1270 */
[----:B------:R-:W-:Y:S02]  /*b4ee0*/  LEA.HI.X.SX32 R9, R21, R3, 0x2, P6 ;  /* 0x0000000315097211 */ /* 0x000fe400030f16ff */
[----:B------:R-:W-:-:S05]  /*b4ef0*/  IADD3 R6, R7, c[0x0][0x198], RZ ;  /* 0x0000660007067a10 */ /* 0x000fca0007ffe0ff */
[----:B------:R1:W-:Y:S04]  /*b4f00*/  STL.64 [R1+0x1890], R6 ;  /* 0x0018900601007387 */ /* 0x0003e80000100a00 */
[----:B-1----:R-:W2:Y:S04]  /*b4f10*/  LDL.LU R7, [R1+0x56c] ;  /* 0x00056c0001077983 */ /* 0x002ea80000300800 */
[----:B------:R-:W2:Y:S04]  /*b4f20*/  LDL.LU R19, [R1+0x578] ;  /* 0x0005780001137983 */ /* 0x000ea80000300800 */
[----:B----4-:R-:W-:Y:S04]  /*b4f30*/  @P2 STG.E [R4.64], R14 ;  /* 0x0000000e04002986 */ /* 0x010fe8000c101908 */
[----:B---3--:R1:W-:Y:S02]  /*b4f40*/  @P4 STG.E [R8.64], R15 ;  /* 0x0000000f08004986 */ /* 0x0083e4000c101908 */
[----:B-1----:R-:W-:-:S04]  /*b4f50*/  LEA R8, P2, R27, R2, 0x2 ;  /* 0x000000021b087211 */ /* 0x002fc800078410ff */
[----:B------:R-:W-:Y:S02]  /*b4f60*/  LEA.HI.X.SX32 R9, R27, R3, 0x2, P2 ;  /* 0x000000031b097211 */ /* 0x000fe400010f16ff */
[----:B------:R-:W3:Y:S01]  /*b4f70*/  LDL.LU R27, [R1+0x84] ;  /* 0x00008400011b7983 */ /* 0x000ee20000300800 */
[----:B------:R-:W-:Y:S02]  /*b4f80*/  IADD3 R0, R18, 0x167, RZ ;  /* 0x0000016712007810 */ /* 0x000fe40007ffe0ff */
[----:B------:R-:W-:Y:S02]  /*b4f90*/  IADD3 R13, R6, c[0x0][0x198], RZ ;  /* 0x00006600060d7a10 */ /* 0x000fe40007ffe0ff */
[----:B------:R-:W-:Y:S02]  /*b4fa0*/  ISETP.LT.AND P3, PT, R0, c[0x0][0x17c], !P0 ;  /* 0x00005f0000007a0c */ /* 0x000fe40004761270 */
[----:B------:R-:W-:-:S04]  /*b4fb0*/  IADD3 R0, R18, 0x169, RZ ;  /* 0x0000016912007810 */ /* 0x000fc80007ffe0ff */
[----:B------:R-:W-:Y:S02]  /*b4fc0*/  ISETP.LT.AND P1, PT, R0, c[0x0][0x17c], !P0 ;  /* 0x00005f0000007a0c */ /* 0x000fe40004721270 */
[----:B------:R-:W-:-:S04]  /*b4fd0*/  IADD3 R0, R13, c[0x0][0x198], RZ ;  /* 0x000066000d007a10 */ /* 0x000fc80007ffe0ff */
[----:B------:R-:W-:Y:S02]  /*b4fe0*/  IADD3 R12, R0, c[0x0][0x198], RZ ;  /* 0x00006600000c7a10 */ /* 0x000fe40007ffe0ff */
[----:B------:R-:W-:Y:S02]  /*b4ff0*/  IADD3 R4, R18, 0x16b, RZ ;  /* 0x0000016b12047810 */ /* 0x000fe40007ffe0ff */
[----:B------:R-:W-:Y:S02]  /*b5000*/  IADD3 R10, R12, c[0x0][0x198], RZ ;  /* 0x000066000c0a7a10 */ /* 0x000fe40007ffe0ff */
[----:B------:R-:W-:Y:S02]  /*b5010*/  LEA R14, P6, R11, R2, 0x2 ;  /* 0x000000020b0e7211 */ /* 0x000fe400078c10ff */
[----:B------:R-:W-:Y:S02]  /*b5020*/  ISETP.LT.AND P2, PT, R4, c[0x0][0x17c], !P0 ;  /* 0x00005f0004007a0c */ /* 0x000fe40004741270 */
[----:B------:R-:W-:-:S02]  /*b5030*/  IADD3 R4, R10, c[0x0][0x198], RZ ;  /* 0x000066000a047a10 */ /* 0x000fc40007ffe0ff */
[----:B------:R-:W-:Y:S02]  /*b5040*/  LEA.HI.X.SX32 R15, R11, R3, 0x2, P6 ;  /* 0x000000030b0f7211 */ /* 0x000fe400030f16ff */
[----:B------:R-:W-:Y:S01]  /*b5050*/  IADD3 R11, R4, c[0x0][0x198], RZ ;  /* 0x00006600040b7a10 */ /* 0x000fe20007ffe0ff */
[----:B------:R-:W-:Y:S04]  /*b5060*/  STL.64 [R1+0x1888], R12 ;  /* 0x0018880c01007387 */ /* 0x000fe80000100a00 */
[----:B------:R-:W4:Y:S04]  /*b5070*/  LDL.LU R21, [R1+0x94] ;  /* 0x0000940001157983 */ /* 0x000f280000300800 */
[----:B------:R-:W4:Y:S04]  /*b5080*/  LDL.LU R6, [R1+0x588] ;  /* 0x0005880001067983 */ /* 0x000f280000300800 */
[----:B------:R1:W-:Y:S01]  /*b5090*/  STL.64 [R1+0x1898], R10 ;  /* 0x0018980a01007387 */ /* 0x0003e20000100a00 */
[----:B------:R-:W-:-:S03]  /*b50a0*/  IADD3 R5, R18, 0x16a, RZ ;  /* 0x0000016a12057810 */ /* 0x000fc60007ffe0ff */
[----:B------:R1:W-:Y:S04]  /*b50b0*/  @P3 STG.E [R8.64], R16 ;  /* 0x0000001008003986 */ /* 0x0003e8000c101908 */
[----:B-1----:R-:W4:Y:S01]  /*b50c0*/  LDL.LU R10, [R1+0x98] ;  /* 0x00009800010a7983 */ /* 0x002f220000300800 */
[----:B------:R-:W-:Y:S02]  /*b50d0*/  ISETP.LT.AND P4, PT, R5, c[0x0][0x17c], !P0 ;  /* 0x00005f0005007a0c */ /* 0x000fe40004781270 */
[----:B------:R-:W-:Y:S02]  /*b50e0*/  IADD3 R9, R11, c[0x0][0x198], RZ ;  /* 0x000066000b097a10 */ /* 0x000fe40007ffe0ff */
[----:B------:R-:W4:Y:S01]  /*b50f0*/  LDL.LU R11, [R1+0x57c] ;  /* 0x00057c00010b7983 */ /* 0x000f220000300800 */
[----:B------:R-:W-:-:S03]  /*b5100*/  IADD3 R5, R18, 0x16c, RZ ;  /* 0x0000016c12057810 */ /* 0x000fc60007ffe0ff */
[----:B------:R-:W4:Y:S04]  /*b5110*/  LDL.LU R12, [R1+0x9c] ;  /* 0x00009c00010c7983 */ /* 0x000f280000300800 */
[----:B------:R-:W4:Y:S04]  /*b5120*/  LDL.LU R13, [R1+0x90] ;  /* 0x00009000010d7983 */ /* 0x000f280000300800 */
[----:B--2---:R3:W-:Y:S02]  /*b5130*/  @P5 STG.E [R14.64], R17 ;  /* 0x000000110e005986 */ /* 0x0047e4000c101908 */
[----:B---3--:R-:W-:-:S04]  /*b5140*/  LEA R14, P3, R27, R2, 0x2 ;  /* 0x000000021b0e7211 */ /* 0x008fc800078610ff */
[----:B------:R-:W-:Y:S02]  /*b5150*/  LEA.HI.X.SX32 R15, R27, R3, 0x2, P3 ;  /* 0x000000031b0f7211 */ /* 0x000fe400018f16ff */
[----:B------:R-:W-:Y:S02]  /*b5160*/  ISETP.LT.AND P3, PT, R5, c[0x0][0x17c], !P0 ;  /* 0x00005f0005007a0c */ /* 0x000fe40004761270 */
[----:B------:R-:W-:Y:S01]  /*b5170*/  IADD3 R5, R9, c[0x0][0x198], RZ ;  /* 0x0000660009057a10 */ /* 0x000fe20007ffe0ff */
[----:B------:R-:W-:-:S04]  /*b5180*/  IMAD.MOV.U32 R27, RZ, RZ, R29 ;  /* 0x000000ffff1b7224 */ /* 0x000fc800078e001d */
[----:B------:R-:W-:Y:S04]  /*b5190*/  STL.64 [R1+0x18a0], R4 ;  /* 0x0018a00401007387 */ /* 0x000fe80000100a00 */
[----:B------:R-:W2:Y:S04]  /*b51a0*/  LDL.LU R29, [R1+0x88] ;  /* 0x00008800011d7983 */ /* 0x000ea80000300800 */
[----:B------:R1:W-:Y:S04]  /*b51b0*/  @P1 STG.E [R14.64], R7 ;  /* 0x000000070e001986 */ /* 0x0003e8000c101908 */
[----:B-1----:R-:W3:Y:S01]  /*b51c0*/  LDL.LU R7, [R1+0x8c] ;  /* 0x00008c0001077983 */ /* 0x002ee20000300800 */
[----:B------:R-:W-:-:S02]  /*b51d0*/  LEA R16, P5, R20, R2, 0x2 ;  /* 0x0000000214107211 */ /* 0x000fc400078a10ff */
[----:B------:R-:W-:Y:S02]  /*b51e0*/  IADD3 R8, R18, 0x16d, RZ ;  /* 0x0000016d12087810 */ /* 0x000fe40007ffe0ff */
[----:B------:R-:W-:Y:S02]  /*b51f0*/  LEA.HI.X.SX32 R17, R20, R3, 0x2, P5 ;  /* 0x0000000314117211 */ /* 0x000fe400028f16ff */
[----:B------:R-:W-:Y:S02]  /*b5200*/  ISETP.LT.AND P5, PT, R8, c[0x0][0x17c], !P0 ;  /* 0x00005f0008007a0c */ /* 0x000fe400047a1270 */
[----:B------:R-:W-:-:S05]  /*b5210*/  IADD3 R8, R5, c[0x0][0x198], RZ ;  /* 0x0000660005087a10 */ /* 0x000fca0007ffe0ff */
[----:B------:R1:W-:Y:S01]  /*b5220*/  STL.64 [R1+0x1880], R8 ;  /* 0x0018800801007387 */ /* 0x0003e20000100a00 */
[----:B------:R-:W-:Y:S02]  /*b5230*/  IADD3 R20, R8, c[0x0][0x198], RZ ;  /* 0x0000660008147a10 */ /* 0x000fe40007ffe0ff */
[-C--:B----4-:R-:W-:Y:S01]  /*b5240*/  LEA R14, P1, R21, R2.reuse, 0x2 ;  /* 0x00000002150e7211 */ /* 0x090fe200078210ff */
[----:B------:R4:W-:Y:S01]  /*b5250*/  @P4 STG.E [R16.64], R19 ;  /* 0x0000001310004986 */ /* 0x0009e2000c101908 */
[----:B-1----:R-:W-:Y:S01]  /*b5260*/  IMAD.MOV.U32 R9, RZ, RZ, R18 ;  /* 0x000000ffff097224 */ /* 0x002fe200078e0012 */
[----:B------:R-:W-:Y:S02]  /*b5270*/  IADD3 R18, R20, c[0x0][0x198], RZ ;  /* 0x0000660014127a10 */ /* 0x000fe40007ffe0ff */
[----:B----4-:R-:W-:Y:S02]  /*b5280*/  LEA R16, P4, R10, R2, 0x2 ;  /* 0x000000020a107211 */ /* 0x010fe400078810ff */
[----:B------:R-:W-:-:S02]  /*b5290*/  IADD3 R17, R9, 0x16e, RZ ;  /* 0x0000016e09117810 */ /* 0x000fc40007ffe0ff */
[-C--:B------:R-:W-:Y:S02]  /*b52a0*/  LEA.HI.X.SX32 R15, R21, R3.reuse, 0x2, P1 ;  /* 0x00000003150f7211 */ /* 0x080fe400008f16ff */
[----:B------:R-:W-:Y:S02]  /*b52b0*/  ISETP.LT.AND P6, PT, R17, c[0x0][0x17c], !P0 ;  /* 0x00005f0011007a0c */ /* 0x000fe400047c1270 */
[----:B------:R-:W-:Y:S02]  /*b52c0*/  IADD3 R21, R18, c[0x0][0x198], RZ ;  /* 0x0000660012157a10 */ /* 0x000fe40007ffe0ff */
[----:B------:R-:W-:Y:S01]  /*b52d0*/  LEA.HI.X.SX32 R17, R10, R3, 0x2, P4 ;  /* 0x000000030a117211 */ /* 0x000fe200020f16ff */
[----:B------:R1:W-:Y:S01]  /*b52e0*/  @P2 STG.E [R14.64], R11 ;  /* 0x0000000b0e002986 */ /* 0x0003e2000c101908 */
[----:B------:R-:W-:-:S03]  /*b52f0*/  IADD3 R19, R9, 0x16f, RZ ;  /* 0x0000016f09137810 */ /* 0x000fc60007ffe0ff */
[----:B------:R-:W-:Y:S01]  /*b5300*/  STL.64 [R1+0x1878], R20 ;  /* 0x0018781401007387 */ /* 0x000fe20000100a00 */
[----:B------:R-:W-:-:S03]  /*b5310*/  ISETP.LT.AND P1, PT, R19, c[0x0][0x17c], !P0 ;  /* 0x00005f0013007a0c */ /* 0x000fc60004721270 */
[----:B------:R4:W-:Y:S01]  /*b5320*/  @P3 STG.E [R16.64], R6 ;  /* 0x0000000610003986 */ /* 0x0009e2000c101908 */
[CC--:B------:R-:W-:Y:S02]  /*b5330*/  LEA R10, P2, R12.reuse, R2.reuse, 0x2 ;  /* 0x000000020c0a7211 */ /* 0x0c0fe400078410ff */
[----:B------:R-:W-:Y:S02]  /*b5340*/  IADD3 R19, R21, c[0x0][0x198], RZ ;  /* 0x0000660015137a10 */ /* 0x000fe40007ffe0ff */
[----:B------:R-:W-:Y:S02]  /*b5350*/  LEA R4, P3, R13, R2, 0x2 ;  /* 0x000000020d047211 */ /* 0x000fe400078610ff */
[-C--:B-1----:R-:W-:Y:S01]  /*b5360*/  LEA.HI.X.SX32 R11, R12, R3.reuse, 0x2, P2 ;  /* 0x000000030c0b7211 */ /* 0x082fe200010f16ff */
[----:B----4-:R-:W4:Y:S01]  /*b5370*/  LDL.LU R6, [R1+0x78] ;  /* 0x0000780001067983 */ /* 0x010f220000300800 */
[----:B------:R-:W-:Y:S02]  /*b5380*/  IADD3 R14, R19, c[0x0][0x198], RZ ;  /* 0x00006600130e7a10 */ /* 0x000fe40007ffe0ff */
[----:B------:R-:W-:Y:S01]  /*b5390*/  LEA.HI.X.SX32 R5, R13, R3, 0x2, P3 ;  /* 0x000000030d057211 */ /* 0x000fe200018f16ff */
[----:B------:R-:W-:Y:S01]  /*b53a0*/  STL.64 [R1+0x18a8], R18 ;  /* 0x0018a81201007387 */ /* 0x000fe20000100a00 */
[----:B------:R-:W-:-:S03]  /*b53b0*/  IADD3 R15, R14, c[0x0][0x198], RZ ;  /* 0x000066000e0f7a10 */ /* 0x000fc60007ffe0ff */
[----:B------:R-:W-:Y:S04]  /*b53c0*/  STL [R1+0x18b0], R9 ;  /* 0x0018b00901007387 */ /* 0x000fe80000100800 */
[----:B------:R-:W-:Y:S04]  /*b53d0*/  STL.64 [R1+0x498], R10 ;  /* 0x0004980a01007387 */ /* 0x000fe80000100a00 */
[----:B------:R1:W-:Y:S04]  /*b53e0*/  STL.64 [R1+0x490], R4 ;  /* 0x0004900401007387 */ /* 0x0003e80000100a00 */
[----:B------:R-:W-:Y:S01]  /*b53f0*/  STL.64 [R1+0x1868], R14 ;  /* 0x0018680e01007387 */ /* 0x000fe20000100a00 */
[----:B------:R-:W-:-:S02]  /*b5400*/  IADD3 R16, R15, c[0x0][0x198], RZ ;  /* 0x000066000f107a10 */ /* 0x000fc40007ffe0ff */
[----:B------:R-:W-:Y:S02]  /*b5410*/  IADD3 R20, R9, 0x170, RZ ;  /* 0x0000017009147810 */ /* 0x000fe40007ffe0ff */
[-C--:B-1----:R-:W-:Y:S02]  /*b5420*/  LEA R4, P4, R22, R2.reuse, 0x2 ;  /* 0x0000000216047211 */ /* 0x082fe400078810ff */
[----:B------:R-:W-:Y:S02]  /*b5430*/  IADD3 R17, R16, c[0x0][0x198], RZ ;  /* 0x0000660010117a10 */ /* 0x000fe40007ffe0ff */
[----:B------:R-:W-:Y:S02]  /*b5440*/  LEA.HI.X.SX32 R5, R22, R3, 0x2, P4 ;  /* 0x0000000316057211 */ /* 0x000fe400020f16ff */
[----:B--2---:R-:W-:-:S04]  /*b5450*/  LEA R10, P2, R29, R2, 0x2 ;  /* 0x000000021d0a7211 */ /* 0x004fc800078410ff */
[----:B------:R-:W-:Y:S02]  /*b5460*/  LEA.HI.X.SX32 R11, R29, R3, 0x2, P2 ;  /* 0x000000031d0b7211 */ /* 0x000fe400010f16ff */
[----:B------:R-:W2:Y:S04]  /*b5470*/  LDL.LU R29, [R1+0x6c] ;  /* 0x00006c00011d7983 */ /* 0x000ea80000300800 */
[----:B------:R1:W-:Y:S01]  /*b5480*/  STL.64 [R1+0x488], R10 ;  /* 0x0004880a01007387 */ /* 0x0003e20000100a00 */
[----:B---3--:R-:W-:-:S04]  /*b5490*/  LEA R8, P3, R7, R2, 0x2 ;  /* 0x0000000207087211 */ /* 0x008fc800078610ff */
[----:B------:R-:W-:Y:S02]  /*b54a0*/  LEA.HI.X.SX32 R9, R7, R3, 0x2, P3 ;  /* 0x0000000307097211 */ /* 0x000fe400018f16ff */
[----:B-1----:R-:W-:-:S04]  /*b54b0*/  LEA R10, P2, R23, R2, 0x2 ;  /* 0x00000002170a7211 */ /* 0x002fc800078410ff */
[C---:B------:R-:W-:Y:S01]  /*b54c0*/  LEA.HI.X.SX32 R11, R23.reuse, R3, 0x2, P2 ;  /* 0x00000003170b7211 */ /* 0x040fe200010f16ff */
[----:B------:R-:W-:Y:S04]  /*b54d0*/  STL.64 [R1+0x480], R8 ;  /* 0x0004800801007387 */ /* 0x000fe80000100a00 */
[----:B------:R-:W-:Y:S04]  /*b54e0*/  STL.64 [R1+0x478], R4 ;  /* 0x0004780401007387 */ /* 0x000fe80000100a00 */
[----:B------:R-:W-:Y:S04]  /*b54f0*/  STL.64 [R1+0x1860], R16 ;  /* 0x0018601001007387 */ /* 0x000fe80000100a00 */
[----:B------:R1:W-:Y:S04]  /*b5500*/  STL.64 [R1+0x470], R10 ;  /* 0x0004700a01007387 */ /* 0x0003e80000100a00 */
[----:B-1----:R-:W3:Y:S01]  /*b5510*/  LDL.LU R10, [R1+0x68] ;  /* 0x00006800010a7983 */ /* 0x002ee20000300800 */
[----:B------:R-:W-:Y:S01]  /*b5520*/  IMAD.MOV.U32 R7, RZ, RZ, R25 ;  /* 0x000000ffff077224 */ /* 0x000fe200078e0019 */
[----:B------:R-:W-:-:S04]  /*b5530*/  IADD3 R25, R23, c[0x0][0x198], RZ ;  /* 0x0000660017197a10 */ /* 0x000fc80007ffe0ff */
[----:B------:R-:W-:-:S04]  /*b5540*/  LEA R8, P3, R25, R2, 0x2 ;  /* 0x0000000219087211 */ /* 0x000fc800078610ff */
[-C--:B------:R-:W-:Y:S02]  /*b5550*/  LEA.HI.X.SX32 R9, R25, R3.reuse, 0x2, P3 ;  /* 0x0000000319097211 */ /* 0x080fe400018f16ff */
[C---:B------:R-:W-:Y:S02]  /*b5560*/  IADD3 R25, R24.reuse, c[0x0][0x198], RZ ;  /* 0x0000660018197a10 */ /* 0x040fe40007ffe0ff */
[C---:B------:R-:W-:Y:S01]  /*b5570*/  LEA R4, P4, R24.reuse, R2, 0x2 ;  /* 0x0000000218047211 */ /* 0x040fe200078810ff */
[----:B------:R1:W-:Y:S01]  /*b5580*/  STL.64 [R1+0x468], R8 ;  /* 0x0004680801007387 */ /* 0x0003e20000100a00 */
[----:B------:R-:W-:Y:S02]  /*b5590*/  IADD3 R22, R17, c[0x0][0x198], RZ ;  /* 0x0000660011167a10 */ /* 0x000fe40007ffe0ff */
[----:B------:R-:W-:Y:S02]  /*b55a0*/  LEA.HI.X.SX32 R5, R24, R3, 0x2, P4 ;  /* 0x0000000318057211 */ /* 0x000fe400020f16ff */
[----:B------:R-:W-:-:S02]  /*b55b0*/  IADD3 R23, R22, c[0x0][0x198], RZ ;  /* 0x0000660016177a10 */ /* 0x000fc40007ffe0ff */
[CC--:B-1----:R-:W-:Y:S01]  /*b55c0*/  LEA R8, P2, R25.reuse, R2.reuse, 0x2 ;  /* 0x0000000219087211 */ /* 0x0c2fe200078410ff */
[----:B------:R1:W-:Y:S03]  /*b55d0*/  STL.64 [R1+0x460], R4 ;  /* 0x0004600401007387 */ /* 0x0003e60000100a00 */
[-C--:B------:R-:W-:Y:S02]  /*b55e0*/  LEA.HI.X.SX32 R9, R25, R3.reuse, 0x2, P2 ;  /* 0x0000000319097211 */ /* 0x080fe400010f16ff */
[C---:B----4-:R-:W-:Y:S01]  /*b55f0*/  LEA R18, P3, R6.reuse, R2, 0x2 ;  /* 0x0000000206127211 */ /* 0x050fe200078610ff */
[----:B-1----:R-:W4:Y:S04]  /*b5600*/  LDL.LU R4, [R1+0x20] ;  /* 0x0000200001047983 */ /* 0x002f280000300800 */
[----:B------:R-:W-:Y:S04]  /*b5610*/  STL.64 [R1+0x1858], R22 ;  /* 0x0018581601007387 */ /* 0x000fe80000100a00 */
[----:B------:R1:W-:Y:S01]  /*b5620*/  STL.64 [R1+0x458], R8 ;  /* 0x0004580801007387 */ /* 0x0003e20000100a00 */
[----:B------:R-:W-:-:S02]  /*b5630*/  LEA.HI.X.SX32 R19, R6, R3, 0x2, P3 ;  /* 0x0000000306137211 */ /* 0x000fc400018f16ff */
[----:B------:R-:W-:Y:S01]  /*b5640*/  LEA R16, P4, R26, R2, 0x2 ;  /* 0x000000021a107211 */ /* 0x000fe200078810ff */
[----:B-1----:R-:W4:Y:S04]  /*b5650*/  LDL.LU R9, [R1+0x18b0] ;  /* 0x0018b00001097983 */ /* 0x002f280000300800 */
[----:B------:R-:W4:Y:S01]  /*b5660*/  LDL.LU R11, [R1+0x5c] ;  /* 0x00005c00010b7983 */ /* 0x000f220000300800 */
[----:B------:R-:W-:-:S03]  /*b5670*/  IADD3 R24, R23, c[0x0][0x198], RZ ;  /* 0x0000660017187a10 */ /* 0x000fc60007ffe0ff */
[----:B------:R-:W4:Y:S01]  /*b5680*/  LDL.LU R6, [R1+0x58] ;  /* 0x0000580001067983 */ /* 0x000f220000300800 */
[----:B------:R-:W-:Y:S01]  /*b5690*/  IMAD.MOV.U32 R13, RZ, RZ, R27 ;  /* 0x000000ffff0d7224 */ /* 0x000fe200078e001b */
[C---:B------:R-:W-:Y:S02]  /*b56a0*/  IADD3 R27, R26.reuse, c[0x0][0x198], RZ ;  /* 0x000066001a1b7a10 */ /* 0x040fe40007ffe0ff */
[----:B------:R-:W-:Y:S01]  /*b56b0*/  LEA.HI.X.SX32 R17, R26, R3, 0x2, P4 ;  /* 0x000000031a117211 */ /* 0x000fe200020f16ff */
[----:B------:R1:W-:Y:S01]  /*b56c0*/  STL.64 [R1+0x450], R18 ;  /* 0x0004501201007387 */ /* 0x0003e20000100a00 */
[----:B------:R-:W-:Y:S02]  /*b56d0*/  IADD3 R25, R24, c[0x0][0x198], RZ ;  /* 0x0000660018197a10 */ /* 0x000fe40007ffe0ff */
[----:B------:R-:W-:Y:S02]  /*b56e0*/  LEA R14, P2, R27, R2, 0x2 ;  /* 0x000000021b0e7211 */ /* 0x000fe400078410ff */
[----:B------:R-:W-:Y:S01]  /*b56f0*/  IADD3 R26, R25, c[0x0][0x198], RZ ;  /* 0x00006600191a7a10 */ /* 0x000fe20007ffe0ff */
[----:B-1----:R-:W4:Y:S04]  /*b5700*/  LDL.LU R19, [R1+0x24] ;  /* 0x0000240001137983 */ /* 0x002f280000300800 */
[----:B------:R-:W4:Y:S04]  /*b5710*/  LDL.LU R21, [R1+0x34] ;  /* 0x0000340001157983 */ /* 0x000f280000300800 */
[----:B------:R-:W-:Y:S04]  /*b5720*/  STL.64 [R1+0x448], R16 ;  /* 0x0004481001007387 */ /* 0x000fe80000100a00 */
[----:B------:R1:W-:Y:S01]  /*b5730*/  STL.64 [R1+0x1850], R24 ;  /* 0x0018501801007387 */ /* 0x0003e20000100a00 */
[----:B------:R-:W-:-:S03]  /*b5740*/  IMAD.MOV.U32 R12, RZ, RZ, R13 ;  /* 0x000000ffff0c7224 */ /* 0x000fc600078e000d */
[----:B------:R1:W-:Y:S02]  /*b5750*/  STL [R1+0x440], R14 ;  /* 0x0004400e01007387 */ /* 0x0003e40000100800 */
[----:B-1----:R-:W-:Y:S01]  /*b5760*/  IMAD.MOV.U32 R25, RZ, RZ, R15 ;  /* 0x000000ffff197224 */ /* 0x002fe200078e000f */
[----:B------:R-:W-:Y:S01]  /*b5770*/  LEA.HI.X.SX32 R25, R27, R3, 0x2, P2 ;  /* 0x000000031b197211 */ /* 0x000fe200010f16ff */
[----:B------:R-:W-:Y:S01]  /*b5780*/  IMAD.MOV.U32 R24, RZ, RZ, R14 ;  /* 0x000000ffff187224 */ /* 0x000fe200078e000e */
[----:B------:R-:W-:-:S03]  /*b5790*/  LEA R14, P4, R28, R2, 0x2 ;  /* 0x000000021c0e7211 */ /* 0x000fc600078810ff */
[----:B------:R1:W-:Y:S04]  /*b57a0*/  STL [R1+0x444], R25 ;  /* 0x0004441901007387 */ /* 0x0003e80000100800 */
[----:B------:R-:W4:Y:S01]  /*b57b0*/  LDL.LU R5, [R1+0x48] ;  /* 0x0000480001057983 */ /* 0x000f220000300800 */
[----:B------:R-:W-:Y:S02]  /*b57c0*/  LEA.HI.X.SX32 R15, R28, R3, 0x2, P4 ;  /* 0x000000031c0f7211 */ /* 0x000fe400020f16ff */
[----:B------:R-:W-:Y:S02]  /*b57d0*/  IADD3 R27, R26, c[0x0][0x198], RZ ;  /* 0x000066001a1b7a10 */ /* 0x000fe40007ffe0ff */
[----:B--2---:R-:W-:-:S04]  /*b57e0*/  LEA R16, P3, R29, R2, 0x2 ;  /* 0x000000021d107211 */ /* 0x004fc800078610ff */
[----:B------:R-:W-:-:S05]  /*b57f0*/  LEA.HI.X.SX32 R17, R29, R3, 0x2, P3 ;  /* 0x000000031d117211 */ /* 0x000fca00018f16ff */
[----:B------:R-:W-:Y:S04]  /*b5800*/  STL.64 [R1+0x438], R16 ;  /* 0x0004381001007387 */ /* 0x000fe80000100a00 */
[----:B------:R-:W2:Y:S01]  /*b5810*/  LDL.LU R13, [R1+0x30] ;  /* 0x00003000010d7983 */ /* 0x000ea20000300800 */
[----:B------:R-:W-:-:S03]  /*b5820*/  IADD3 R29, R28, c[0x0][0x198], RZ ;  /* 0x000066001c1d7a10 */ /* 0x000fc60007ffe0ff */
[----:B------:R-:W-:Y:S01]  /*b5830*/  STL.64 [R1+0x430], R14 ;  /* 0x0004300e01007387 */ /* 0x000fe20000100a00 */
[----:B------:R-:W-:-:S03]  /*b5840*/  LEA R24, P2, R29, R2, 0x2 ;  /* 0x000000021d187211 */ /* 0x000fc600078410ff */
[----:B------:R1:W-:Y:S04]  /*b5850*/  STL.64 [R1+0x1848], R26 ;  /* 0x0018481a01007387 */ /* 0x0003e80000100a00 */
[----:B------:R-:W2:Y:S01]  /*b5860*/  LDL.LU R8, [R1+0x44] ;  /* 0x0000440001087983 */ /* 0x000ea20000300800 */
[----:B-1----:R-:W-:-:S05]  /*b5870*/  LEA.HI.X.SX32 R25, R29, R3, 0x2, P2 ;  /* 0x000000031d197211 */ /* 0x002fca00010f16ff */
[----:B------:R1:W-:Y:S04]  /*b5880*/  STL.64 [R1+0x428], R24 ;  /* 0x0004281801007387 */ /* 0x0003e80000100a00 */
[----:B------:R-:W2:Y:S01]  /*b5890*/  LDL.LU R26, [R1+0x40] ;  /* 0x00004000011a7983 */ /* 0x000ea20000300800 */
[----:B---3--:R-:W-:-:S04]  /*b58a0*/  LEA R16, P3, R10, R2, 0x2 ;  /* 0x000000020a107211 */ /* 0x008fc800078610ff */
[----:B------:R-:W-:Y:S02]  /*b58b0*/  LEA.HI.X.SX32 R17, R10, R3, 0x2, P3 ;  /* 0x000000030a117211 */ /* 0x000fe400018f16ff */
[----:B------:R-:W3:Y:S01]  /*b58c0*/  LDL.LU R10, [R1+0x38] ;  /* 0x00003800010a7983 */ /* 0x000ee20000300800 */
[----:B------:R-:W-:-:S04]  /*b58d0*/  IADD3 R28, R27, c[0x0][0x198], RZ ;  /* 0x000066001b1c7a10 */ /* 0x000fc80007ffe0ff */
[----:B------:R-:W-:Y:S01]  /*b58e0*/  IADD3 R29, R28, c[0x0][0x198], RZ ;  /* 0x000066001c1d7a10 */ /* 0x000fe20007ffe0ff */
[----:B------:R1:W-:Y:S04]  /*b58f0*/  STL.64 [R1+0x420], R16 ;  /* 0x0004201001007387 */ /* 0x0003e80000100a00 */
[----:B------:R-:W-:Y:S01]  /*b5900*/  STL.64 [R1+0x1840], R28 ;  /* 0x0018401c01007387 */ /* 0x000fe20000100a00 */
[----:B----4-:R-:W-:-:S04]  /*b5910*/  LEA R14, P4, R4, R2, 0x2 ;  /* 0x00000002040e7211 */ /* 0x010fc800078810ff */
[----:B------:R-:W-:-:S05]  /*b5920*/  LEA.HI.X.SX32 R15, R4, R3, 0x2, P4 ;  /* 0x00000003040f7211 */ /* 0x000fca00020f16ff */
[----:B------:R4:W-:Y:S01]  /*b5930*/  STL.64 [R1+0x418], R14 ;  /* 0x0004180e01007387 */ /* 0x0009e20000100a00 */
[----:B------:R-:W-:Y:S02]  /*b5940*/  IADD3 R4, R29, c[0x0][0x198], RZ ;  /* 0x000066001d047a10 */ /* 0x000fe40007ffe0ff */
[----:B-1----:R-:W-:-:S04]  /*b5950*/  LEA R24, P2, R11, R2, 0x2 ;  /* 0x000000020b187211 */ /* 0x002fc800078410ff */
[-C--:B------:R-:W-:Y:S02]  /*b5960*/  LEA.HI.X.SX32 R25, R11, R3.reuse, 0x2, P2 ;  /* 0x000000030b197211 */ /* 0x080fe400010f16ff */
[C---:B------:R-:W-:Y:S01]  /*b5970*/  LEA R16, P3, R6.reuse, R2, 0x2 ;  /* 0x0000000206107211 */ /* 0x040fe200078610ff */
[----:B------:R-:W-:Y:S02]  /*b5980*/  IMAD.MOV.U32 R11, RZ, RZ, R12 ;  /* 0x000000ffff0b7224 */ /* 0x000fe400078e000c */
[----:B------:R1:W-:Y:S01]  /*b5990*/  STL.64 [R1+0x410], R24 ;  /* 0x0004101801007387 */ /* 0x0003e20000100a00 */
[----:B------:R-:W-:-:S03]  /*b59a0*/  LEA.HI.X.SX32 R17, R6, R3, 0x2, P3 ;  /* 0x0000000306117211 */ /* 0x000fc600018f16ff */
[----:B------:R-:W3:Y:S04]  /*b59b0*/  LDL.LU R12, [R1+0x54] ;  /* 0x00005400010c7983 */ /* 0x000ee80000300800 */
[----:B------:R-:W3:Y:S01]  /*b59c0*/  LDL.LU R6, [R1+0x2c] ;  /* 0x00002c0001067983 */ /* 0x000ee20000300800 */
[CC--:B----4-:R-:W-:Y:S02]  /*b59d0*/  LEA R14, P4, R19.reuse, R2.reuse, 0x2 ;  /* 0x00000002130e7211 */ /* 0x0d0fe400078810ff */
[----:B------:R-:W-:Y:S02]  /*b59e0*/  IADD3 R4, R4, c[0x0][0x198], RZ ;  /* 0x0000660004047a10 */ /* 0x000fe40007ffe0ff */
[----:B------:R-:W-:Y:S01]  /*b59f0*/  LEA.HI.X.SX32 R15, R19, R3, 0x2, P4 ;  /* 0x00000003130f7211 */ /* 0x000fe200020f16ff */
[----:B------:R4:W-:Y:S01]  /*b5a00*/  STL.64 [R1+0x408], R16 ;  /* 0x0004081001007387 */ /* 0x0009e20000100a00 */
[----:B-1----:R-:W-:-:S02]  /*b5a10*/  LEA R24, P2, R21, R2, 0x2 ;  /* 0x0000000215187211 */ /* 0x002fc400078410ff */
[----:B------:R-:W-:Y:S01]  /*b5a20*/  IADD3 R4, R4, c[0x0][0x198], RZ ;  /* 0x0000660004047a10 */ /* 0x000fe20007ffe0ff */
[----:B------:R-:W-:Y:S01]  /*b5a30*/  STL.64 [R1+0x400], R14 ;  /* 0x0004000e01007387 */ /* 0x000fe20000100a00 */
[----:B------:R-:W-:-:S03]  /*b5a40*/  LEA.HI.X.SX32 R25, R21, R3, 0x2, P2 ;  /* 0x0000000315197211 */ /* 0x000fc600010f16ff */
[----:B----4-:R-:W3:Y:S04]  /*b5a50*/  LDL.LU R16, [R1+0x50] ;  /* 0x0000500001107983 */ /* 0x010ee80000300800 */
[----:B------:R-:W3:Y:S04]  /*b5a60*/  LDL.LU R17, [R1+0x4c] ;  /* 0x00004c0001117983 */ /* 0x000ee80000300800 */
[----:B------:R1:W-:Y:S01]  /*b5a70*/  STL [R1+0x24], R4 ;  /* 0x0000240401007387 */ /* 0x0003e20000100800 */
[----:B------:R-:W-:Y:S02]  /*b5a80*/  LEA R18, P3, R5, R2, 0x2 ;  /* 0x0000000205127211 */ /* 0x000fe400078610ff */
[----:B-1----:R-:W-:-:S02]  /*b5a90*/  IADD3 R4, R4, c[0x0][0x198], RZ ;  /* 0x0000660004047a10 */ /* 0x002fc40007ffe0ff */
[----:B------:R-:W-:Y:S01]  /*b5aa0*/  LEA.HI.X.SX32 R19, R5, R3, 0x2, P3 ;  /* 0x0000000305137211 */ /* 0x000fe200018f16ff */
[----:B------:R-:W-:Y:S04]  /*b5ab0*/  STL.64 [R1+0x3f8], R24 ;  /* 0x0003f81801007387 */ /* 0x000fe80000100a00 */
[----:B------:R-:W3:Y:S04]  /*b5ac0*/  LDL.LU R28, [R1+0x18] ;  /* 0x00001800011c7983 */ /* 0x000ee80000300800 */
[----:B------:R-:W-:Y:S04]  /*b5ad0*/  STL [R1+0x34], R4 ;  /* 0x0000340401007387 */ /* 0x000fe80000100800 */
[----:B------:R1:W-:Y:S04]  /*b5ae0*/  STL.64 [R1+0x3f0], R18 ;  /* 0x0003f01201007387 */ /* 0x0003e80000100a00 */
[----:B------:R-:W3:Y:S01]  /*b5af0*/  LDL.LU R22, [R1+0x14] ;  /* 0x0000140001167983 */ /* 0x000ee20000300800 */
[----:B--2---:R-:W-:-:S04]  /*b5b00*/  LEA R14, P4, R13, R2, 0x2 ;  /* 0x000000020d0e7211 */ /* 0x004fc800078810ff */
[----:B------:R-:W-:-:S05]  /*b5b10*/  LEA.HI.X.SX32 R15, R13, R3, 0x2, P4 ;  /* 0x000000030d0f7211 */ /* 0x000fca00020f16ff */
[----:B------:R2:W-:Y:S01]  /*b5b20*/  STL.64 [R1+0x3e8], R14 ;  /* 0x0003e80e01007387 */ /* 0x0005e20000100a00 */
[----:B-1----:R-:W-:-:S03]  /*b5b30*/  LEA R18, P2, R8, R2, 0x2 ;  /* 0x0000000208127211 */ /* 0x002fc600078410ff */
[----:B------:R-:W4:Y:S01]  /*b5b40*/  LDL.LU R13, [R1+0x10] ;  /* 0x00001000010d7983 */ /* 0x000f220000300800 */
[----:B------:R-:W-:-:S05]  /*b5b50*/  LEA.HI.X.SX32 R19, R8, R3, 0x2, P2 ;  /* 0x0000000308137211 */ /* 0x000fca00010f16ff */
[----:B------:R1:W-:Y:S01]  /*b5b60*/  STL.64 [R1+0x3e0], R18 ;  /* 0x0003e01201007387 */ /* 0x0003e20000100a00 */
[----:B--2---:R-:W-:Y:S02]  /*b5b70*/  IADD3 R14, R4, c[0x0][0x198], RZ ;  /* 0x00006600040e7a10 */ /* 0x004fe40007ffe0ff */
[-C--:B------:R-:W-:Y:S01]  /*b5b80*/  LEA R24, P3, R26, R2.reuse, 0x2 ;  /* 0x000000021a187211 */ /* 0x080fe200078610ff */
[----:B-1----:R-:W2:Y:S04]  /*b5b90*/  LDL.LU.64 R18, [R1+0x18a8] ;  /* 0x0018a80001127983 */ /* 0x002ea80000300a00 */
[----:B------:R-:W2:Y:S01]  /*b5ba0*/  LDL.LU R27, [R1+0xc] ;  /* 0x00000c00011b7983 */ /* 0x000ea20000300800 */
[----:B---3--:R-:W-:-:S03]  /*b5bb0*/  LEA R4, P4, R10, R2, 0x2 ;  /* 0x000000020a047211 */ /* 0x008fc600078810ff */
[----:B------:R-:W3:Y:S01]  /*b5bc0*/  LDL.LU R15, [R1+0x8] ;  /* 0x00000800010f7983 */ /* 0x000ee20000300800 */
[----:B------:R-:W-:-:S03]  /*b5bd0*/  LEA.HI.X.SX32 R5, R10, R3, 0x2, P4 ;  /* 0x000000030a057211 */ /* 0x000fc600020f16ff */
[----:B------:R-:W3:Y:S01]  /*b5be0*/  LDL.LU R21, [R1+0x4] ;  /* 0x0000040001157983 */ /* 0x000ee20000300800 */
[----:B------:R-:W-:Y:S02]  /*b5bf0*/  LEA.HI.X.SX32 R25, R26, R3, 0x2, P3 ;  /* 0x000000031a197211 */ /* 0x000fe400018f16ff */
[----:B------:R-:W-:Y:S01]  /*b5c00*/  IADD3 R8, R14, c[0x0][0x198], RZ ;  /* 0x000066000e087a10 */ /* 0x000fe20007ffe0ff */
[----:B------:R-:W-:Y:S03]  /*b5c10*/  STL.64 [R1+0x3d0], R4 ;  /* 0x0003d00401007387 */ /* 0x000fe60000100a00 */
[----:B------:R-:W-:Y:S01]  /*b5c20*/  IADD3 R26, R8, c[0x0][0x198], RZ ;  /* 0x00006600081a7a10 */ /* 0x000fe20007ffe0ff */
[----:B------:R-:W-:Y:S04]  /*b5c30*/  STL.64 [R1+0x3d8], R24 ;  /* 0x0003d81801007387 */ /* 0x000fe80000100a00 */
[----:B------:R1:W-:Y:S04]  /*b5c40*/  STL [R1+0x48], R8 ;  /* 0x0000480801007387 */ /* 0x0003e80000100800 */
[----:B-1----:R-:W3:Y:S01]  /*b5c50*/  LDL.LU R8, [R1] ;  /* 0x0000000001087983 */ /* 0x002ee20000300800 */
[----:B------:R-:W-:Y:S01]  /*b5c60*/  IMAD.MOV.U32 R5, RZ, RZ, R11 ;  /* 0x000000ffff057224 */ /* 0x000fe200078e000b */
[----:B------:R-:W-:-:S04]  /*b5c70*/  LEA R4, P2, R11, R2, 0x2 ;  /* 0x000000020b047211 */ /* 0x000fc800078410ff */
[----:B------:R-:W-:Y:S01]  /*b5c80*/  LEA.HI.X.SX32 R5, R5, R3, 0x2, P2 ;  /* 0x0000000305057211 */ /* 0x000fe200010f16ff */
[----:B------:R1:W-:Y:S04]  /*b5c90*/  STL [R1+0x44], R26 ;  /* 0x0000441a01007387 */ /* 0x0003e80000100800 */
[----:B------:R1:W-:Y:S02]  /*b5ca0*/  STL.64 [R1+0x3c8], R4 ;  /* 0x0003c80401007387 */ /* 0x0003e40000100a00 */
[----:B-1----:R-:W-:Y:S02]  /*b5cb0*/  IADD3 R26, R26, c[0x0][0x198], RZ ;  /* 0x000066001a1a7a10 */ /* 0x002fe40007ffe0ff */
[----:B------:R-:W3:Y:S01]  /*b5cc0*/  LDL.LU.64 R4, [R1+0x18a0] ;  /* 0x0018a00001047983 */ /* 0x000ee20000300a00 */
[----:B------:R-:W-:-:S04]  /*b5cd0*/  LEA R10, P4, R6, R2, 0x2 ;  /* 0x00000002060a7211 */ /* 0x000fc800078810ff */
[----:B------:R-:W-:Y:S02]  /*b5ce0*/  LEA.HI.X.SX32 R11, R6, R3, 0x2, P4 ;  /* 0x00000003060b7211 */ /* 0x000fe400020f16ff */
[----:B------:R-:W-:-:S03]  /*b5cf0*/  LEA R24, P3, R12, R2, 0x2 ;  /* 0x000000020c187211 */ /* 0x000fc600078610ff */
[----:B------:R1:W-:Y:S01]  /*b5d00*/  STL.64 [R1+0x3b8], R10 ;  /* 0x0003b80a01007387 */ /* 0x0003e20000100a00 */
[-C--:B------:R-:W-:Y:S02]  /*b5d10*/  LEA.HI.X.SX32 R25, R12, R3.reuse, 0x2, P3 ;  /* 0x000000030c197211 */ /* 0x080fe400018f16ff */
[----:B------:R-:W-:Y:S01]  /*b5d20*/  IADD3 R12, R26, c[0x0][0x198], RZ ;  /* 0x000066001a0c7a10 */ /* 0x000fe20007ffe0ff */
[----:B-1----:R-:W-:Y:S01]  /*b5d30*/  IMAD.MOV.U32 R11, RZ, RZ, R7 ;  /* 0x000000ffff0b7224 */ /* 0x002fe200078e0007 */
[-C--:B------:R-:W-:Y:S02]  /*b5d40*/  LEA R10, P2, R7, R2.reuse, 0x2 ;  /* 0x00000002070a7211 */ /* 0x080fe400078410ff */
[----:B------:R-:W-:Y:S02]  /*b5d50*/  LEA R6, P4, R17, R2, 0x2 ;  /* 0x0000000211067211 */ /* 0x000fe400078810ff */
[-C--:B------:R-:W-:Y:S01]  /*b5d60*/  LEA.HI.X.SX32 R11, R11, R3.reuse, 0x2, P2 ;  /* 0x000000030b0b7211 */ /* 0x080fe200010f16ff */
[----:B------:R1:W-:Y:S01]  /*b5d70*/  STL.64 [R1+0x3c0], R24 ;  /* 0x0003c01801007387 */ /* 0x0003e20000100a00 */
[----:B------:R-:W-:-:S03]  /*b5d80*/  LEA.HI.X.SX32 R7, R17, R3, 0x2, P4 ;  /* 0x0000000311077211 */ /* 0x000fc600020f16ff */
[----:B------:R1:W-:Y:S02]  /*b5d90*/  STL.64 [R1+0x3b0], R10 ;  /* 0x0003b00a01007387 */ /* 0x0003e40000100a00 */
[C---:B-1----:R-:W-:Y:S02]  /*b5da0*/  LEA R24, P3, R16.reuse, R2, 0x2 ;  /* 0x0000000210187211 */ /* 0x042fe400078610ff */
[----:B------:R-:W3:Y:S02]  /*b5db0*/  LDL.LU.64 R10, [R1+0x1898] ;  /* 0x00189800010a7983 */ /* 0x000ee40000300a00 */
[----:B------:R-:W-:Y:S02]  /*b5dc0*/  LEA.HI.X.SX32 R25, R16, R3, 0x2, P3 ;  /* 0x0000000310197211 */ /* 0x000fe400018f16ff */
[----:B------:R1:W-:Y:S04]  /*b5dd0*/  STL [R1+0x3c], R12 ;  /* 0x00003c0c01007387 */ /* 0x0003e80000100800 */
[----:B------:R1:W-:Y:S02]  /*b5de0*/  STL.64 [R1+0x3a0], R6 ;  /* 0x0003a00601007387 */ /* 0x0003e40000100a00 */
[----:B-1----:R-:W-:-:S02]  /*b5df0*/  IADD3 R12, R12, c[0x0][0x198], RZ ;  /* 0x000066000c0c7a10 */ /* 0x002fc40007ffe0ff */
[----:B------:R1:W-:Y:S01]  /*b5e00*/  STL.64 [R1+0x3a8], R24 ;  /* 0x0003a81801007387 */ /* 0x0003e20000100a00 */
[----:B------:R-:W-:-:S03]  /*b5e10*/  LEA R6, P2, R28, R2, 0x2 ;  /* 0x000000021c067211 */ /* 0x000fc600078410ff */
[----:B------:R1:W-:Y:S01]  /*b5e20*/  STL [R1+0x38], R12 ;  /* 0x0000380c01007387 */ /* 0x0003e20000100800 */
[-C--:B------:R-:W-:Y:S02]  /*b5e30*/  LEA.HI.X.SX32 R7, R28, R3.reuse, 0x2, P2 ;  /* 0x000000031c077211 */ /* 0x080fe400010f16ff */
[----:B-1----:R-:W-:Y:S02]  /*b5e40*/  LEA R24, P3, R22, R2, 0x2 ;  /* 0x0000000216187211 */ /* 0x002fe400078610ff */
[----:B------:R-:W-:Y:S01]  /*b5e50*/  IADD3 R12, R12, c[0x0][0x198], RZ ;  /* 0x000066000c0c7a10 */ /* 0x000fe20007ffe0ff */
[----:B------:R1:W-:Y:S01]  /*b5e60*/  STL.64 [R1+0x398], R6 ;  /* 0x0003980601007387 */ /* 0x0003e20000100a00 */
[----:B------:R-:W-:Y:S02]  /*b5e70*/  LEA.HI.X.SX32 R25, R22, R3, 0x2, P3 ;  /* 0x0000000316197211 */ /* 0x000fe400018f16ff */
[----:B------:R-:W-:-:S04]  /*b5e80*/  IADD3 R12, R12, c[0x0][0x198], RZ ;  /* 0x000066000c0c7a10 */ /* 0x000fc80007ffe0ff */
[----:B------:R-:W-:Y:S01]  /*b5e90*/  IADD3 R22, R12, c[0x0][0x198], RZ ;  /* 0x000066000c167a10 */ /* 0x000fe20007ffe0ff */
[----:B-1----:R-:W3:Y:S01]  /*b5ea0*/  LDL.LU.64 R6, [R1+0x1890] ;  /* 0x0018900001067983 */ /* 0x002ee20000300a00 */
[----:B----4-:R-:W-:-:S04]  /*b5eb0*/  LEA R16, P4, R13, R2, 0x2 ;  /* 0x000000020d107211 */ /* 0x010fc800078810ff */
[----:B------:R-:W-:-:S05]  /*b5ec0*/  LEA.HI.X.SX32 R17, R13, R3, 0x2, P4 ;  /* 0x000000030d117211 */ /* 0x000fca00020f16ff */
[----:B------:R2:W-:Y:S04]  /*b5ed0*/  STL.64 [R1+0x388], R16 ;  /* 0x0003881001007387 */ /* 0x0005e80000100a00 */
[----:B------:R3:W-:Y:S01]  /*b5ee0*/  STL.64 [R1+0x390], R24 ;  /* 0x0003901801007387 */ /* 0x0007e20000100a00 */
[-C--:B--2---:R-:W-:Y:S02]  /*b5ef0*/  LEA R16, P2, R27, R2.reuse, 0x2 ;  /* 0x000000021b107211 */ /* 0x084fe400078410ff */
[-C--:B---3--:R-:W-:Y:S02]  /*b5f00*/  LEA R24, P3, R15, R2.reuse, 0x2 ;  /* 0x000000020f187211 */ /* 0x088fe400078610ff */
[----:B------:R-:W-:Y:S02]  /*b5f10*/  LEA.HI.X.SX32 R17, R27, R3, 0x2, P2 ;  /* 0x000000031b117211 */ /* 0x000fe400010f16ff */
[----:B------:R-:W-:-:S02]  /*b5f20*/  LEA R12, P4, R21, R2, 0x2 ;  /* 0x00000002150c7211 */ /* 0x000fc400078810ff */
[-C--:B------:R-:W-:Y:S02]  /*b5f30*/  LEA.HI.X.SX32 R25, R15, R3.reuse, 0x2, P3 ;  /* 0x000000030f197211 */ /* 0x080fe400018f16ff */
[----:B------:R-:W-:Y:S01]  /*b5f40*/  LEA.HI.X.SX32 R13, R21, R3, 0x2, P4 ;  /* 0x00000003150d7211 */ /* 0x000fe200020f16ff */
[----:B------:R-:W-:Y:S04]  /*b5f50*/  STL.64 [R1+0x380], R16 ;  /* 0x0003801001007387 */ /* 0x000fe80000100a00 */
[----:B------:R-:W-:Y:S04]  /*b5f60*/  STL.64 [R1+0x1870], R22 ;  /* 0x0018701601007387 */ /* 0x000fe80000100a00 */
[----:B------:R-:W-:Y:S04]  /*b5f70*/  STL.64 [R1+0x378], R24 ;  /* 0x0003781801007387 */ /* 0x000fe80000100a00 */
[----:B------:R1:W-:Y:S02]  /*b5f80*/  STL.64 [R1+0x370], R12 ;  /* 0x0003700c01007387 */ /* 0x0003e40000100a00 */
[----:B-1----:R-:W-:-:S04]  /*b5f90*/  LEA R12, P2, R8, R2, 0x2 ;  /* 0x00000002080c7211 */ /* 0x002fc800078410ff */
[----:B------:R-:W-:-:S05]  /*b5fa0*/  LEA.HI.X.SX32 R13, R8, R3, 0x2, P2 ;  /* 0x00000003080d7211 */ /* 0x000fca00010f16ff */
[----:B------:R1:W-:Y:S04]  /*b5fb0*/  STL.64 [R1+0x368], R12 ;  /* 0x0003680c01007387 */ /* 0x0003e80000100a00 */
[----:B-1----:R-:W2:Y:S01]  /*b5fc0*/  LDL.LU.64 R12, [R1+0x1888] ;  /* 0x00188800010c7983 */ /* 0x002ea20000300a00 */
[----:B------:R-:W-:Y:S01]  /*b5fd0*/  IADD3 R16, R22, c[0x0][0x198], RZ ;  /* 0x0000660016107a10 */ /* 0x000fe20007ffe0ff */
[----:B------:R-:W-:Y:S01]  /*b5fe0*/  IMAD.MOV.U32 R17, RZ, RZ, R9 ;  /* 0x000000ffff117224 */ /* 0x000fe200078e0009 */
[CC--:B------:R-:W-:Y:S02]  /*b5ff0*/  LEA R24, P3, R7.reuse, R2.reuse, 0x2 ;  /* 0x0000000207187211 */ /* 0x0c0fe400078610ff */
[----:B------:R-:W-:Y:S02]  /*b6000*/  LEA R22, P4, R6, R2, 0x2 ;  /* 0x0000000206167211 */ /* 0x000fe400078810ff */
[----:B------:R-:W-:-:S02]  /*b6010*/  LEA.HI.X.SX32 R25, R7, R3, 0x2, P3 ;  /* 0x0000000307197211 */ /* 0x000fc400018f16ff */
[----:B------:R-:W-:-:S03]  /*b6020*/  LEA.HI.X.SX32 R23, R6, R3, 0x2, P4 ;  /* 0x0000000306177211 */ /* 0x000fc600020f16ff */
[----:B------:R-:W-:Y:S04]  /*b6030*/  STL.64 [R1+0x360], R24 ;  /* 0x0003601801007387 */ /* 0x000fe80000100a00 */
[----:B------:R1:W-:Y:S02]  /*b6040*/  STL.64 [R1+0x358], R22 ;  /* 0x0003581601007387 */ /* 0x0003e40000100a00 */
[----:B-1----:R-:W-:-:S04]  /*b6050*/  LEA R22, P3, R0, R2, 0x2 ;  /* 0x0000000200167211 */ /* 0x002fc800078610ff */
[-C--:B------:R-:W-:Y:S02]  /*b6060*/  LEA.HI.X.SX32 R23, R0, R3.reuse, 0x2, P3 ;  /* 0x0000000300177211 */ /* 0x080fe400018f16ff */
[CC--:B--2---:R-:W-:Y:S02]  /*b6070*/  LEA R24, P2, R13.reuse, R2.reuse, 0x2 ;  /* 0x000000020d187211 */ /* 0x0c4fe400078410ff */
[-C--:B------:R-:W-:Y:S02]  /*b6080*/  LEA R6, P4, R12, R2.reuse, 0x2 ;  /* 0x000000020c067211 */ /* 0x080fe400078810ff */
[-C--:B------:R-:W-:Y:S02]  /*b6090*/  LEA.HI.X.SX32 R25, R13, R3.reuse, 0x2, P2 ;  /* 0x000000030d197211 */ /* 0x080fe400010f16ff */
[----:B------:R-:W-:Y:S02]  /*b60a0*/  LEA R8, P2, R10, R2, 0x2 ;  /* 0x000000020a087211 */ /* 0x000fe400078410ff */
[----:B------:R-:W-:-:S02]  /*b60b0*/  LEA.HI.X.SX32 R7, R12, R3, 0x2, P4 ;  /* 0x000000030c077211 */ /* 0x000fc400020f16ff */
[----:B------:R-:W-:Y:S01]  /*b60c0*/  LEA.HI.X.SX32 R9, R10, R3, 0x2, P2 ;  /* 0x000000030a097211 */ /* 0x000fe200010f16ff */
[----:B------:R-:W-:Y:S04]  /*b60d0*/  STL.64 [R1+0x350], R24 ;  /* 0x0003501801007387 */ /* 0x000fe80000100a00 */
[----:B------:R-:W-:Y:S04]  /*b60e0*/  STL.64 [R1+0x348], R22 ;  /* 0x0003481601007387 */ /* 0x000fe80000100a00 */
[----:B------:R-:W-:Y:S04]  /*b60f0*/  STL.64 [R1+0x340], R6 ;  /* 0x0003400601007387 */ /* 0x000fe80000100a00 */
[----:B------:R1:W-:Y:S04]  /*b6100*/  STL.64 [R1+0x338], R8 ;  /* 0x0003380801007387 */ /* 0x0003e80000100a00 */
[----:B-1----:R-:W2:Y:S01]  /*b6110*/  LDL.LU.64 R8, [R1+0x1880] ;  /* 0x0018800001087983 */ /* 0x002ea20000300a00 */
[----:B------:R-:W-:-:S02]  /*b6120*/  LEA R6, P4, R11, R2, 0x2 ;  /* 0x000000020b067211 */ /* 0x000fc400078810ff */
[C---:B------:R-:W-:Y:S02]  /*b6130*/  LEA R22, P3, R4.reuse, R2, 0x2 ;  /* 0x0000000204167211 */ /* 0x040fe400078610ff */
[-C--:B------:R-:W-:Y:S01]  /*b6140*/  LEA.HI.X.SX32 R7, R11, R3.reuse, 0x2, P4 ;  /* 0x000000030b077211 */ /* 0x080fe200020f16ff */
[----:B------:R-:W-:Y:S01]  /*b6150*/  IMAD.MOV.U32 R25, RZ, RZ, R20 ;  /* 0x000000ffff197224 */ /* 0x000fe200078e0014 */
[----:B------:R-:W-:-:S03]  /*b6160*/  LEA.HI.X.SX32 R23, R4, R3, 0x2, P3 ;  /* 0x0000000304177211 */ /* 0x000fc600018f16ff */
[----:B------:R2:W-:Y:S01]  /*b6170*/  STL.64 [R1+0x328], R6 ;  /* 0x0003280601007387 */ /* 0x0005e20000100a00 */
[----:B------:R-:W-:-:S04]  /*b6180*/  LEA R20, P3, R5, R2, 0x2 ;  /* 0x0000000205147211 */ /* 0x000fc800078610ff */
[----:B------:R-:W-:Y:S01]  /*b6190*/  LEA.HI.X.SX32 R21, R5, R3, 0x2, P3 ;  /* 0x0000000305157211 */ /* 0x000fe200018f16ff */
[----:B------:R-:W-:Y:S01]  /*b61a0*/  STL.64 [R1+0x330], R22 ;  /* 0x0003301601007387 */ /* 0x000fe20000100a00 */
[----:B--2---:R-:W-:-:S04]  /*b61b0*/  LEA R6, P2, R9, R2, 0x2 ;  /* 0x0000000209067211 */ /* 0x004fc800078410ff */
[----:B------:R-:W-:-:S05]  /*b61c0*/  LEA.HI.X.SX32 R7, R9, R3, 0x2, P2 ;  /* 0x0000000309077211 */ /* 0x000fca00010f16ff */
[----:B------:R-:W-:Y:S04]  /*b61d0*/  STL.64 [R1+0x320], R6 ;  /* 0x0003200601007387 */ /* 0x000fe80000100a00 */
[----:B------:R1:W-:Y:S04]  /*b61e0*/  STL.64 [R1+0x318], R20 ;  /* 0x0003181401007387 */ /* 0x0003e80000100a00 */
[----:B-1----:R-:W2:Y:S01]  /*b61f0*/  LDL.LU.64 R20, [R1+0x1878] ;  /* 0x0018780001147983 */ /* 0x002ea20000300a00 */
[----:B------:R-:W-:-:S04]  /*b6200*/  IADD3 R27, R16, c[0x0][0x198], RZ ;  /* 0x00006600101b7a10 */ /* 0x000fc80007ffe0ff */
[----:B------:R-:W-:-:S04]  /*b6210*/  IADD3 R28, R27, c[0x0][0x198], RZ ;  /* 0x000066001b1c7a10 */ /* 0x000fc80007ffe0ff */
[----:B------:R-:W-:-:S04]  /*b6220*/  IADD3 R13, R28, c[0x0][0x198], RZ ;  /* 0x000066001c0d7a10 */ /* 0x000fc80007ffe0ff */
[----:B------:R-:W-:Y:S02]  /*b6230*/  IADD3 R24, R13, c[0x0][0x198], RZ ;  /* 0x000066000d187a10 */ /* 0x000fe40007ffe0ff */
[----:B------:R-:W-:Y:S02]  /*b6240*/  LEA R22, P4, R8, R2, 0x2 ;  /* 0x0000000208167211 */ /* 0x000fe400078810ff */
[----:B------:R-:W-:Y:S02]  /*b6250*/  IADD3 R10, R24, c[0x0][0x198], RZ ;  /* 0x00006600180a7a10 */ /* 0x000fe40007ffe0ff */
[----:B------:R-:W-:Y:S02]  /*b6260*/  LEA.HI.X.SX32 R23, R8, R3, 0x2, P4 ;  /* 0x0000000308177211 */ /* 0x000fe400020f16ff */
[----:B------:R-:W-:-:S03]  /*b6270*/  IADD3 R0, R10, c[0x0][0x198], RZ ;  /* 0x000066000a007a10 */ /* 0x000fc60007ffe0ff */
[----:B------:R2:W-:Y:S01]  /*b6280*/  STL.64 [R1+0x310], R22 ;  /* 0x0003101601007387 */ /* 0x0005e20000100a00 */
[----:B------:R-:W-:Y:S01]  /*b6290*/  IADD3 R4, R0, c[0x0][0x198], RZ ;  /* 0x0000660000047a10 */ /* 0x000fe20007ffe0ff */
[----:B------:R-:W-:Y:S01]  /*b62a0*/  IMAD.MOV.U32 R11, RZ, RZ, R14 ;  /* 0x000000ffff0b7224 */ /* 0x000fe200078e000e */
[-C--:B------:R-:W-:Y:S02]  /*b62b0*/  LEA R14, P3, R18, R2.reuse, 0x2 ;  /* 0x00000002120e7211 */ /* 0x080fe400078610ff */
[----:B------:R-:W-:Y:S02]  /*b62c0*/  IADD3 R6, R4, c[0x0][0x198], RZ ;  /* 0x0000660004067a10 */ /* 0x000fe40007ffe0ff */
[----:B------:R-:W-:Y:S02]  /*b62d0*/  LEA.HI.X.SX32 R15, R18, R3, 0x2, P3 ;  /* 0x00000003120f7211 */ /* 0x000fe400018f16ff */
[----:B------:R-:W-:Y:S02]  /*b62e0*/  IADD3 R5, R6, c[0x0][0x198], RZ ;  /* 0x0000660006057a10 */ /* 0x000fe40007ffe0ff */
[----:B--2---:R-:W-:-:S04]  /*b62f0*/  LEA R22, P2, R20, R2, 0x2 ;  /* 0x0000000214167211 */ /* 0x004fc800078410ff */
[----:B------:R-:W-:-:S05]  /*b6300*/  LEA.HI.X.SX32 R23, R20, R3, 0x2, P2 ;  /* 0x0000000314177211 */ /* 0x000fca00010f16ff */
[----:B------:R1:W-:Y:S04]  /*b6310*/  STL.64 [R1+0x308], R22 ;  /* 0x0003081601007387 */ /* 0x0003e80000100a00 */
[----:B-1----:R-:W2:Y:S04]  /*b6320*/  LDL.LU.64 R22, [R1+0x1870] ;  /* 0x0018700001167983 */ /* 0x002ea80000300a00 */
[----:B------:R-:W-:Y:S04]  /*b6330*/  STL.64 [R1+0x1810], R4 ;  /* 0x0018100401007387 */ /* 0x000fe80000100a00 */
[----:B------:R1:W-:Y:S04]  /*b6340*/  STL.64 [R1+0x300], R14 ;  /* 0x0003000e01007387 */ /* 0x0003e80000100a00 */
[----:B-1----:R-:W3:Y:S01]  /*b6350*/  LDL.LU.64 R14, [R1+0x1868] ;  /* 0x00186800010e7983 */ /* 0x002ee20000300a00 */
[-C--:B------:R-:W-:Y:S01]  /*b6360*/  LEA R8, P4, R21, R2.reuse, 0x2 ;  /* 0x0000000215087211 */ /* 0x080fe200078810ff */
[----:B------:R-:W-:Y:S01]  /*b6370*/  IMAD.MOV.U32 R4, RZ, RZ, R16 ;  /* 0x000000ffff047224 */ /* 0x000fe200078e0010 */
[----:B------:R-:W-:Y:S01]  /*b6380*/  LEA R16, P2, R19, R2, 0x2 ;  /* 0x0000000213107211 */ /* 0x000fe200078410ff */
[----:B------:R-:W-:Y:S01]  /*b6390*/  IMAD.MOV.U32 R12, RZ, RZ, R27 ;  /* 0x000000ffff0c7224 */ /* 0x000fe200078e001b */
[----:B------:R-:W-:Y:S01]  /*b63a0*/  LEA.HI.X.SX32 R9, R21, R3, 0x2, P4 ;  /* 0x0000000315097211 */ /* 0x000fe200020f16ff */
[----:B------:R-:W-:Y:S01]  /*b63b0*/  IMAD.MOV.U32 R27, RZ, RZ, R17 ;  /* 0x000000ffff1b7224 */ /* 0x000fe200078e0011 */
[----:B------:R-:W-:-:S02]  /*b63c0*/  IADD3 R7, R5, c[0x0][0x198], RZ ;  /* 0x0000660005077a10 */ /* 0x000fc40007ffe0ff */
[----:B------:R-:W-:Y:S01]  /*b63d0*/  LEA.HI.X.SX32 R17, R19, R3, 0x2, P2 ;  /* 0x0000000313117211 */ /* 0x000fe200010f16ff */
[----:B------:R-:W-:Y:S04]  /*b63e0*/  STL.64 [R1+0x2f8], R8 ;  /* 0x0002f80801007387 */ /* 0x000fe80000100a00 */
[----:B------:R-:W-:Y:S04]  /*b63f0*/  STL.64 [R1+0x1818], R6 ;  /* 0x0018180601007387 */ /* 0x000fe80000100a00 */
[----:B------:R1:W-:Y:S04]  /*b6400*/  STL.64 [R1+0x2f0], R16 ;  /* 0x0002f01001007387 */ /* 0x0003e80000100a00 */
[----:B-1----:R-:W4:Y:S01]  /*b6410*/  LDL.LU.64 R16, [R1+0x1860] ;  /* 0x0018600001107983 */ /* 0x002f220000300a00 */
[----:B--2---:R-:W-:Y:S01]  /*b6420*/  IMAD.MOV.U32 R20, RZ, RZ, R22 ;  /* 0x000000ffff147224 */ /* 0x004fe200078e0016 */
[----:B------:R-:W-:-:S02]  /*b6430*/  MOV R19, R23 ;  /* 0x0000001700137202 */ /* 0x000fc40000000f00 */
[----:B---3--:R-:W-:-:S05]  /*b6440*/  LEA R22, P3, R14, R2, 0x2 ;  /* 0x000000020e167211 */ /* 0x008fca00078610ff */
[----:B------:R1:W-:Y:S01]  /*b6450*/  STL [R1+0x2e8], R22 ;  /* 0x0002e81601007387 */ /* 0x0003e20000100800 */
[----:B------:R-:W-:-:S03]  /*b6460*/  IMAD.MOV.U32 R18, RZ, RZ, R22 ;  /* 0x000000ffff127224 */ /* 0x000fc600078e0016 */
[----:B-1----:R-:W2:Y:S01]  /*b6470*/  LDL.LU.64 R22, [R1+0x1858] ;  /* 0x0018580001167983 */ /* 0x002ea20000300a00 */
[----:B------:R-:W-:Y:S02]  /*b6480*/  LEA R6, P4, R15, R2, 0x2 ;  /* 0x000000020f067211 */ /* 0x000fe400078810ff */
[----:B------:R-:W-:Y:S02]  /*b6490*/  IADD3 R8, R7, c[0x0][0x198], RZ ;  /* 0x0000660007087a10 */ /* 0x000fe40007ffe0ff */
[-C--:B------:R-:W-:Y:S02]  /*b64a0*/  LEA.HI.X.SX32 R19, R14, R3.reuse, 0x2, P3 ;  /* 0x000000030e137211 */ /* 0x080fe400018f16ff */
[----:B------:R-:W-:Y:S02]  /*b64b0*/  LEA.HI.X.SX32 R7, R15, R3, 0x2, P4 ;  /* 0x000000030f077211 */ /* 0x000fe400020f16ff */
[----:B------:R-:W-:Y:S01]  /*b64c0*/  IADD3 R9, R8, c[0x0][0x198], RZ ;  /* 0x0000660008097a10 */ /* 0x000fe20007ffe0ff */
[----:B------:R-:W-:Y:S01]  /*b64d0*/  STL [R1+0x2ec], R19 ;  /* 0x0002ec1301007387 */ /* 0x000fe20000100800 */
[----:B------:R-:W-:-:S03]  /*b64e0*/  IMAD.MOV.U32 R21, RZ, RZ, R24 ;  /* 0x000000ffff157224 */ /* 0x000fc600078e0018 */
[----:B------:R1:W-:Y:S01]  /*b64f0*/  STL.64 [R1+0x2e0], R6 ;  /* 0x0002e00601007387 */ /* 0x0003e20000100a00 */
[CC--:B----4-:R-:W-:Y:S01]  /*b6500*/  LEA R24, P3, R17.reuse, R2.reuse, 0x2 ;  /* 0x0000000211187211 */ /* 0x0d0fe200078610ff */
[----:B------:R-:W-:Y:S02]  /*b6510*/  IMAD.MOV.U32 R5, RZ, RZ, R25 ;  /* 0x000000ffff057224 */ /* 0x000fe400078e0019 */
[----:B------:R2:W-:Y:S01]  /*b6520*/  STL.64 [R1+0x1820], R8 ;  /* 0x0018200801007387 */ /* 0x0005e20000100a00 */
[----:B------:R-:W-:Y:S02]  /*b6530*/  LEA.HI.X.SX32 R25, R17, R3, 0x2, P3 ;  /* 0x0000000311197211 */ /* 0x000fe400018f16ff */
[----:B-1----:R-:W-:-:S04]  /*b6540*/  LEA R6, P2, R16, R2, 0x2 ;  /* 0x0000000210067211 */ /* 0x002fc800078410ff */
[----:B------:R-:W-:-:S05]  /*b6550*/  LEA.HI.X.SX32 R7, R16, R3, 0x2, P2 ;  /* 0x0000000310077211 */ /* 0x000fca00010f16ff */
[----:B------:R-:W-:Y:S01]  /*b6560*/  STL.64 [R1+0x2d8], R6 ;  /* 0x0002d80601007387 */ /* 0x000fe20000100a00 */
[----:B--2---:R-:W-:-:S05]  /*b6570*/  LEA R8, P4, R22, R2, 0x2 ;  /* 0x0000000216087211 */ /* 0x004fca00078810ff */
[----:B------:R-:W-:Y:S04]  /*b6580*/  STL [R1+0x2c8], R8 ;  /* 0x0002c80801007387 */ /* 0x000fe80000100800 */
[----:B------:R1:W-:Y:S04]  /*b6590*/  STL.64 [R1+0x2d0], R24 ;  /* 0x0002d01801007387 */ /* 0x0003e80000100a00 */
[----:B-1----:R-:W2:Y:S04]  /*b65a0*/  LDL.LU.64 R24, [R1+0x1850] ;  /* 0x0018500001187983 */ /* 0x002ea80000300a00 */
[----:B------:R1:W3:Y:S01]  /*b65b0*/  LDL.64 R16, [R1+0x2c8] ;  /* 0x0002c80001107983 */ /* 0x0002e20000100a00 */
[----:B------:R-:W-:Y:S01]  /*b65c0*/  IMAD.MOV.U32 R6, RZ, RZ, R11 ;  /* 0x000000ffff067224 */ /* 0x000fe200078e000b */
[----:B------:R-:W-:-:S02]  /*b65d0*/  IADD3 R11, R26, c[0x0][0x198], RZ ;  /* 0x000066001a0b7a10 */ /* 0x000fc40007ffe0ff */
[----:B------:R-:W-:Y:S02]  /*b65e0*/  IADD3 R18, R26, c[0x0][0x198], RZ ;  /* 0x000066001a127a10 */ /* 0x000fe40007ffe0ff */
[----:B------:R-:W-:Y:S02]  /*b65f0*/  IADD3 R11, R11, c[0x0][0x198], RZ ;  /* 0x000066000b0b7a10 */ /* 0x000fe40007ffe0ff */
[----:B------:R-:W-:Y:S02]  /*b6600*/  IADD3 R18, R18, c[0x0][0x198], RZ ;  /* 0x0000660012127a10 */ /* 0x000fe40007ffe0ff */
[----:B------:R-:W-:Y:S02]  /*b6610*/  IADD3 R11, R11, c[0x0][0x198], RZ ;  /* 0x000066000b0b7a10 */ /* 0x000fe40007ffe0ff */
[----:B------:R-:W-:Y:S01]  /*b6620*/  IADD3 R18, R18, c[0x0][0x198], RZ ;  /* 0x0000660012127a10 */ /* 0x000fe20007ffe0ff */
[----:B------:R-:W-:Y:S01]  /*b6630*/  IMAD.MOV.U32 R14, RZ, RZ, R10 ;  /* 0x000000ffff0e7224 */ /* 0x000fe200078e000a */
[----:B------:R-:W-:-:S02]  /*b6640*/  IADD3 R11, R11, c[0x0][0x198], RZ ;  /* 0x000066000b0b7a10 */ /* 0x000fc40007ffe0ff */
[----:B------:R-:W-:Y:S01]  /*b6650*/  IADD3 R10, R9, c[0x0][0x198], RZ ;  /* 0x00006600090a7a10 */ /* 0x000fe20007ffe0ff */
[----:B------:R-:W-:Y:S02]  /*b6660*/  IMAD.MOV.U32 R8, RZ, RZ, R18 ;  /* 0x000000ffff087224 */ /* 0x000fe400078e0012 */
[----:B------:R-:W-:Y:S01]  /*b6670*/  IMAD.MOV.U32 R18, RZ, RZ, R11 ;  /* 0x000000ffff127224 */ /* 0x000fe200078e000b */
[----:B------:R-:W-:Y:S01]  /*b6680*/  IADD3 R11, R10, c[0x0][0x198], RZ ;  /* 0x000066000a0b7a10 */ /* 0x000fe20007ffe0ff */
[----:B------:R-:W-:Y:S02]  /*b6690*/  IMAD.MOV.U32 R19, RZ, RZ, R27 ;  /* 0x000000ffff137224 */ /* 0x000fe400078e001b */
[----:B------:R-:W-:Y:S02]  /*b66a0*/  IMAD.MOV.U32 R15, RZ, RZ, R20 ;  /* 0x000000ffff0f7224 */ /* 0x000fe400078e0014 */
[----:B------:R-:W-:Y:S02]  /*b66b0*/  IMAD.MOV.U32 R20, RZ, RZ, R28 ;  /* 0x000000ffff147224 */ /* 0x000fe400078e001c */
[----:B---3--:R-:W-:Y:S01]  /*b66c0*/  IMAD.MOV.U32 R16, RZ, RZ, R26 ;  /* 0x000000ffff107224 */ /* 0x008fe200078e001a */
[----:B------:R-:W-:-:S02]  /*b66d0*/  LEA R26, P2, R23, R2, 0x2 ;  /* 0x00000002171a7211 */ /* 0x000fc400078410ff */
[-C--:B------:R-:W-:Y:S02]  /*b66e0*/  LEA.HI.X.SX32 R17, R22, R3.reuse, 0x2, P4 ;  /* 0x0000000316117211 */ /* 0x080fe400020f16ff */
[----:B------:R-:W-:-:S03]  /*b66f0*/  LEA.HI.X.SX32 R27, R23, R3, 0x2, P2 ;  /* 0x00000003171b7211 */ /* 0x000fc600010f16ff */
[----:B------:R-:W-:Y:S01]  /*b6700*/  STL [R1+0x2cc], R17 ;  /* 0x0002cc1101007387 */ /* 0x000fe20000100800 */
[----:B--2---:R-:W-:-:S03]  /*b6710*/  LEA R28, P3, R24, R2, 0x2 ;  /* 0x00000002181c7211 */ /* 0x004fc600078610ff */
[----:B------:R-:W-:Y:S04]  /*b6720*/  STL.64 [R1+0x1808], R10 ;  /* 0x0018080a01007387 */ /* 0x000fe80000100a00 */
[----:B------:R2:W-:Y:S01]  /*b6730*/  STL.64 [R1+0x2c0], R26 ;  /* 0x0002c01a01007387 */ /* 0x0005e20000100a00 */
[----:B------:R-:W-:Y:S02]  /*b6740*/  IMAD.MOV.U32 R22, RZ, RZ, R28 ;  /* 0x000000ffff167224 */ /* 0x000fe400078e001c */
[----:B------:R-:W-:Y:S01]  /*b6750*/  IMAD.MOV.U32 R23, RZ, RZ, R29 ;  /* 0x000000ffff177224 */ /* 0x000fe200078e001d */
[----:B--2---:R-:W2:Y:S04]  /*b6760*/  LDL.LU.64 R26, [R1+0x1848] ;  /* 0x00184800011a7983 */ /* 0x004ea80000300a00 */
[----:B------:R3:W-:Y:S04]  /*b6770*/  STL [R1+0x2b8], R28 ;  /* 0x0002b81c01007387 */ /* 0x0007e80000100800 */
[----:B---3--:R-:W3:Y:S01]  /*b6780*/  LDL.LU.64 R28, [R1+0x1840] ;  /* 0x00184000011c7983 */ /* 0x008ee20000300a00 */
[----:B------:R-:W-:Y:S01]  /*b6790*/  LEA R10, P4, R25, R2, 0x2 ;  /* 0x00000002190a7211 */ /* 0x000fe200078810ff */
[----:B------:R-:W-:Y:S01]  /*b67a0*/  IMAD.MOV.U32 R7, RZ, RZ, R12 ;  /* 0x000000ffff077224 */ /* 0x000fe200078e000c */
[----:B------:R-:W-:-:S02]  /*b67b0*/  IADD3 R12, R11, c[0x0][0x198], RZ ;  /* 0x000066000b0c7a10 */ /* 0x000fc40007ffe0ff */
[-C--:B------:R-:W-:Y:S02]  /*b67c0*/  LEA.HI.X.SX32 R23, R24, R3.reuse, 0x2, P3 ;  /* 0x0000000318177211 */ /* 0x080fe400018f16ff */
[----:B------:R-:W-:Y:S01]  /*b67d0*/  LEA.HI.X.SX32 R11, R25, R3, 0x2, P4 ;  /* 0x00000003190b7211 */ /* 0x000fe200020f16ff */
[----:B------:R-:W-:Y:S02]  /*b67e0*/  IMAD.MOV.U32 R9, RZ, RZ, R4 ;  /* 0x000000ffff097224 */ /* 0x000fe400078e0004 */
[----:B------:R-:W-:Y:S01]  /*b67f0*/  IMAD.MOV.U32 R4, RZ, RZ, R13 ;  /* 0x000000ffff047224 */ /* 0x000fe200078e000d */
[----:B------:R-:W-:Y:S01]  /*b6800*/  IADD3 R13, R12, c[0x0][0x198], RZ ;  /* 0x000066000c0d7a10 */ /* 0x000fe20007ffe0ff */
[----:B------:R-:W-:Y:S04]  /*b6810*/  STL [R1+0x2bc], R23 ;  /* 0x0002bc1701007387 */ /* 0x000fe80000100800 */
[----:B------:R2:W-:Y:S01]  /*b6820*/  STL.64 [R1+0x2b0], R10 ;  /* 0x0002b00a01007387 */ /* 0x0005e20000100a00 */
[----:B------:R-:W-:-:S03]  /*b6830*/  IMAD.MOV.U32 R24, RZ, RZ, R8 ;  /* 0x000000ffff187224 */ /* 0x000fc600078e0008 */
[----:B------:R4:W-:Y:S01]  /*b6840*/  STL.64 [R1+0x1828], R12 ;  /* 0x0018280c01007387 */ /* 0x0009e20000100a00 */
[----:B------:R-:W-:Y:S01]  /*b6850*/  IMAD.MOV.U32 R17, RZ, RZ, R14 ;  /* 0x000000ffff117224 */ /* 0x000fe200078e000e */
[----:B------:R-:W-:Y:S01]  /*b6860*/  IADD3 R14, R13, c[0x0][0x198], RZ ;  /* 0x000066000d0e7a10 */ /* 0x000fe20007ffe0ff */
[----:B------:R-:W-:-:S03]  /*b6870*/  IMAD.MOV.U32 R8, RZ, RZ, R15 ;  /* 0x000000ffff087224 */ /* 0x000fc600078e000f */
[----:B------:R-:W-:Y:S02]  /*b6880*/  IADD3 R15, R14, c[0x0][0x198], RZ ;  /* 0x000066000e0f7a10 */ /* 0x000fe40007ffe0ff */
[CC--:B--2---:R-:W-:Y:S02]  /*b6890*/  LEA R10, P2, R26.reuse, R2.reuse, 0x2 ;  /* 0x000000021a0a7211 */ /* 0x0c4fe400078410ff */
[C---:B----4-:R-:W-:Y:S02]  /*b68a0*/  LEA R12, P3, R27.reuse, R2, 0x2 ;  /* 0x000000021b0c7211 */ /* 0x050fe400078610ff */
[-C--:B------:R-:W-:Y:S02]  /*b68b0*/  LEA.HI.X.SX32 R11, R26, R3.reuse, 0x2, P2 ;  /* 0x000000031a0b7211 */ /* 0x080fe400010f16ff */
[----:B------:R-:W-:-:S03]  /*b68c0*/  LEA.HI.X.SX32 R13, R27, R3, 0x2, P3 ;  /* 0x000000031b0d7211 */ /* 0x000fc600018f16ff */
[----:B------:R2:W-:Y:S01]  /*b68d0*/  STL.64 [R1+0x2a8], R10 ;  /* 0x0002a80a01007387 */ /* 0x0005e20000100a00 */
[----:B---3--:R-:W-:-:S03]  /*b68e0*/  LEA R22, P4, R28, R2, 0x2 ;  /* 0x000000021c167211 */ /* 0x008fc600078810ff */
[----:B------:R-:W-:Y:S01]  /*b68f0*/  STL.64 [R1+0x1838], R8 ;  /* 0x0018380801007387 */ /* 0x000fe20000100a00 */
[----:B------:R-:W-:-:S03]  /*b6900*/  LEA.HI.X.SX32 R23, R28, R3, 0x2, P4 ;  /* 0x000000031c177211 */ /* 0x000fc600020f16ff */
[----:B--2---:R-:W2:Y:S04]  /*b6910*/  LDL.LU R11, [R1+0x24] ;  /* 0x00002400010b7983 */ /* 0x004ea80000300800 */
[----:B------:R-:W3:Y:S04]  /*b6920*/  LDL.LU R27, [R1+0x34] ;  /* 0x00003400011b7983 */ /* 0x000ee80000300800 */
[----:B------:R-:W-:Y:S04]  /*b6930*/  STL.64 [R1+0x2a0], R12 ;  /* 0x0002a00c01007387 */ /* 0x000fe80000100a00 */
[----:B------:R-:W-:Y:S04]  /*b6940*/  STL.64 [R1+0x298], R22 ;  /* 0x0002981601007387 */ /* 0x000fe80000100a00 */
[----:B------:R4:W-:Y:S04]  /*b6950*/  STL.64 [R1+0x1800], R14 ;  /* 0x0018000e01007387 */ /* 0x0009e80000100a00 */
[----:B----4-:R-:W4:Y:S01]  /*b6960*/  LDL.LU R14, [R1+0x48] ;  /* 0x00004800010e7983 */ /* 0x010f220000300800 */
[----:B------:R-:W-:-:S02]  /*b6970*/  LEA R8, P2, R29, R2, 0x2 ;  /* 0x000000021d087211 */ /* 0x000fc400078410ff */
[C---:B------:R-:W-:Y:S02]  /*b6980*/  IADD3 R23, R29.reuse, c[0x0][0x198], RZ ;  /* 0x000066001d177a10 */ /* 0x040fe40007ffe0ff */
[C---:B------:R-:W-:Y:S02]  /*b6990*/  LEA.HI.X.SX32 R9, R29.reuse, R3, 0x2, P2 ;  /* 0x000000031d097211 */ /* 0x040fe400010f16ff */
[----:B------:R-:W-:Y:S02]  /*b69a0*/  IADD3 R25, R29, c[0x0][0x198], RZ ;  /* 0x000066001d197a10 */ /* 0x000fe40007ffe0ff */
[----:B------:R-:W-:Y:S02]  /*b69b0*/  MOV R22, R16 ;  /* 0x0000001000167202 */ /* 0x000fe40000000f00 */
[----:B------:R-:W-:Y:S02]  /*b69c0*/  IADD3 R16, R15, c[0x0][0x198], RZ ;  /* 0x000066000f107a10 */ /* 0x000fe40007ffe0ff */
[----:B------:R-:W-:-:S04]  /*b69d0*/  IADD3 R25, R25, c[0x0][0x198], RZ ;  /* 0x0000660019197a10 */ /* 0x000fc80007ffe0ff */
[CC--:B------:R-:W-:Y:S01]  /*b69e0*/  LEA R12, P4, R25.reuse, R2.reuse, 0x2 ;  /* 0x00000002190c7211 */ /* 0x0c0fe200078810ff */
[----:B------:R-:W-:Y:S01]  /*b69f0*/  IMAD.MOV.U32 R10, RZ, RZ, R17 ;  /* 0x000000ffff0a7224 */ /* 0x000fe200078e0011 */
[----:B------:R-:W-:Y:S02]  /*b6a00*/  IADD3 R17, R16, c[0x0][0x198], RZ ;  /* 0x0000660010117a10 */ /* 0x000fe40007ffe0ff */
[----:B------:R-:W-:Y:S01]  /*b6a10*/  LEA.HI.X.SX32 R13, R25, R3, 0x2, P4 ;  /* 0x00000003190d7211 */ /* 0x000fe200020f16ff */
[----:B----4-:R4:W-:Y:S04]  /*b6a20*/  STL.64 [R1+0x1830], R14 ;  /* 0x0018300e01007387 */ /* 0x0109e80000100a00 */
[----:B------:R1:W-:Y:S01]  /*b6a30*/  STL.64 [R1+0x290], R8 ;  /* 0x0002900801007387 */ /* 0x0003e20000100a00 */
[----:B----4-:R-:W-:-:S04]  /*b6a40*/  LEA R14, P3, R23, R2, 0x2 ;  /* 0x00000002170e7211 */ /* 0x010fc800078610ff */
[----:B------:R-:W-:Y:S01]  /*b6a50*/  LEA.HI.X.SX32 R15, R23, R3, 0x2, P3 ;  /* 0x00000003170f7211 */ /* 0x000fe200018f16ff */
[----:B-1----:R-:W4:Y:S04]  /*b6a60*/  LDL.LU.64 R8, [R1+0x1838] ;  /* 0x0018380001087983 */ /* 0x002f280000300a00 */
[----:B------:R-:W4:Y:S04]  /*b6a70*/  LDL.LU R29, [R1+0x44] ;  /* 0x00004400011d7983 */ /* 0x000f280000300800 */
[----:B------:R-:W4:Y:S04]  /*b6a80*/  LDL.LU R23, [R1+0x3c] ;  /* 0x00003c0001177983 */ /* 0x000f280000300800 */
[----:B------:R-:W4:Y:S04]  /*b6a90*/  LDL.LU R26, [R1+0x38] ;  /* 0x00003800011a7983 */ /* 0x000f280000300800 */
[----:B------:R2:W-:Y:S04]  /*b6aa0*/  STL.64 [R1+0x288], R14 ;  /* 0x0002880e01007387 */ /* 0x0005e80000100a00 */
[----:B------:R-:W-:Y:S01]  /*b6ab0*/  STL.64 [R1+0x280], R12 ;  /* 0x0002800c01007387 */ /* 0x000fe20000100a00 */
[----:B--2---:R-:W-:-:S04]  /*b6ac0*/  LEA R14, P2, R11, R2, 0x2 ;  /* 0x000000020b0e7211 */ /* 0x004fc800078410ff */
[----:B------:R-:W-:Y:S01]  /*b6ad0*/  LEA.HI.X.SX32 R15, R11, R3, 0x2, P2 ;  /* 0x000000030b0f7211 */ /* 0x000fe200010f16ff */
[----:B------:R-:W-:Y:S04]  /*b6ae0*/  STL.64 [R1+0x17f8], R16 ;  /* 0x0017f81001007387 */ /* 0x000fe80000100a00 */
[----:B------:R1:W-:Y:S04]  /*b6af0*/  STL.64 [R1+0x278], R14 ;  /* 0x0002780e01007387 */ /* 0x0003e80000100a00 */
[----:B-1----:R-:W2:Y:S01]  /*b6b00*/  LDL.LU.64 R14, [R1+0x1830] ;  /* 0x00183000010e7983 */ /* 0x002ea20000300a00 */
[-C--:B---3--:R-:W-:Y:S01]  /*b6b10*/  LEA R16, P3, R27, R2.reuse, 0x2 ;  /* 0x000000021b107211 */ /* 0x088fe200078610ff */
[----:B------:R-:W-:Y:S01]  /*b6b20*/  IMAD.MOV.U32 R25, RZ, RZ, R18 ;  /* 0x000000ffff197224 */ /* 0x000fe200078e0012 */
[----:B------:R-:W-:-:S02]  /*b6b30*/  LEA R12, P4, R6, R2, 0x2 ;  /* 0x00000002060c7211 */ /* 0x000fc400078810ff */
[----:B------:R-:W-:Y:S02]  /*b6b40*/  IADD3 R18, R17, c[0x0][0x198], RZ ;  /* 0x0000660011127a10 */ /* 0x000fe40007ffe0ff */
[-C--:B------:R-:W-:Y:S02]  /*b6b50*/  LEA.HI.X.SX32 R17, R27, R3.reuse, 0x2, P3 ;  /* 0x000000031b117211 */ /* 0x080fe400018f16ff */
[----:B------:R-:W-:-:S03]  /*b6b60*/  LEA.HI.X.SX32 R13, R6, R3, 0x2, P4 ;  /* 0x00000003060d7211 */ /* 0x000fc600020f16ff */
[----:B------:R-:W-:Y:S04]  /*b6b70*/  STL.64 [R1+0x270], R16 ;  /* 0x0002701001007387 */ /* 0x000fe80000100a00 */
[----:B------:R4:W-:Y:S01]  /*b6b80*/  STL.64 [R1+0x268], R12 ;  /* 0x0002680c01007387 */ /* 0x0009e20000100a00 */
[----:B------:R-:W-:Y:S01]  /*b6b90*/  LEA R6, P4, R22, R2, 0x2 ;  /* 0x0000000216067211 */ /* 0x000fe200078810ff */
[----:B------:R-:W-:-:S03]  /*b6ba0*/  IMAD.MOV.U32 R27, RZ, RZ, R7 ;  /* 0x000000ffff1b7224 */ /* 0x000fc600078e0007 */
[----:B------:R-:W-:Y:S01]  /*b6bb0*/  LEA.HI.X.SX32 R7, R22, R3, 0x2, P4 ;  /* 0x0000000316077211 */ /* 0x000fe200020f16ff */
[----:B------:R-:W-:Y:S01]  /*b6bc0*/  IMAD.MOV.U32 R11, RZ, RZ, R19 ;  /* 0x000000ffff0b7224 */ /* 0x000fe200078e0013 */
[----:B------:R-:W-:Y:S01]  /*b6bd0*/  IADD3 R19, R18, c[0x0][0x198], RZ ;  /* 0x0000660012137a10 */ /* 0x000fe20007ffe0ff */
[----:B------:R-:W-:-:S03]  /*b6be0*/  IMAD.MOV.U32 R28, RZ, RZ, R20 ;  /* 0x000000ffff1c7224 */ /* 0x000fc600078e0014 */
[----:B------:R-:W-:Y:S02]  /*b6bf0*/  IADD3 R20, R19, c[0x0][0x198], RZ ;  /* 0x0000660013147a10 */ /* 0x000fe40007ffe0ff */
[----:B----4-:R-:W-:-:S04]  /*b6c00*/  LEA R12, P3, R29, R2, 0x2 ;  /* 0x000000021d0c7211 */ /* 0x010fc800078610ff */
[----:B------:R-:W-:Y:S02]  /*b6c10*/  LEA.HI.X.SX32 R13, R29, R3, 0x2, P3 ;  /* 0x000000031d0d7211 */ /* 0x000fe400018f16ff */
[----:B--2---:R-:W-:-:S04]  /*b6c20*/  LEA R16, P2, R14, R2, 0x2 ;  /* 0x000000020e107211 */ /* 0x004fc800078410ff */
[----:B------:R-:W-:-:S05]  /*b6c30*/  LEA.HI.X.SX32 R17, R14, R3, 0x2, P2 ;  /* 0x000000030e117211 */ /* 0x000fca00010f16ff */
[----:B------:R1:W-:Y:S04]  /*b6c40*/  STL.64 [R1+0x258], R16 ;  /* 0x0002581001007387 */ /* 0x0003e80000100a00 */
[----:B------:R2:W-:Y:S04]  /*b6c50*/  STL.64 [R1+0x98], R12 ;  /* 0x0000980c01007387 */ /* 0x0005e80000100a00 */
[----:B------:R3:W-:Y:S01]  /*b6c60*/  STL.64 [R1+0x90], R6 ;  /* 0x0000900601007387 */ /* 0x0007e20000100a00 */
[-C--:B-1----:R-:W-:Y:S02]  /*b6c70*/  LEA R16, P2, R23, R2.reuse, 0x2 ;  /* 0x0000000217107211 */ /* 0x082fe400078410ff */
[----:B--2---:R-:W-:-:S02]  /*b6c80*/  LEA R12, P3, R26, R2, 0x2 ;  /* 0x000000021a0c7211 */ /* 0x004fc400078610ff */
[-C--:B------:R-:W-:Y:S02]  /*b6c90*/  LEA.HI.X.SX32 R17, R23, R3.reuse, 0x2, P2 ;  /* 0x0000000317117211 */ /* 0x080fe400010f16ff */
[----:B---3--:R-:W-:Y:S02]  /*b6ca0*/  LEA R6, P4, R24, R2, 0x2 ;  /* 0x0000000218067211 */ /* 0x008fe400078810ff */
[-C--:B------:R-:W-:Y:S01]  /*b6cb0*/  LEA.HI.X.SX32 R13, R26, R3.reuse, 0x2, P3 ;  /* 0x000000031a0d7211 */ /* 0x080fe200018f16ff */
[----:B------:R1:W-:Y:S01]  /*b6cc0*/  STL.64 [R1+0x30], R16 ;  /* 0x0000301001007387 */ /* 0x0003e20000100a00 */
[----:B------:R-:W-:Y:S01]  /*b6cd0*/  LEA.HI.X.SX32 R7, R24, R3, 0x2, P4 ;  /* 0x0000000318077211 */ /* 0x000fe200020f16ff */
[----:B------:R-:W-:Y:S02]  /*b6ce0*/  IMAD.MOV.U32 R14, RZ, RZ, R21 ;  /* 0x000000ffff0e7224 */ /* 0x000fe400078e0015 */
[----:B------:R2:W-:Y:S01]  /*b6cf0*/  STL.64 [R1+0x58], R12 ;  /* 0x0000580c01007387 */ /* 0x0005e20000100a00 */
[----:B------:R-:W-:-:S03]  /*b6d00*/  IADD3 R21, R20, c[0x0][0x198], RZ ;  /* 0x0000660014157a10 */ /* 0x000fc60007ffe0ff */
[----:B------:R3:W-:Y:S01]  /*b6d10*/  STL.64 [R1+0x50], R6 ;  /* 0x0000500601007387 */ /* 0x0007e20000100a00 */
[CC--:B-1----:R-:W-:Y:S02]  /*b6d20*/  LEA R16, P3, R8.reuse, R2.reuse, 0x2 ;  /* 0x0000000208107211 */ /* 0x0c2fe400078610ff */
[-C--:B--2---:R-:W-:Y:S02]  /*b6d30*/  LEA R12, P2, R25, R2.reuse, 0x2 ;  /* 0x00000002190c7211 */ /* 0x084fe400078410ff */
[----:B---3--:R-:W-:Y:S02]  /*b6d40*/  LEA R6, P4, R9, R2, 0x2 ;  /* 0x0000000209067211 */ /* 0x008fe400078810ff */
[-C--:B------:R-:W-:Y:S02]  /*b6d50*/  LEA.HI.X.SX32 R13, R25, R3.reuse, 0x2, P2 ;  /* 0x00000003190d7211 */ /* 0x080fe400010f16ff */
[----:B------:R-:W-:Y:S02]  /*b6d60*/  IADD3 R22, R21, c[0x0][0x198], RZ ;  /* 0x0000660015167a10 */ /* 0x000fe40007ffe0ff */
[----:B------:R-:W-:-:S02]  /*b6d70*/  LEA.HI.X.SX32 R17, R8, R3, 0x2, P3 ;  /* 0x0000000308117211 */ /* 0x000fc400018f16ff */
[-C--:B------:R-:W-:Y:S01]  /*b6d80*/  LEA.HI.X.SX32 R7, R9, R3.reuse, 0x2, P4 ;  /* 0x0000000309077211 */ /* 0x080fe200020f16ff */
[----:B------:R1:W-:Y:S01]  /*b6d90*/  STL.64 [R1+0x78], R12 ;  /* 0x0000780c01007387 */ /* 0x0003e20000100a00 */
[----:B------:R-:W-:Y:S02]  /*b6da0*/  IADD3 R23, R22, c[0x0][0x198], RZ ;  /* 0x0000660016177a10 */ /* 0x000fe40007ffe0ff */
[----:B------:R-:W-:Y:S02]  /*b6db0*/  LEA R8, P2, R27, R2, 0x2 ;  /* 0x000000021b087211 */ /* 0x000fe400078410ff */
[----:B------:R-:W-:Y:S02]  /*b6dc0*/  IADD3 R24, R23, c[0x0][0x198], RZ ;  /* 0x0000660017187a10 */ /* 0x000fe40007ffe0ff */
[----:B------:R-:W-:Y:S01]  /*b6dd0*/  LEA.HI.X.SX32 R9, R27, R3, 0x2, P2 ;  /* 0x000000031b097211 */ /* 0x000fe200010f16ff */
[----:B-1----:R-:W2:Y:S04]  /*b6de0*/  LDL.LU.64 R12, [R1+0x1828] ;  /* 0x00182800010c7983 */ /* 0x002ea80000300a00 */
[----:B------:R1:W-:Y:S04]  /*b6df0*/  STL.64 [R1+0x48], R16 ;  /* 0x0000481001007387 */ /* 0x0003e80000100a00 */
[----:B------:R3:W-:Y:S01]  /*b6e00*/  STL.64 [R1+0x250], R6 ;  /* 0x0002500601007387 */ /* 0x0007e20000100a00 */
[----:B------:R-:W-:-:S02]  /*b6e10*/  IADD3 R25, R24, c[0x0][0x198], RZ ;  /* 0x0000660018197a10 */ /* 0x000fc40007ffe0ff */
[-C--:B-1----:R-:W-:Y:S02]  /*b6e20*/  LEA R16, P3, R28, R2.reuse, 0x2 ;  /* 0x000000021c107211 */ /* 0x082fe400078610ff */
[-C--:B---3--:R-:W-:Y:S02]  /*b6e30*/  LEA R6, P4, R4, R2.reuse, 0x2 ;  /* 0x0000000204067211 */ /* 0x088fe400078810ff */
[-C--:B------:R-:W-:Y:S02]  /*b6e40*/  LEA.HI.X.SX32 R17, R28, R3.reuse, 0x2, P3 ;  /* 0x000000031c117211 */ /* 0x080fe400018f16ff */
[----:B------:R-:W-:Y:S01]  /*b6e50*/  LEA.HI.X.SX32 R7, R4, R3, 0x2, P4 ;  /* 0x0000000304077211 */ /* 0x000fe200020f16ff */
[----:B------:R1:W-:Y:S01]  /*b6e60*/  STL.64 [R1+0x28], R8 ;  /* 0x0000280801007387 */ /* 0x0003e20000100a00 */
[----:B------:R-:W-:Y:S02]  /*b6e70*/  IADD3 R26, R25, c[0x0][0x198], RZ ;  /* 0x00006600191a7a10 */ /* 0x000fe40007ffe0ff */
[----:B------:R-:W-:-:S02]  /*b6e80*/  LEA R4, P3, R10, R2, 0x2 ;  /* 0x000000020a047211 */ /* 0x000fc400078610ff */
[----:B------:R-:W-:Y:S01]  /*b6e90*/  IADD3 R27, R26, c[0x0][0x198], RZ ;  /* 0x000066001a1b7a10 */ /* 0x000fe20007ffe0ff */
[----:B-1----:R-:W3:Y:S04]  /*b6ea0*/  LDL.LU.64 R8, [R1+0x1820] ;  /* 0x0018200001087983 */ /* 0x002ee80000300a00 */
[----:B------:R-:W-:Y:S04]  /*b6eb0*/  STL.64 [R1+0x88], R16 ;  /* 0x0000881001007387 */ /* 0x000fe80000100a00 */
[----:B------:R1:W-:Y:S04]  /*b6ec0*/  STL.64 [R1+0x80], R6 ;  /* 0x0000800601007387 */ /* 0x0003e80000100a00 */
[----:B------:R-:W-:Y:S01]  /*b6ed0*/  STL.64 [R1+0x17f0], R26 ;  /* 0x0017f01a01007387 */ /* 0x000fe20000100a00 */
[----:B-1----:R-:W-:Y:S01]  /*b6ee0*/  LEA R6, P2, R14, R2, 0x2 ;  /* 0x000000020e067211 */ /* 0x002fe200078410ff */
[----:B------:R-:W-:Y:S01]  /*b6ef0*/  IMAD.MOV.U32 R17, RZ, RZ, R5 ;  /* 0x000000ffff117224 */ /* 0x000fe200078e0005 */
[----:B------:R-:W-:-:S02]  /*b6f00*/  LEA.HI.X.SX32 R5, R10, R3, 0x2, P3 ;  /* 0x000000030a057211 */ /* 0x000fc400018f16ff */
[----:B------:R-:W-:-:S05]  /*b6f10*/  LEA.HI.X.SX32 R7, R14, R3, 0x2, P2 ;  /* 0x000000030e077211 */ /* 0x000fca00010f16ff */
[----:B------:R1:W-:Y:S04]  /*b6f20*/  STL.64 [R1+0x40], R6 ;  /* 0x0000400601007387 */ /* 0x0003e80000100a00 */
[----:B-1----:R-:W4:Y:S04]  /*b6f30*/  LDL.LU.64 R6, [R1+0x1818] ;  /* 0x0018180001067983 */ /* 0x002f280000300a00 */
[----:B------:R1:W-:Y:S04]  /*b6f40*/  STL.64 [R1+0x8], R4 ;  /* 0x0000080401007387 */ /* 0x0003e80000100a00 */
[----:B-1----:R-:W2:Y:S01]  /*b6f50*/  LDL.LU.64 R4, [R1+0x1810] ;  /* 0x0018100001047983 */ /* 0x002ea20000300a00 */
[----:B------:R-:W-:-:S02]  /*b6f60*/  IADD3 R28, R27, c[0x0][0x198], RZ ;  /* 0x000066001b1c7a10 */ /* 0x000fc40007ffe0ff */
[-C--:B------:R-:W-:Y:S02]  /*b6f70*/  LEA R26, P4, R0, R2.reuse, 0x2 ;  /* 0x00000002001a7211 */ /* 0x080fe400078810ff */
[----:B------:R-:W-:Y:S02]  /*b6f80*/  IADD3 R29, R28, c[0x0][0x198], RZ ;  /* 0x000066001c1d7a10 */ /* 0x000fe40007ffe0ff */
[----:B------:R-:W-:Y:S02]  /*b6f90*/  LEA.HI.X.SX32 R27, R0, R3, 0x2, P4 ;  /* 0x00000003001b7211 */ /* 0x000fe400020f16ff */
[----:B------:R-:W-:Y:S01]  /*b6fa0*/  IADD3 R0, R29, c[0x0][0x198], RZ ;  /* 0x000066001d007a10 */ /* 0x000fe20007ffe0ff */
[----:B------:R1:W-:Y:S04]  /*b6fb0*/  STL.64 [R1+0x17e8], R28 ;  /* 0x0017e81c01007387 */ /* 0x0003e80000100a00 */
[----:B------:R4:W-:Y:S01]  /*b6fc0*/  STL.64 [R1+0x248], R26 ;  /* 0x0002481a01007387 */ /* 0x0009e20000100a00 */
[----:B-1----:R-:W-:Y:S01]  /*b6fd0*/  IMAD.MOV.U32 R29, RZ, RZ, R15 ;  /* 0x000000ffff1d7224 */ /* 0x002fe200078e000f */
[----:B----4-:R-:W-:-:S04]  /*b6fe0*/  LEA R26, P3, R6, R2, 0x2 ;  /* 0x00000002061a7211 */ /* 0x010fc800078610ff */
[----:B------:R-:W-:Y:S02]  /*b6ff0*/  LEA.HI.X.SX32 R27, R6, R3, 0x2, P3 ;  /* 0x00000003061b7211 */ /* 0x000fe400018f16ff */
[----:B--2---:R-:W-:-:S04]  /*b7000*/  LEA R14, P2, R4, R2, 0x2 ;  /* 0x00000002040e7211 */ /* 0x004fc800078410ff */
[-C--:B------:R-:W-:Y:S01]  /*b7010*/  LEA.HI.X.SX32 R29, R4, R3.reuse, 0x2, P2 ;  /* 0x00000003041d7211 */ /* 0x080fe200010f16ff */
[----:B------:R1:W-:Y:S01]  /*b7020*/  STL [R1], R14 ;  /* 0x0000000e01007387 */ /* 0x0003e20000100800 */
[----:B------:R-:W-:Y:S01]  /*b7030*/  IMAD.MOV.U32 R28, RZ, RZ, R14 ;  /* 0x000000ffff1c7224 */ /* 0x000fe200078e000e */
[-C--:B------:R-:W-:Y:S01]  /*b7040*/  LEA R10, P2, R7, R2.reuse, 0x2 ;  /* 0x00000002070a7211 */ /* 0x080fe200078410ff */
[----:B------:R-:W-:Y:S01]  /*b7050*/  IMAD.MOV.U32 R28, RZ, RZ, R11 ;  /* 0x000000ffff1c7224 */ /* 0x000fe200078e000b */
[-C--:B-1----:R-:W-:Y:S02]  /*b7060*/  LEA R14, P4, R5, R2.reuse, 0x2 ;  /* 0x00000002050e7211 */ /* 0x082fe400078810ff */
[-C--:B------:R-:W-:Y:S02]  /*b7070*/  LEA.HI.X.SX32 R11, R7, R3.reuse, 0x2, P2 ;  /* 0x00000003070b7211 */ /* 0x080fe400010f16ff */
[----:B------:R-:W-:Y:S01]  /*b7080*/  LEA.HI.X.SX32 R15, R5, R3, 0x2, P4 ;  /* 0x00000003050f7211 */ /* 0x000fe200020f16ff */
[----:B------:R-:W-:Y:S04]  /*b7090*/  STL [R1+0x4], R29 ;  /* 0x0000041d01007387 */ /* 0x000fe80000100800 */
[----:B------:R-:W-:Y:S04]  /*b70a0*/  STL.64 [R1+0x220], R26 ;  /* 0x0002201a01007387 */ /* 0x000fe80000100a00 */
[----:B------:R-:W-:Y:S04]  /*b70b0*/  STL.64 [R1+0x218], R14 ;  /* 0x0002180e01007387 */ /* 0x000fe80000100a00 */
[----:B------:R1:W-:Y:S04]  /*b70c0*/  STL.64 [R1+0x70], R10 ;  /* 0x0000700a01007387 */ /* 0x0003e80000100a00 */
[----:B-1----:R-:W2:Y:S01]  /*b70d0*/  LDL.LU.64 R10, [R1+0x1808] ;  /* 0x00180800010a7983 */ /* 0x002ea20000300a00 */
[----:B---3--:R-:W-:-:S02]  /*b70e0*/  LEA R26, P3, R8, R2, 0x2 ;  /* 0x00000002081a7211 */ /* 0x008fc400078610ff */
[C---:B------:R-:W-:Y:S02]  /*b70f0*/  LEA R14, P4, R9.reuse, R2, 0x2 ;  /* 0x00000002090e7211 */ /* 0x040fe400078810ff */
[-C--:B------:R-:W-:Y:S02]  /*b7100*/  LEA.HI.X.SX32 R27, R8, R3.reuse, 0x2, P3 ;  /* 0x00000003081b7211 */ /* 0x080fe400018f16ff */
[----:B------:R-:W-:-:S03]  /*b7110*/  LEA.HI.X.SX32 R15, R9, R3, 0x2, P4 ;  /* 0x00000003090f7211 */ /* 0x000fc600020f16ff */
[----:B------:R1:W-:Y:S04]  /*b7120*/  STL.64 [R1+0x38], R26 ;  /* 0x0000381a01007387 */ /* 0x0003e80000100a00 */
[----:B------:R3:W-:Y:S01]  /*b7130*/  STL.64 [R1+0x240], R14 ;  /* 0x0002400e01007387 */ /* 0x0007e20000100a00 */
[----:B------:R-:W-:Y:S01]  /*b7140*/  IMAD.MOV.U32 R29, RZ, RZ, R17 ;  /* 0x000000ffff1d7224 */ /* 0x000fe200078e0011 */
[----:B-1----:R-:W-:-:S04]  /*b7150*/  LEA R26, P4, R12, R2, 0x2 ;  /* 0x000000020c1a7211 */ /* 0x002fc800078810ff */
[-C--:B------:R-:W-:Y:S02]  /*b7160*/  LEA.HI.X.SX32 R27, R12, R3.reuse, 0x2, P4 ;  /* 0x000000030c1b7211 */ /* 0x080fe400020f16ff */
[CC--:B--2---:R-:W-:Y:S02]  /*b7170*/  LEA R8, P2, R10.reuse, R2.reuse, 0x2 ;  /* 0x000000020a087211 */ /* 0x0c4fe400078410ff */
[CC--:B---3--:R-:W-:Y:S02]  /*b7180*/  LEA R14, P3, R11.reuse, R2.reuse, 0x2 ;  /* 0x000000020b0e7211 */ /* 0x0c8fe400078610ff */
[-C--:B------:R-:W-:Y:S02]  /*b7190*/  LEA.HI.X.SX32 R9, R10, R3.reuse, 0x2, P2 ;  /* 0x000000030a097211 */ /* 0x080fe400010f16ff */
[-C--:B------:R-:W-:Y:S02]  /*b71a0*/  LEA.HI.X.SX32 R15, R11, R3.reuse, 0x2, P3 ;  /* 0x000000030b0f7211 */ /* 0x080fe400018f16ff */
[C---:B------:R-:W-:Y:S01]  /*b71b0*/  LEA R16, P2, R13.reuse, R2, 0x2 ;  /* 0x000000020d107211 */ /* 0x040fe200078410ff */
[----:B------:R-:W-:Y:S04]  /*b71c0*/  STL.64 [R1+0x20], R8 ;  /* 0x0000200801007387 */ /* 0x000fe80000100a00 */
[----:B------:R1:W-:Y:S01]  /*b71d0*/  STL.64 [R1+0x210], R14 ;  /* 0x0002100e01007387 */ /* 0x0003e20000100a00 */
[----:B------:R-:W-:-:S03]  /*b71e0*/  LEA.HI.X.SX32 R17, R13, R3, 0x2, P2 ;  /* 0x000000030d117211 */ /* 0x000fc600010f16ff */
[----:B-1----:R-:W2:Y:S04]  /*b71f0*/  LDL.LU.64 R14, [R1+0x1800] ;  /* 0x00180000010e7983 */ /* 0x002ea80000300a00 */
[----:B------:R-:W-:Y:S04]  /*b7200*/  STL.64 [R1+0x208], R26 ;  /* 0x0002081a01007387 */ /* 0x000fe80000100a00 */
[----:B------:R1:W-:Y:S04]  /*b7210*/  STL.64 [R1+0x1d8], R16 ;  /* 0x0001d81001007387 */ /* 0x0003e80000100a00 */
[----:B-1----:R-:W3:Y:S01]  /*b7220*/  LDL.LU.64 R16, [R1+0x17f8] ;  /* 0x0017f80001107983 */ /* 0x002ee20000300a00 */
[----:B------:R-:W-:-:S04]  /*b7230*/  IADD3 R4, R0, c[0x0][0x198], RZ ;  /* 0x0000660000047a10 */ /* 0x000fc80007ffe0ff */
[----:B------:R-:W-:-:S04]  /*b7240*/  IADD3 R5, R4, c[0x0][0x198], RZ ;  /* 0x0000660004057a10 */ /* 0x000fc80007ffe0ff */
[----:B------:R-:W-:-:S04]  /*b7250*/  IADD3 R6, R5, c[0x0][0x198], RZ ;  /* 0x0000660005067a10 */ /* 0x000fc80007ffe0ff */
[----:B------:R-:W-:Y:S01]  /*b7260*/  IADD3 R7, R6, c[0x0][0x198], RZ ;  /* 0x0000660006077a10 */ /* 0x000fe20007ffe0ff */
[----:B------:R-:W-:-:S03]  /*b7270*/  IMAD.MOV.U32 R13, RZ, RZ, R11 ;  /* 0x000000ffff0d7224 */ /* 0x000fc600078e000b */
[----:B------:R-:W-:-:S04]  /*b7280*/  IADD3 R8, R7, c[0x0][0x198], RZ ;  /* 0x0000660007087a10 */ /* 0x000fc80007ffe0ff */
[----:B------:R-:W-:Y:S02]  /*b7290*/  IADD3 R9, R8, c[0x0][0x198], RZ ;  /* 0x0000660008097a10 */ /* 0x000fe40007ffe0ff */
[CC--:B--2---:R-:W-:Y:S02]  /*b72a0*/  LEA R10, P3, R14.reuse, R2.reuse, 0x2 ;  /* 0x000000020e0a7211 */ /* 0x0c4fe400078610ff */
[C---:B------:R-:W-:Y:S02]  /*b72b0*/  LEA R26, P4, R15.reuse, R2, 0x2 ;  /* 0x000000020f1a7211 */ /* 0x040fe400078810ff */
[-C--:B------:R-:W-:Y:S01]  /*b72c0*/  LEA.HI.X.SX32 R13, R14, R3.reuse, 0x2, P3 ;  /* 0x000000030e0d7211 */ /* 0x080fe200018f16ff */
[----:B------:R-:W-:Y:S01]  /*b72d0*/  IMAD.MOV.U32 R12, RZ, RZ, R10 ;  /* 0x000000ffff0c7224 */ /* 0x000fe200078e000a */
[----:B------:R-:W-:Y:S01]  /*b72e0*/  LEA.HI.X.SX32 R27, R15, R3, 0x2, P4 ;  /* 0x000000030f1b7211 */ /* 0x000fe200020f16ff */
[----:B------:R1:W-:Y:S04]  /*b72f0*/  STL [R1+0x68], R10 ;  /* 0x0000680a01007387 */ /* 0x0003e80000100800 */
[----:B------:R2:W-:Y:S04]  /*b7300*/  STL [R1+0x6c], R13 ;  /* 0x00006c0d01007387 */ /* 0x0005e80000100800 */
[----:B------:R4:W-:Y:S01]  /*b7310*/  STL.64 [R1+0x238], R26 ;  /* 0x0002381a01007387 */ /* 0x0009e20000100a00 */
[----:B-1----:R-:W-:-:S02]  /*b7320*/  IADD3 R10, R9, c[0x0][0x198], RZ ;  /* 0x00006600090a7a10 */ /* 0x002fc40007ffe0ff */
[CC--:B---3--:R-:W-:Y:S02]  /*b7330*/  LEA R12, P2, R16.reuse, R2.reuse, 0x2 ;  /* 0x00000002100c7211 */ /* 0x0c8fe400078410ff */
[CC--:B------:R-:W-:Y:S02]  /*b7340*/  LEA R14, P3, R17.reuse, R2.reuse, 0x2 ;  /* 0x00000002110e7211 */ /* 0x0c0fe400078610ff */
[-C--:B--2---:R-:W-:Y:S02]  /*b7350*/  LEA.HI.X.SX32 R13, R16, R3.reuse, 0x2, P2 ;  /* 0x00000003100d7211 */ /* 0x084fe400010f16ff */
[----:B------:R-:W-:Y:S02]  /*b7360*/  IADD3 R11, R10, c[0x0][0x198], RZ ;  /* 0x000066000a0b7a10 */ /* 0x000fe40007ffe0ff */
[C---:B----4-:R-:W-:Y:S02]  /*b7370*/  LEA R26, P4, R18.reuse, R2, 0x2 ;  /* 0x00000002121a7211 */ /* 0x050fe400078810ff */
[-C--:B------:R-:W-:Y:S01]  /*b7380*/  LEA.HI.X.SX32 R15, R17, R3.reuse, 0x2, P3 ;  /* 0x00000003110f7211 */ /* 0x080fe200018f16ff */
[----:B------:R-:W-:Y:S01]  /*b7390*/  STL.64 [R1+0x200], R12 ;  /* 0x0002000c01007387 */ /* 0x000fe20000100a00 */
[----:B------:R-:W-:-:S03]  /*b73a0*/  LEA.HI.X.SX32 R27, R18, R3, 0x2, P4 ;  /* 0x00000003121b7211 */ /* 0x000fc600020f16ff */
[----:B------:R-:W-:Y:S01]  /*b73b0*/  STL.64 [R1+0x17e0], R10 ;  /* 0x0017e00a01007387 */ /* 0x000fe20000100a00 */
[----:B------:R-:W-:-:S03]  /*b73c0*/  LEA R16, P4, R21, R2, 0x2 ;  /* 0x0000000215107211 */ /* 0x000fc600078810ff */
[----:B------:R1:W-:Y:S04]  /*b73d0*/  STL.64 [R1+0x1f8], R14 ;  /* 0x0001f80e01007387 */ /* 0x0003e80000100a00 */
[----:B------:R2:W-:Y:S01]  /*b73e0*/  STL.64 [R1+0x260], R26 ;  /* 0x0002601a01007387 */ /* 0x0005e20000100a00 */
[-C--:B------:R-:W-:Y:S02]  /*b73f0*/  LEA.HI.X.SX32 R17, R21, R3.reuse, 0x2, P4 ;  /* 0x0000000315117211 */ /* 0x080fe400020f16ff */
[CC--:B-1----:R-:W-:Y:S02]  /*b7400*/  LEA R14, P2, R19.reuse, R2.reuse, 0x2 ;  /* 0x00000002130e7211 */ /* 0x0c2fe400078410ff */
[----:B--2---:R-:W-:Y:S02]  /*b7410*/  LEA R26, P3, R20, R2, 0x2 ;  /* 0x00000002141a7211 */ /* 0x004fe400078610ff */
[----:B------:R-:W-:-:S02]  /*b7420*/  LEA.HI.X.SX32 R15, R19, R3, 0x2, P2 ;  /* 0x00000003130f7211 */ /* 0x000fc400010f16ff */
[----:B------:R-:W-:-:S03]  /*b7430*/  LEA.HI.X.SX32 R27, R20, R3, 0x2, P3 ;  /* 0x00000003141b7211 */ /* 0x000fc600018f16ff */
[----:B------:R-:W-:Y:S04]  /*b7440*/  STL.64 [R1+0x1d0], R14 ;  /* 0x0001d00e01007387 */ /* 0x000fe80000100a00 */
[----:B------:R1:W-:Y:S04]  /*b7450*/  STL.64 [R1+0x228], R16 ;  /* 0x0002281001007387 */ /* 0x0003e80000100a00 */
[----:B------:R2:W-:Y:S01]  /*b7460*/  STL.64 [R1+0x230], R26 ;  /* 0x0002301a01007387 */ /* 0x0005e20000100a00 */
[-C--:B-1----:R-:W-:Y:S02]  /*b7470*/  LEA R16, P2, R22, R2.reuse, 0x2 ;  /* 0x0000000216107211 */ /* 0x082fe400078410ff */
[----:B--2---:R-:W-:-:S02]  /*b7480*/  LEA R26, P3, R23, R2, 0x2 ;  /* 0x00000002171a7211 */ /* 0x004fc400078610ff */
[-C--:B------:R-:W-:Y:S02]  /*b7490*/  LEA.HI.X.SX32 R17, R22, R3.reuse, 0x2, P2 ;  /* 0x0000000316117211 */ /* 0x080fe400010f16ff */
[-C--:B------:R-:W-:Y:S02]  /*b74a0*/  LEA.HI.X.SX32 R27, R23, R3.reuse, 0x2, P3 ;  /* 0x00000003171b7211 */ /* 0x080fe400018f16ff */
[----:B------:R-:W-:Y:S01]  /*b74b0*/  IADD3 R12, R11, c[0x0][0x198], RZ ;  /* 0x000066000b0c7a10 */ /* 0x000fe20007ffe0ff */
[----:B------:R-:W-:Y:S01]  /*b74c0*/  STL.64 [R1+0x1f0], R16 ;  /* 0x0001f01001007387 */ /* 0x000fe20000100a00 */
[----:B------:R-:W-:Y:S01]  /*b74d0*/  IMAD.MOV.U32 R11, RZ, RZ, R28 ;  /* 0x000000ffff0b7224 */ /* 0x000fe200078e001c */
[CC--:B------:R-:W-:Y:S02]  /*b74e0*/  LEA R20, P4, R24.reuse, R2.reuse, 0x2 ;  /* 0x0000000218147211 */ /* 0x0c0fe400078810ff */
[----:B------:R1:W-:Y:S01]  /*b74f0*/  STL.64 [R1+0x1e8], R26 ;  /* 0x0001e81a01007387 */ /* 0x0003e20000100a00 */
[----:B------:R-:W-:Y:S01]  /*b7500*/  LEA R28, P2, R25, R2, 0x2 ;  /* 0x00000002191c7211 */ /* 0x000fe200078410ff */
[----:B------:R-:W-:Y:S01]  /*b7510*/  IMAD.MOV.U32 R23, RZ, RZ, R29 ;  /* 0x000000ffff177224 */ /* 0x000fe200078e001d */
[----:B------:R-:W-:-:S02]  /*b7520*/  LEA.HI.X.SX32 R21, R24, R3, 0x2, P4 ;  /* 0x0000000318157211 */ /* 0x000fc400020f16ff */
[----:B------:R-:W-:Y:S01]  /*b7530*/  LEA.HI.X.SX32 R29, R25, R3, 0x2, P2 ;  /* 0x00000003191d7211 */ /* 0x000fe200010f16ff */
[----:B-1----:R-:W2:Y:S04]  /*b7540*/  LDL.LU.64 R26, [R1+0x17f0] ;  /* 0x0017f000011a7983 */ /* 0x002ea80000300a00 */
[----:B------:R-:W-:Y:S04]  /*b7550*/  STL.64 [R1+0x1e0], R20 ;  /* 0x0001e01401007387 */ /* 0x000fe80000100a00 */
[----:B------:R1:W-:Y:S04]  /*b7560*/  STL.64 [R1+0x1c8], R28 ;  /* 0x0001c81c01007387 */ /* 0x0003e80000100a00 */
[----:B-1----:R-:W3:Y:S01]  /*b7570*/  LDL.LU.64 R28, [R1+0x17e8] ;  /* 0x0017e800011c7983 */ /* 0x002ee20000300a00 */
[----:B------:R-:W-:Y:S01]  /*b7580*/  IMAD.MOV.U32 R25, RZ, RZ, R19 ;  /* 0x000000ffff197224 */ /* 0x000fe200078e0013 */
[----:B--2---:R-:W-:-:S02]  /*b7590*/  LEA R20, P4, R27, R2, 0x2 ;  /* 0x000000021b147211 */ /* 0x004fc400078810ff */
[C---:B------:R-:W-:Y:S02]  /*b75a0*/  LEA R18, P3, R26.reuse, R2, 0x2 ;  /* 0x000000021a127211 */ /* 0x040fe400078610ff */
[-C--:B------:R-:W-:Y:S02]  /*b75b0*/  LEA.HI.X.SX32 R21, R27, R3.reuse, 0x2, P4 ;  /* 0x000000031b157211 */ /* 0x080fe400020f16ff */
[----:B------:R-:W-:Y:S01]  /*b75c0*/  LEA.HI.X.SX32 R25, R26, R3, 0x2, P3 ;  /* 0x000000031a197211 */ /* 0x000fe200018f16ff */
[----:B------:R-:W-:Y:S01]  /*b75d0*/  STL [R1+0x1c0], R18 ;  /* 0x0001c01201007387 */ /* 0x000fe20000100800 */
[----:B------:R-:W-:-:S03]  /*b75e0*/  IMAD.MOV.U32 R24, RZ, RZ, R18 ;  /* 0x000000ffff187224 */ /* 0x000fc600078e0012 */
[----:B------:R1:W-:Y:S01]  /*b75f0*/  STL.64 [R1+0x1b8], R20 ;  /* 0x0001b81401007387 */ /* 0x0003e20000100a00 */
[-C--:B------:R-:W-:Y:S01]  /*b7600*/  LEA R10, P4, R0, R2.reuse, 0x2 ;  /* 0x00000002000a7211 */ /* 0x080fe200078810ff */
[----:B------:R-:W-:Y:S02]  /*b7610*/  IMAD.MOV.U32 R26, RZ, RZ, R11 ;  /* 0x000000ffff1a7224 */ /* 0x000fe400078e000b */
[----:B------:R2:W-:Y:S01]  /*b7620*/  STL [R1+0x1c4], R25 ;  /* 0x0001c41901007387 */ /* 0x0005e20000100800 */
[CC--:B---3--:R-:W-:Y:S02]  /*b7630*/  LEA R24, P3, R29.reuse, R2.reuse, 0x2 ;  /* 0x000000021d187211 */ /* 0x0c8fe400078610ff */
[C---:B-1----:R-:W-:Y:S02]  /*b7640*/  LEA R20, P2, R28.reuse, R2, 0x2 ;  /* 0x000000021c147211 */ /* 0x042fe400078410ff */
[-C--:B--2---:R-:W-:Y:S02]  /*b7650*/  LEA.HI.X.SX32 R25, R29, R3.reuse, 0x2, P3 ;  /* 0x000000031d197211 */ /* 0x084fe400018f16ff */
[----:B------:R-:W-:-:S02]  /*b7660*/  LEA.HI.X.SX32 R21, R28, R3, 0x2, P2 ;  /* 0x000000031c157211 */ /* 0x000fc400010f16ff */
[----:B------:R-:W-:-:S03]  /*b7670*/  LEA.HI.X.SX32 R11, R0, R3, 0x2, P4 ;  /* 0x00000003000b7211 */ /* 0x000fc600020f16ff */
[----:B------:R-:W-:Y:S01]  /*b7680*/  STL.64 [R1+0x1b0], R20 ;  /* 0x0001b01401007387 */ /* 0x000fe20000100a00 */
[----:B------:R-:W-:-:S03]  /*b7690*/  LEA R28, P2, R4, R2, 0x2 ;  /* 0x00000002041c7211 */ /* 0x000fc600078410ff */
[----:B------:R-:W-:Y:S04]  /*b76a0*/  STL.64 [R1+0x1a8], R24 ;  /* 0x0001a81801007387 */ /* 0x000fe80000100a00 */
[----:B------:R1:W-:Y:S01]  /*b76b0*/  STL.64 [R1+0x1a0], R10 ;  /* 0x0001a00a01007387 */ /* 0x0003e20000100a00 */
[----:B------:R-:W-:Y:S02]  /*b76c0*/  LEA.HI.X.SX32 R29, R4, R3, 0x2, P2 ;  /* 0x00000003041d7211 */ /* 0x000fe400010f16ff */
[----:B-1----:R-:W-:-:S04]  /*b76d0*/  LEA R10, P4, R6, R2, 0x2 ;  /* 0x00000002060a7211 */ /* 0x002fc800078810ff */
[----:B------:R-:W-:Y:S01]  /*b76e0*/  LEA.HI.X.SX32 R11, R6, R3, 0x2, P4 ;  /* 0x00000003060b7211 */ /* 0x000fe200020f16ff */
[----:B------:R-:W-:Y:S01]  /*b76f0*/  STL.64 [R1+0x198], R28 ;  /* 0x0001981c01007387 */ /* 0x000fe20000100a00 */
[----:B------:R-:W-:-:S03]  /*b7700*/  LEA R24, P3, R5, R2, 0x2 ;  /* 0x0000000205187211 */ /* 0x000fc600078610ff */
[----:B------:R1:W-:Y:S01]  /*b7710*/  STL.64 [R1+0x188], R10 ;  /* 0x0001880a01007387 */ /* 0x0003e20000100a00 */
[----:B------:R-:W-:Y:S02]  /*b7720*/  LEA.HI.X.SX32 R25, R5, R3, 0x2, P3 ;  /* 0x0000000305197211 */ /* 0x000fe400018f16ff */
[----:B-1----:R-:W-:-:S04]  /*b7730*/  LEA R10, P2, R7, R2, 0x2 ;  /* 0x00000002070a7211 */ /* 0x002fc800078410ff */
[----:B------:R-:W-:Y:S01]  /*b7740*/  LEA.HI.X.SX32 R11, R7, R3, 0x2, P2 ;  /* 0x00000003070b7211 */ /* 0x000fe200010f16ff */
[----:B------:R-:W-:Y:S04]  /*b7750*/  STL.64 [R1+0x190], R24 ;  /* 0x0001901801007387 */ /* 0x000fe80000100a00 */
[----:B------:R1:W-:Y:S04]  /*b7760*/  STL.64 [R1+0x180], R10 ;  /* 0x0001800a01007387 */ /* 0x0003e80000100a00 */
[----:B-1----:R-:W2:Y:S01]  /*b7770*/  LDL.LU.64 R10, [R1+0x17e0] ;  /* 0x0017e000010a7983 */ /* 0x002ea20000300a00 */
[----:B------:R-:W-:-:S04]  /*b7780*/  IADD3 R13, R12, c[0x0][0x198], RZ ;  /* 0x000066000c0d7a10 */ /* 0x000fc80007ffe0ff */
[----:B------:R-:W-:-:S04]  /*b7790*/  IADD3 R14, R13, c[0x0][0x198], RZ ;  /* 0x000066000d0e7a10 */ /* 0x000fc80007ffe0ff */
[----:B------:R-:W-:-:S04]  /*b77a0*/  IADD3 R15, R14, c[0x0][0x198], RZ ;  /* 0x000066000e0f7a10 */ /* 0x000fc80007ffe0ff */
[----:B------:R-:W-:-:S04]  /*b77b0*/  IADD3 R16, R15, c[0x0][0x198], RZ ;  /* 0x000066000f107a10 */ /* 0x000fc80007ffe0ff */
[----:B------:R-:W-:Y:S02]  /*b77c0*/  IADD3 R17, R16, c[0x0][0x198], RZ ;  /* 0x0000660010117a10 */ /* 0x000fe40007ffe0ff */
[-C--:B------:R-:W-:Y:S02]  /*b77d0*/  LEA R24, P4, R9, R2.reuse, 0x2 ;  /* 0x0000000209187211 */ /* 0x080fe400078810ff */
[----:B------:R-:W-:Y:S02]  /*b77e0*/  IADD3 R18, R17, c[0x0][0x198], RZ ;  /* 0x0000660011127a10 */ /* 0x000fe40007ffe0ff */
[----:B------:R-:W-:Y:S02]  /*b77f0*/  LEA R28, P3, R8, R2, 0x2 ;  /* 0x00000002081c7211 */ /* 0x000fe400078610ff */
[----:B------:R-:W-:Y:S02]  /*b7800*/  IADD3 R19, R18, c[0x0][0x198], RZ ;  /* 0x0000660012137a10 */ /* 0x000fe40007ffe0ff */
[----:B------:R-:W-:-:S02]  /*b7810*/  LEA.HI.X.SX32 R25, R9, R3, 0x2, P4 ;  /* 0x0000000309197211 */ /* 0x000fc400020f16ff */
[----:B------:R-:W-:Y:S02]  /*b7820*/  LEA.HI.X.SX32 R29, R8, R3, 0x2, P3 ;  /* 0x00000003081d7211 */ /* 0x000fe400018f16ff */
[----:B------:R-:W-:Y:S01]  /*b7830*/  IADD3 R20, R19, c[0x0][0x198], RZ ;  /* 0x0000660013147a10 */ /* 0x000fe20007ffe0ff */
[----:B------:R1:W-:Y:S01]  /*b7840*/  STL.64 [R1+0x170], R24 ;  /* 0x0001701801007387 */ /* 0x0003e20000100a00 */
[----:B------:R-:W-:-:S03]  /*b7850*/  LEA R6, P4, R12, R2, 0x2 ;  /* 0x000000020c067211 */ /* 0x000fc600078810ff */
[----:B------:R2:W-:Y:S01]  /*b7860*/  STL.64 [R1+0x178], R28 ;  /* 0x0001781c01007387 */ /* 0x0005e20000100a00 */
[----:B------:R-:W-:Y:S02]  /*b7870*/  IADD3 R0, R20, c[0x0][0x198], RZ ;  /* 0x0000660014007a10 */ /* 0x000fe40007ffe0ff */
[----:B------:R-:W-:Y:S02]  /*b7880*/  LEA.HI.X.SX32 R7, R12, R3, 0x2, P4 ;  /* 0x000000030c077211 */ /* 0x000fe400020f16ff */
[----:B------:R-:W-:-:S04]  /*b7890*/  IADD3 R4, R0, c[0x0][0x198], RZ ;  /* 0x0000660000047a10 */ /* 0x000fc80007ffe0ff */
[----:B------:R-:W-:-:S04]  /*b78a0*/  IADD3 R21, R4, c[0x0][0x198], RZ ;  /* 0x0000660004157a10 */ /* 0x000fc80007ffe0ff */
[----:B------:R-:W-:Y:S02]  /*b78b0*/  IADD3 R22, R21, c[0x0][0x198], RZ ;  /* 0x0000660015167a10 */ /* 0x000fe40007ffe0ff */
[----:B-1----:R-:W-:Y:S02]  /*b78c0*/  MOV R25, R23 ;  /* 0x0000001700197202 */ /* 0x002fe40000000f00 */
[----:B------:R-:W-:-:S04]  /*b78d0*/  IADD3 R23, R22, c[0x0][0x198], RZ ;  /* 0x0000660016177a10 */ /* 0x000fc80007ffe0ff */
[----:B------:R-:W-:-:S04]  /*b78e0*/  IADD3 R24, R23, c[0x0][0x198], RZ ;  /* 0x0000660017187a10 */ /* 0x000fc80007ffe0ff */
[----:B------:R-:W-:Y:S01]  /*b78f0*/  IADD3 R12, R24, c[0x0][0x198], RZ ;  /* 0x00006600180c7a10 */ /* 0x000fe20007ffe0ff */
[----:B------:R-:W-:Y:S01]  /*b7900*/  IMAD.MOV.U32 R27, RZ, RZ, R26 ;  /* 0x000000ffff1b7224 */ /* 0x000fe200078e001a */
[CC--:B--2---:R-:W-:Y:S02]  /*b7910*/  LEA R28, P2, R10.reuse, R2.reuse, 0x2 ;  /* 0x000000020a1c7211 */ /* 0x0c4fe400078410ff */
[CC--:B------:R-:W-:Y:S02]  /*b7920*/  LEA R8, P3, R11.reuse, R2.reuse, 0x2 ;  /* 0x000000020b087211 */ /* 0x0c0fe400078610ff */
[-C--:B------:R-:W-:Y:S02]  /*b7930*/  LEA.HI.X.SX32 R29, R10, R3.reuse, 0x2, P2 ;  /* 0x000000030a1d7211 */ /* 0x080fe400010f16ff */
[-C--:B------:R-:W-:Y:S02]  /*b7940*/  LEA.HI.X.SX32 R9, R11, R3.reuse, 0x2, P3 ;  /* 0x000000030b097211 */ /* 0x080fe400018f16ff */
[C---:B------:R-:W-:Y:S01]  /*b7950*/  LEA R10, P2, R13.reuse, R2, 0x2 ;  /* 0x000000020d0a7211 */ /* 0x040fe200078410ff */
[----:B------:R-:W-:Y:S04]  /*b7960*/  STL.64 [R1+0x168], R28 ;  /* 0x0001681c01007387 */ /* 0x000fe80000100a00 */
[----:B------:R1:W-:Y:S01]  /*b7970*/  STL.64 [R1+0x160], R8 ;  /* 0x0001600801007387 */ /* 0x0003e20000100a00 */
[----:B------:R-:W-:-:S03]  /*b7980*/  LEA.HI.X.SX32 R11, R13, R3, 0x2, P2 ;  /* 0x000000030d0b7211 */ /* 0x000fc600010f16ff */
[----:B------:R2:W-:Y:S01]  /*b7990*/  STL.64 [R1+0x158], R6 ;  /* 0x0001580601007387 */ /* 0x0005e20000100a00 */
[CC--:B-1----:R-:W-:Y:S02]  /*b79a0*/  LEA R8, P3, R14.reuse, R2.reuse, 0x2 ;  /* 0x000000020e087211 */ /* 0x0c2fe400078610ff */
[CC--:B--2---:R-:W-:Y:S02]  /*b79b0*/  LEA R6, P4, R15.reuse, R2.reuse, 0x2 ;  /* 0x000000020f067211 */ /* 0x0c4fe400078810ff */
[-C--:B------:R-:W-:Y:S02]  /*b79c0*/  LEA.HI.X.SX32 R9, R14, R3.reuse, 0x2, P3 ;  /* 0x000000030e097211 */ /* 0x080fe400018f16ff */
[----:B------:R-:W-:Y:S01]  /*b79d0*/  LEA.HI.X.SX32 R7, R15, R3, 0x2, P4 ;  /* 0x000000030f077211 */ /* 0x000fe200020f16ff */
[----:B------:R1:W-:Y:S01]  /*b79e0*/  STL.64 [R1+0x150], R10 ;  /* 0x0001500a01007387 */ /* 0x0003e20000100a00 */
[----:B------:R-:W-:-:S03]  /*b79f0*/  LEA R14, P2, R16, R2, 0x2 ;  /* 0x00000002100e7211 */ /* 0x000fc600078410ff */
[----:B------:R-:W-:Y:S04]  /*b7a00*/  STL.64 [R1+0x148], R8 ;  /* 0x0001480801007387 */ /* 0x000fe80000100a00 */
[----:B------:R2:W-:Y:S01]  /*b7a10*/  STL.64 [R1+0x140], R6 ;  /* 0x0001400601007387 */ /* 0x0005e20000100a00 */
[----:B------:R-:W-:Y:S02]  /*b7a20*/  LEA.HI.X.SX32 R15, R16, R3, 0x2, P2 ;  /* 0x00000003100f7211 */ /* 0x000fe400010f16ff */
[-C--:B------:R-:W-:Y:S02]  /*b7a30*/  LEA R28, P3, R17, R2.reuse, 0x2 ;  /* 0x00000002111c7211 */ /* 0x080fe400078610ff */
[----:B-1----:R-:W-:Y:S02]  /*b7a40*/  IADD3 R10, R12, c[0x0][0x198], RZ ;  /* 0x000066000c0a7a10 */ /* 0x002fe40007ffe0ff */
[----:B--2---:R-:W-:-:S04]  /*b7a50*/  LEA R6, P4, R18, R2, 0x2 ;  /* 0x0000000212067211 */ /* 0x004fc800078810ff */
[-C--:B------:R-:W-:Y:S01]  /*b7a60*/  LEA.HI.X.SX32 R7, R18, R3.reuse, 0x2, P4 ;  /* 0x0000000312077211 */ /* 0x080fe200020f16ff */
[----:B------:R-:W-:Y:S01]  /*b7a70*/  STL.64 [R1+0x138], R14 ;  /* 0x0001380e01007387 */ /* 0x000fe20000100a00 */
[----:B------:R-:W-:-:S03]  /*b7a80*/  LEA.HI.X.SX32 R29, R17, R3, 0x2, P3 ;  /* 0x00000003111d7211 */ /* 0x000fc600018f16ff */
[----:B------:R1:W-:Y:S01]  /*b7a90*/  STL.64 [R1+0x128], R6 ;  /* 0x0001280601007387 */ /* 0x0003e20000100a00 */
[----:B------:R-:W-:Y:S02]  /*b7aa0*/  IADD3 R9, R10, c[0x0][0x198], RZ ;  /* 0x000066000a097a10 */ /* 0x000fe40007ffe0ff */
[CC--:B------:R-:W-:Y:S02]  /*b7ab0*/  LEA R16, P3, R20.reuse, R2.reuse, 0x2 ;  /* 0x0000000214107211 */ /* 0x0c0fe400078610ff */
[----:B------:R-:W-:Y:S02]  /*b7ac0*/  IADD3 R11, R9, c[0x0][0x198], RZ ;  /* 0x00006600090b7a10 */ /* 0x000fe40007ffe0ff */
[----:B------:R-:W-:Y:S02]  /*b7ad0*/  LEA.HI.X.SX32 R17, R20, R3, 0x2, P3 ;  /* 0x0000000314117211 */ /* 0x000fe400018f16ff */
[----:B-1----:R-:W-:-:S04]  /*b7ae0*/  LEA R6, P2, R19, R2, 0x2 ;  /* 0x0000000213067211 */ /* 0x002fc800078410ff */
[----:B------:R-:W-:Y:S01]  /*b7af0*/  LEA.HI.X.SX32 R7, R19, R3, 0x2, P2 ;  /* 0x0000000313077211 */ /* 0x000fe200010f16ff */
[----:B------:R-:W-:Y:S01]  /*b7b00*/  STL.64 [R1+0x130], R28 ;  /* 0x0001301c01007387 */ /* 0x000fe20000100a00 */
[-C--:B------:R-:W-:Y:S02]  /*b7b10*/  LEA R14, P4, R0, R2.reuse, 0x2 ;  /* 0x00000002000e7211 */ /* 0x080fe400078810ff */
[----:B------:R-:W-:Y:S01]  /*b7b20*/  IADD3 R8, R11, c[0x0][0x198], RZ ;  /* 0x000066000b087a10 */ /* 0x000fe20007ffe0ff */
[----:B------:R1:W-:Y:S01]  /*b7b30*/  STL.64 [R1+0x120], R6 ;  /* 0x0001200601007387 */ /* 0x0003e20000100a00 */
[----:B------:R-:W-:-:S03]  /*b7b40*/  LEA R18, P2, R4, R2, 0x2 ;  /* 0x0000000204127211 */ /* 0x000fc600078410ff */
[----:B------:R2:W-:Y:S01]  /*b7b50*/  STL.64 [R1+0x118], R16 ;  /* 0x0001181001007387 */ /* 0x0005e20000100a00 */
[-C--:B------:R-:W-:Y:S02]  /*b7b60*/  LEA.HI.X.SX32 R15, R0, R3.reuse, 0x2, P4 ;  /* 0x00000003000f7211 */ /* 0x080fe400020f16ff */
[-C--:B------:R-:W-:Y:S02]  /*b7b70*/  LEA.HI.X.SX32 R19, R4, R3.reuse, 0x2, P2 ;  /* 0x0000000304137211 */ /* 0x080fe400010f16ff */
[----:B-1----:R-:W-:Y:S02]  /*b7b80*/  IADD3 R6, R8, c[0x0][0x198], RZ ;  /* 0x0000660008067a10 */ /* 0x002fe40007ffe0ff */
[C---:B--2---:R-:W-:Y:S01]  /*b7b90*/  LEA R16, P3, R21.reuse, R2, 0x2 ;  /* 0x0000000215107211 */ /* 0x044fe200078610ff */
[----:B------:R1:W-:Y:S01]  /*b7ba0*/  STL.64 [R1+0x110], R14 ;  /* 0x0001100e01007387 */ /* 0x0003e20000100a00 */
[----:B------:R-:W-:Y:S02]  /*b7bb0*/  IADD3 R7, R6, c[0x0][0x198], RZ ;  /* 0x0000660006077a10 */ /* 0x000fe40007ffe0ff */
[----:B------:R-:W-:Y:S01]  /*b7bc0*/  LEA.HI.X.SX32 R17, R21, R3, 0x2, P3 ;  /* 0x0000000315117211 */ /* 0x000fe200018f16ff */
[----:B------:R2:W-:Y:S01]  /*b7bd0*/  STL.64 [R1+0xf8], R18 ;  /* 0x0000f81201007387 */ /* 0x0005e20000100a00 */
[----:B------:R-:W-:-:S03]  /*b7be0*/  IADD3 R5, R7, c[0x0][0x198], RZ ;  /* 0x0000660007057a10 */ /* 0x000fc60007ffe0ff */
[----:B------:R3:W-:Y:S01]  /*b7bf0*/  STL.64 [R1+0xf0], R16 ;  /* 0x0000f01001007387 */ /* 0x0007e20000100a00 */
[CC--:B-1----:R-:W-:Y:S02]  /*b7c00*/  LEA R14, P4, R22.reuse, R2.reuse, 0x2 ;  /* 0x00000002160e7211 */ /* 0x0c2fe400078810ff */
[CC--:B--2---:R-:W-:Y:S02]  /*b7c10*/  LEA R18, P2, R23.reuse, R2.reuse, 0x2 ;  /* 0x0000000217127211 */ /* 0x0c4fe400078410ff */
[-C--:B------:R-:W-:Y:S02]  /*b7c20*/  LEA.HI.X.SX32 R15, R22, R3.reuse, 0x2, P4 ;  /* 0x00000003160f7211 */ /* 0x080fe400020f16ff */
[----:B---3--:R-:W-:Y:S02]  /*b7c30*/  LEA R16, P3, R24, R2, 0x2 ;  /* 0x0000000218107211 */ /* 0x008fe400078610ff */
[----:B------:R-:W-:Y:S02]  /*b7c40*/  LEA.HI.X.SX32 R19, R23, R3, 0x2, P2 ;  /* 0x0000000317137211 */ /* 0x000fe400010f16ff */
[----:B------:R-:W-:-:S02]  /*b7c50*/  IADD3 R0, R5, c[0x0][0x198], RZ ;  /* 0x0000660005007a10 */ /* 0x000fc40007ffe0ff */
[----:B------:R-:W-:Y:S01]  /*b7c60*/  LEA.HI.X.SX32 R17, R24, R3, 0x2, P3 ;  /* 0x0000000318117211 */ /* 0x000fe200018f16ff */
[----:B------:R1:W-:Y:S01]  /*b7c70*/  STL.64 [R1+0x108], R14 ;  /* 0x0001080e01007387 */ /* 0x0003e20000100a00 */
[----:B------:R-:W-:-:S03]  /*b7c80*/  IADD3 R4, R0, c[0x0][0x198], RZ ;  /* 0x0000660000047a10 */ /* 0x000fc60007ffe0ff */
[----:B------:R2:W-:Y:S04]  /*b7c90*/  STL.64 [R1+0xd8], R18 ;  /* 0x0000d81201007387 */ /* 0x0005e80000100a00 */
[----:B------:R3:W-:Y:S01]  /*b7ca0*/  STL.64 [R1+0xe8], R16 ;  /* 0x0000e81001007387 */ /* 0x0007e20000100a00 */
[-C--:B-1----:R-:W-:Y:S02]  /*b7cb0*/  LEA R14, P4, R12, R2.reuse, 0x2 ;  /* 0x000000020c0e7211 */ /* 0x082fe400078810ff */
[-C--:B--2---:R-:W-:Y:S02]  /*b7cc0*/  LEA R18, P2, R10, R2.reuse, 0x2 ;  /* 0x000000020a127211 */ /* 0x084fe400078410ff */
[----:B------:R-:W-:Y:S02]  /*b7cd0*/  LEA.HI.X.SX32 R15, R12, R3, 0x2, P4 ;  /* 0x000000030c0f7211 */ /* 0x000fe400020f16ff */
[----:B---3--:R-:W-:-:S02]  /*b7ce0*/  LEA R16, P3, R9, R2, 0x2 ;  /* 0x0000000209107211 */ /* 0x008fc400078610ff */
[----:B------:R-:W-:Y:S02]  /*b7cf0*/  IADD3 R12, R4, c[0x0][0x198], RZ ;  /* 0x00006600040c7a10 */ /* 0x000fe40007ffe0ff */
[-C--:B------:R-:W-:Y:S02]  /*b7d00*/  LEA.HI.X.SX32 R19, R10, R3.reuse, 0x2, P2 ;  /* 0x000000030a137211 */ /* 0x080fe400010f16ff */
[----:B------:R-:W-:Y:S01]  /*b7d10*/  LEA.HI.X.SX32 R17, R9, R3, 0x2, P3 ;  /* 0x0000000309117211 */ /* 0x000fe200018f16ff */
[----:B------:R1:W-:Y:S01]  /*b7d20*/  STL.64 [R1+0x100], R14 ;  /* 0x0001000e01007387 */ /* 0x0003e20000100a00 */
[----:B------:R-:W-:-:S03]  /*b7d30*/  LEA R28, P2, R12, R2, 0x2 ;  /* 0x000000020c1c7211 */ /* 0x000fc600078410ff */
[----:B------:R-:W-:Y:S01]  /*b7d40*/  STL.64 [R1+0xd0], R18 ;  /* 0x0000d01201007387 */ /* 0x000fe20000100a00 */
[----:B------:R-:W-:-:S03]  /*b7d50*/  LEA.HI.X.SX32 R29, R12, R3, 0x2, P2 ;  /* 0x000000030c1d7211 */ /* 0x000fc600010f16ff */
[----:B------:R2:W-:Y:S01]  /*b7d60*/  STL.64 [R1+0xe0], R16 ;  /* 0x0000e01001007387 */ /* 0x0005e20000100a00 */
[----:B-1----:R-:W-:-:S04]  /*b7d70*/  LEA R14, P4, R11, R2, 0x2 ;  /* 0x000000020b0e7211 */ /* 0x002fc800078810ff */
[-C--:B------:R-:W-:Y:S02]  /*b7d80*/  LEA.HI.X.SX32 R15, R11, R3.reuse, 0x2, P4 ;  /* 0x000000030b0f7211 */ /* 0x080fe400020f16ff */
[C---:B--2---:R-:W-:Y:S01]  /*b7d90*/  LEA R16, P3, R8.reuse, R2, 0x2 ;  /* 0x0000000208107211 */ /* 0x044fe200078610ff */
[----:B------:R-:W-:Y:S03]  /*b7da0*/  STL.64 [R1+0x16e0], R28 ;  /* 0x0016e01c01007387 */ /* 0x000fe60000100a00 */
[----:B------:R-:W-:Y:S01]  /*b7db0*/  LEA.HI.X.SX32 R17, R8, R3, 0x2, P3 ;  /* 0x0000000308117211 */ /* 0x000fe200018f16ff */
[----:B------:R-:W-:Y:S01]  /*b7dc0*/  STL.64 [R1+0xc8], R14 ;  /* 0x0000c80e01007387 */ /* 0x000fe20000100a00 */
[----:B------:R-:W-:-:S03]  /*b7dd0*/  ISETP.LT.AND P2, PT, R25, c[0x0][0x17c], !P0 ;  /* 0x00005f0019007a0c */ /* 0x000fc60004741270 */
[----:B------:R-:W2:Y:S04]  /*b7de0*/  LDL.LU.64 R18, [R1+0x498] ;  /* 0x0004980001127983 */ /* 0x000ea80000300a00 */
[----:B------:R-:W2:Y:S04]  /*b7df0*/  LDL.LU R26, [R1+0x58c] ;  /* 0x00058c00011a7983 */ /* 0x000ea80000300800 */
[----:B------:R1:W-:Y:S04]  /*b7e00*/  STL.64 [R1+0xc0], R16 ;  /* 0x0000c01001007387 */ /* 0x0003e80000100a00 */
[----:B-1----:R-:W3:Y:S04]  /*b7e10*/  LDL.LU.64 R16, [R1+0x490] ;  /* 0x0004900001107983 */ /* 0x002ee80000300a00 */
[----:B------:R-:W3:Y:S01]  /*b7e20*/  LDL.LU R25, [R1+0x598] ;  /* 0x0005980001197983 */ /* 0x000ee20000300800 */
[----:B------:R-:W-:-:S02]  /*b7e30*/  LEA R14, P4, R6, R2, 0x2 ;  /* 0x00000002060e7211 */ /* 0x000fc400078810ff */
[-C--:B------:R-:W-:Y:S02]  /*b7e40*/  LEA R10, P3, R7, R2.reuse, 0x2 ;  /* 0x00000002070a7211 */ /* 0x080fe400078610ff */
[-C--:B------:R-:W-:Y:S02]  /*b7e50*/  LEA.HI.X.SX32 R15, R6, R3.reuse, 0x2, P4 ;  /* 0x00000003060f7211 */ /* 0x080fe400020f16ff */
[----:B------:R-:W-:Y:S02]  /*b7e60*/  LEA R8, P4, R5, R2, 0x2 ;  /* 0x0000000205087211 */ /* 0x000fe400078810ff */
[-C--:B------:R-:W-:Y:S01]  /*b7e70*/  LEA.HI.X.SX32 R11, R7, R3.reuse, 0x2, P3 ;  /* 0x00000003070b7211 */ /* 0x080fe200018f16ff */
[----:B------:R-:W-:Y:S01]  /*b7e80*/  STL.64 [R1+0xb8], R14 ;  /* 0x0000b80e01007387 */ /* 0x000fe20000100a00 */
[----:B------:R-:W-:-:S03]  /*b7e90*/  LEA.HI.X.SX32 R9, R5, R3, 0x2, P4 ;  /* 0x0000000305097211 */ /* 0x000fc600020f16ff */
[----:B------:R-:W4:Y:S01]  /*b7ea0*/  LDL.LU.64 R20, [R1+0x488] ;  /* 0x0004880001147983 */ /* 0x000f220000300a00 */
[----:B------:R-:W-:-:S03]  /*b7eb0*/  LEA R28, P3, R0, R2, 0x2 ;  /* 0x00000002001c7211 */ /* 0x000fc600078610ff */
[----:B------:R-:W4:Y:S04]  /*b7ec0*/  LDL.LU R13, [R1+0x59c] ;  /* 0x00059c00010d7983 */ /* 0x000f280000300800 */
[----:B------:R-:W-:Y:S01]  /*b7ed0*/  STL.64 [R1+0xb0], R10 ;  /* 0x0000b00a01007387 */ /* 0x000fe20000100a00 */
[----:B------:R-:W-:-:S03]  /*b7ee0*/  LEA.HI.X.SX32 R29, R0, R3, 0x2, P3 ;  /* 0x00000003001d7211 */ /* 0x000fc600018f16ff */
[----:B------:R-:W4:Y:S04]  /*b7ef0*/  LDL.LU R24, [R1+0x5a8] ;  /* 0x0005a80001187983 */ /* 0x000f280000300800 */
[----:B------:R1:W-:Y:S01]  /*b7f00*/  STL.64 [R1+0xa8], R8 ;  /* 0x0000a80801007387 */ /* 0x0003e20000100a00 */
[C---:B------:R-:W-:Y:S02]  /*b7f10*/  IADD3 R6, R27.reuse, 0x171, RZ ;  /* 0x000001711b067810 */ /* 0x040fe40007ffe0ff */
[----:B------:R-:W-:Y:S01]  /*b7f20*/  IADD3 R5, R27, 0x172, RZ ;  /* 0x000001721b057810 */ /* 0x000fe20007ffe0ff */
[----:B-1----:R-:W4:Y:S04]  /*b7f30*/  LDL.LU.64 R8, [R1+0x478] ;  /* 0x0004780001087983 */ /* 0x002f280000300a00 */
[----:B------:R-:W4:Y:S04]  /*b7f40*/  LDL.LU R23, [R1+0x5ac] ;  /* 0x0005ac0001177983 */ /* 0x000f280000300800 */
[----:B------:R-:W4:Y:S04]  /*b7f50*/  LDL.LU.64 R10, [R1+0x470] ;  /* 0x00047000010a7983 */ /* 0x000f280000300a00 */
[----:B------:R-:W4:Y:S04]  /*b7f60*/  LDL.LU R22, [R1+0x5b8] ;  /* 0x0005b80001167983 */ /* 0x000f280000300800 */
[----:B------:R-:W4:Y:S04]  /*b7f70*/  LDL.LU.64 R14, [R1+0x468] ;  /* 0x00046800010e7983 */ /* 0x000f280000300a00 */
[----:B------:R-:W4:Y:S04]  /*b7f80*/  LDL.LU R27, [R1+0x5bc] ;  /* 0x0005bc00011b7983 */ /* 0x000f280000300800 */
[----:B------:R1:W-:Y:S01]  /*b7f90*/  STL.64 [R1+0x16e8], R28 ;  /* 0x0016e81c01007387 */ /* 0x0003e20000100a00 */
[----:B------:R-:W-:-:S03]  /*b7fa0*/  LEA R2, P4, R4, R2, 0x2 ;  /* 0x0000000204027211 */ /* 0x000fc600078810ff */
[----:B-1----:R-:W4:Y:S01]  /*b7fb0*/  LDL R29, [R1+0xea0] ;  /* 0x000ea000011d7983 */ /* 0x002f220000100800 */
[----:B------:R-:W-:Y:S02]  /*b7fc0*/  ISETP.LT.AND P3, PT, R6, c[0x0][0x17c], !P0 ;  /* 0x00005f0006007a0c */ /* 0x000fe40004761270 */
[----:B------:R-:W-:Y:S01]  /*b7fd0*/  LEA.HI.X.SX32 R3, R4, R3, 0x2, P4 ;  /* 0x0000000304037211 */ /* 0x000fe200020f16ff */
[----:B------:R-:W4:Y:S04]  /*b7fe0*/  LDL.LU.64 R6, [R1+0x480] ;  /* 0x0004800001067983 */ /* 0x000f280000300a00 */
[----:B------:R-:W-:Y:S04]  /*b7ff0*/  STL.64 [R1+0x16f0], R2 ;  /* 0x0016f00201007387 */ /* 0x000fe80000100a00 */
[----:B--2---:R1:W-:Y:S04]  /*b8000*/  @P5 STG.E [R18.64], R26 ;  /* 0x0000001a12005986 */ /* 0x0043e8000c101908 */
[----:B-1----:R-:W2:Y:S04]  /*b8010*/  LDL.LU.64 R18, [R1+0x460] ;  /* 0x0004600001127983 */ /* 0x002ea80000300a00 */
[----:B------:R-:W2:Y:S04]  /*b8020*/  LDL.LU R26, [R1+0x5c8] ;  /* 0x0005c800011a7983 */ /* 0x000ea80000300800 */
[----:B---3--:R1:W-:Y:S04]  /*b8030*/  @P6 STG.E [R16.64], R25 ;  /* 0x0000001910006986 */ /* 0x0083e8000c101908 */
[----:B-1----:R-:W3:Y:S04]  /*b8040*/  LDL.LU.64 R16, [R1+0x458] ;  /* 0x0004580001107983 */ /* 0x002ee80000300a00 */
[----:B------:R-:W3:Y:S01]  /*b8050*/  LDL.LU R25, [R1+0x5cc] ;  /* 0x0005cc0001197983 */ /* 0x000ee20000300800 */
[----:B------:R-:W-:-:S03]  /*b8060*/  ISETP.LT.AND P4, PT, R5, c[0x0][0x17c], !P0 ;  /* 0x00005f0005007a0c */ /* 0x000fc60004781270 */
[----:B----4-:R1:W-:Y:S04]  /*b8070*/  @P1 STG.E [R20.64], R13 ;  /* 0x0000000d14001986 */ /* 0x0103e8000c101908 */
[----:B-1----:R-:W4:Y:S04]  /*b8080*/  LDL.LU.64 R20, [R1+0x450] ;  /* 0x0004500001147983 */ /* 0x002f280000300a00 */
[----:B------:R-:W4:Y:S01]  /*b8090*/  LDL.LU R13, [R1+0x5d8] ;  /* 0x0005d800010d7983 */ /* 0x000f220000300800 */
[C---:B------:R-:W-:Y:S02]  /*b80a0*/  IADD3 R4, R29.reuse, 0x173, RZ ;  /* 0x000001731d047810 */ /* 0x040fe40007ffe0ff */
[----:B------:R-:W-:-:S02]  /*b80b0*/  IADD3 R0, R29, 0x174, RZ ;  /* 0x000001741d007810 */ /* 0x000fc40007ffe0ff */
[----:B------:R-:W-:Y:S02]  /*b80c0*/  ISETP.LT.AND P5, PT, R4, c[0x0][0x17c], !P0 ;  /* 0x00005f0004007a0c */ /* 0x000fe400047a1270 */
[C---:B------:R-:W-:Y:S02]  /*b80d0*/  IADD3 R4, R29.reuse, 0x175, RZ ;  /* 0x000001751d047810 */ /* 0x040fe40007ffe0ff */
[----:B------:R-:W-:Y:S02]  /*b80e0*/  ISETP.LT.AND P6, PT, R0, c[0x0][0x17c], !P0 ;  /* 0x00005f0000007a0c */ /* 0x000fe400047c1270 */
[----:B------:R-:W-:Y:S01]  /*b80f0*/  ISETP.LT.AND P1, PT, R4, c[0x0][0x17c], !P0 ;  /* 0x00005f0004007a0c */ /* 0x000fe20004721270 */
[----:B------:R1:W-:Y:S04]  /*b8100*/  @P2 STG.E [R6.64], R24 ;  /* 0x0000001806002986 */ /* 0x0003e8000c101908 */
[----:B------:R1:W-:Y:S04]  /*b8110*/  @P3 STG.E [R8.64], R23 ;  /* 0x0000001708003986 */ /* 0x0003e8000c101908 */
[----:B------:R1:W-:Y:S04]  /*b8120*/  @P4 STG.E [R10.64], R22 ;  /* 0x000000160a004986 */ /* 0x0003e8000c101908 */
[----:B-1----:R-:W4:Y:S04]  /*b8130*/  LDL.LU.64 R6, [R1+0x448] ;  /* 0x0004480001067983 */ /* 0x002f280000300a00 */
[----:B------:R-:W4:Y:S04]  /*b8140*/  LDL.LU R24, [R1+0x5dc] ;  /* 0x0005dc0001187983 */ /* 0x000f280000300800 */
[----:B------:R-:W4:Y:S04]  /*b8150*/  LDL.LU.64 R8, [R1+0x440] ;  /* 0x0004400001087983 */ /* 0x000f280000300a00 */
[----:B------:R-:W4:Y:S04]  /*b8160*/  LDL.LU R23, [R1+0x5e8] ;  /* 0x0005e80001177983 */ /* 0x000f280000300800 */
[----:B------:R-:W4:Y:S04]  /*b8170*/  LDL.LU.64 R10, [R1+0x438] ;  /* 0x00043800010a7983 */ /* 0x000f280000300a00 */
[----:B------:R-:W4:Y:S04]  /*b8180*/  LDL.LU R22, [R1+0x5ec] ;  /* 0x0005ec0001167983 */ /* 0x000f280000300800 */
[----:B------:R1:W-:Y:S04]  /*b8190*/  @P5 STG.E [R14.64], R27 ;  /* 0x0000001b0e005986 */ /* 0x0003e8000c101908 */
[----:B-1----:R-:W4:Y:S04]  /*b81a0*/  LDL.LU.64 R14, [R1+0x430] ;  /* 0x00043000010e7983 */ /* 0x002f280000300a00 */
[----:B------:R-:W4:Y:S04]  /*b81b0*/  LDL.LU R27, [R1+0x5f8] ;  /* 0x0005f800011b7983 */ /* 0x000f280000300800 */
[----:B--2---:R1:W-:Y:S04]  /*b81c0*/  @P6 STG.E [R18.64], R26 ;  /* 0x0000001a12006986 */ /* 0x0043e8000c101908 */
[----:B-1----:R-:W2:Y:S04]  /*b81d0*/  LDL.LU.64 R18, [R1+0x428] ;  /* 0x0004280001127983 */ /* 0x002ea80000300a00 */
[----:B------:R-:W2:Y:S04]  /*b81e0*/  LDL.LU R26, [R1+0x5fc] ;  /* 0x0005fc00011a7983 */ /* 0x000ea80000300800 */
[----:B---3--:R1:W-:Y:S04]  /*b81f0*/  @P1 STG.E [R16.64], R25 ;  /* 0x0000001910001986 */ /* 0x0083e8000c101908 */
[----:B-1----:R-:W3:Y:S04]  /*b8200*/  LDL.LU.64 R16, [R1+0x420] ;  /* 0x0004200001107983 */ /* 0x002ee80000300a00 */
[----:B------:R-:W3:Y:S01]  /*b8210*/  LDL.LU R25, [R1+0x608] ;  /* 0x0006080001197983 */ /* 0x000ee20000300800 */
[----:B------:R-:W-:-:S02]  /*b8220*/  IADD3 R0, R29, 0x176, RZ ;  /* 0x000001761d007810 */ /* 0x000fc40007ffe0ff */
[C---:B------:R-:W-:Y:S02]  /*b8230*/  IADD3 R4, R29.reuse, 0x177, RZ ;  /* 0x000001771d047810 */ /* 0x040fe40007ffe0ff */
[----:B------:R-:W-:Y:S02]  /*b8240*/  ISETP.LT.AND P2, PT, R0, c[0x0][0x17c], !P0 ;  /* 0x00005f0000007a0c */ /* 0x000fe40004741270 */
[C---:B------:R-:W-:Y:S02]  /*b8250*/  IADD3 R0, R29.reuse, 0x178, RZ ;  /* 0x000001781d007810 */ /* 0x040fe40007ffe0ff */
[----:B------:R-:W-:Y:S02]  /*b8260*/  ISETP.LT.AND P3, PT, R4, c[0x0][0x17c], !P0 ;  /* 0x00005f0004007a0c */ /* 0x000fe40004761270 */
[----:B------:R-:W-:Y:S02]  /*b8270*/  IADD3 R4, R29, 0x179, RZ ;  /* 0x000001791d047810 */ /* 0x000fe40007ffe0ff */
[----:B------:R-:W-:-:S02]  /*b8280*/  ISETP.LT.AND P4, PT, R0, c[0x0][0x17c], !P0 ;  /* 0x00005f0000007a0c */ /* 0x000fc40004781270 */
[C---:B------:R-:W-:Y:S02]  /*b8290*/  IADD3 R0, R29.reuse, 0x17a, RZ ;  /* 0x0000017a1d007810 */ /* 0x040fe40007ffe0ff */
[----:B------:R-:W-:Y:S02]  /*b82a0*/  ISETP.LT.AND P5, PT, R4, c[0x0][0x17c], !P0 ;  /* 0x00005f0004007a0c */ /* 0x000fe400047a1270 */
[C---:B------:R-:W-:Y:S02]  /*b82b0*/  IADD3 R4, R29.reuse, 0x17b, RZ ;  /* 0x0000017b1d047810 */ /* 0x040fe40007ffe0ff */
[----:B------:R-:W-:Y:S02]  /*b82c0*/  ISETP.LT.AND P6, PT, R0, c[0x0][0x17c], !P0 ;  /* 0x00005f0000007a0c */ /* 0x000fe400047c1270 */
[----:B------:R-:W-:Y:S01]  /*b82d0*/  IADD3 R0, R29, 0x17c, RZ ;  /* 0x0000017c1d007810 */ /* 0x000fe20007ffe0ff */
[----:B----4-:R1:W-:Y:S01]  /*b82e0*/  @P2 STG.E [R20.64], R13 ;  /* 0x0000000d14002986 */ /* 0x0103e2000c101908 */
[----:B------:R-:W-:-:S02]  /*b82f0*/  ISETP.LT.AND P1, PT, R4, c[0x0][0x17c], !P0 ;  /* 0x00005f0004007a0c */ /* 0x000fc40004721270 */
[----:B------:R-:W-:Y:S01]  /*b8300*/  ISETP.LT.AND P2, PT, R0, c[0x0][0x17c], !P0 ;  /* 0x00005f0000007a0c */ /* 0x000fe20004741270 */
[----:B-1----:R-:W4:Y:S04]  /*b8310*/  LDL.LU.64 R20, [R1+0x418] ;  /* 0x0004180001147983 */ /* 0x002f280000300a00 */
[----:B------:R-:W4:Y:S04]  /*b8320*/  LDL.LU R13, [R1+0x60c] ;  /* 0x00060c00010d7983 */ /* 0x000f280000300800 */
[----:B------:R1:W-:Y:S04]  /*b8330*/  @P3 STG.E [R6.64], R24 ;  /* 0x0000001806003986 */ /* 0x0003e8000c101908 */
[----:B------:R1:W-:Y:S04]  /*b8340*/  @P4 STG.E [R8.64], R23 ;  /* 0x0000001708004986 */ /* 0x0003e8000c101908 */
[----:B-1----:R-:W4:Y:S04]  /*b8350*/  LDL.LU.64 R6, [R1+0x410] ;  /* 0x0004100001067983 */ /* 0x002f280000300a00 */
[----:B------:R-:W4:Y:S04]  /*b8360*/  LDL.LU R24, [R1+0x628] ;  /* 0x0006280001187983 */ /* 0x000f280000300800 */
[----:B------:R-:W4:Y:S04]  /*b8370*/  LDL.LU.64 R8, [R1+0x408] ;  /* 0x0004080001087983 */ /* 0x000f280000300a00 */
[----:B------:R-:W4:Y:S04]  /*b8380*/  LDL.LU R23, [R1+0x62c] ;  /* 0x00062c0001177983 */ /* 0x000f280000300800 */
[----:B------:R1:W-:Y:S04]  /*b8390*/  @P5 STG.E [R10.64], R22 ;  /* 0x000000160a005986 */ /* 0x0003e8000c101908 */
[----:B------:R1:W-:Y:S04]  /*b83a0*/  @P6 STG.E [R14.64], R27 ;  /* 0x0000001b0e006986 */ /* 0x0003e8000c101908 */
[----:B-1----:R-:W4:Y:S04]  /*b83b0*/  LDL.LU.64 R10, [R1+0x400] ;  /* 0x00040000010a7983 */ /* 0x002f280000300a00 */
[----:B------:R-:W4:Y:S04]  /*b83c0*/  LDL.LU R22, [R1+0x610] ;  /* 0x0006100001167983 */ /* 0x000f280000300800 */
[----:B------:R-:W4:Y:S04]  /*b83d0*/  LDL.LU.64 R14, [R1+0x3f8] ;  /* 0x0003f800010e7983 */ /* 0x000f280000300a00 */
        /* <DEDUP_REMOVED lines=164> */
[----:B------:R-:W4:Y:S04]  /*b8e20*/  LDL.LU.64 R2, [R1+0x2f8] ;  /* 0x0002f80001027983 */ /* 0x000f280000300a00 */
[----:B------:R-:W4:Y:S04]  /*b8e30*/  LDL.LU R12, [R1+0x61c] ;  /* 0x00061c00010c7983 */ /* 0x000f280000300800 */
[----:B------:R1:W-:Y:S04]  /*b8e40*/  @P2 STG.E [R6.64], R24 ;  /* 0x0000001806002986 */ /* 0x0003e8000c101908 */
[----:B------:R-:W-:Y:S04]  /*b8e50*/  @P3 STG.E [R8.64], R23 ;  /* 0x0000001708003986 */ /* 0x000fe8000c101908 */
        /* <DEDUP_REMOVED lines=15> */
[C---:B------:R-:W-:Y:S01]  /*b8f50*/  IADD3 R4, R29.reuse, 0x1a1, RZ ;  /* 0x000001a11d047810 */ /* 0x040fe20007ffe0ff */
[----:B------:R-:W3:Y:S01]  /*b8f60*/  LDL.LU.64 R8, [R1+0x2c8] ;  /* 0x0002c80001087983 */ /* 0x000ee20000300a00 */
[----:B------:R-:W-:Y:S02]  /*b8f70*/  ISETP.LT.AND P2, PT, R0, c[0x0][0x17c], !P0 ;  /* 0x00005f0000007a0c */ /* 0x000fe40004741270 */
[C---:B------:R-:W-:Y:S01]  /*b8f80*/  IADD3 R0, R29.reuse, 0x1a2, RZ ;  /* 0x000001a21d007810 */ /* 0x040fe20007ffe0ff */
[----:B------:R-:W3:Y:S01]  /*b8f90*/  LDL.LU R23, [R1+0x65c] ;  /* 0x00065c0001177983 */ /* 0x000ee20000300800 */
        /* <DEDUP_REMOVED lines=11> */
[----:B------:R-:W-:Y:S04]  /*b9050*/  @P3 STG.E [R2.64], R12 ;  /* 0x0000000c02003986 */ /* 0x000fe8000c101908 */
[----:B-1----:R-:W4:Y:S04]  /*b9060*/  LDL.LU.64 R20, [R1+0x2c0] ;  /* 0x0002c00001147983 */ /* 0x002f280000300a00 */
[----:B------:R-:W4:Y:S04]  /*b9070*/  LDL.LU R13, [R1+0x668] ;  /* 0x00066800010d7983 */ /* 0x000f280000300800 */
[----:B------:R-:W-:Y:S04]  /*b9080*/  @P4 STG.E [R6.64], R24 ;  /* 0x0000001806004986 */ /* 0x000fe8000c101908 */
        /* <DEDUP_REMOVED lines=11> */
[----:B------:R-:W3:Y:S04]  /*b9140*/  LDL.LU R25, [R1+0x688] ;  /* 0x0006880001197983 */ /* 0x000ee80000300800 */
[----:B------:R-:W2:Y:S04]  /*b9150*/  LDL.LU R28, [R1+0x68c] ;  /* 0x00068c00011c7983 */ /* 0x000ea80000300800 */
[----:B------:R-:W2:Y:S01]  /*b9160*/  LDL.LU.64 R2, [R1+0x290] ;  /* 0x0002900001027983 */ /* 0x000ea20000300a00 */
        /* <DEDUP_REMOVED lines=9> */
[----:B------:R-:W-:Y:S01]  /*b9200*/  ISETP.LT.AND P1, PT, R4, c[0x0][0x17c], !P0 ;  /* 0x00005f0004007a0c */ /* 0x000fe20004721270 */
[----:B--2---:R1:W-:Y:S04]  /*b9210*/  STL.64 [R1+0x17d8], R2 ;  /* 0x0017d80201007387 */ /* 0x0043e80000100a00 */
[----:B-1----:R-:W2:Y:S01]  /*b9220*/  LDL.LU.64 R2, [R1+0x298] ;  /* 0x0002980001027983 */ /* 0x002ea20000300a00 */
[----:B------:R-:W-:-:S02]  /*b9230*/  IADD3 R0, R29, 0x1ac, RZ ;  /* 0x000001ac1d007810 */ /* 0x000fc40007ffe0ff */
[C---:B------:R-:W-:Y:S01]  /*b9240*/  IADD3 R4, R29.reuse, 0x1ad, RZ ;  /* 0x000001ad1d047810 */ /* 0x040fe20007ffe0ff */
[----:B------:R-:W-:Y:S01]  /*b9250*/  @P3 STG.E [R8.64], R23 ;  /* 0x0000001708003986 */ /* 0x000fe2000c101908 */
[----:B------:R-:W-:Y:S02]  /*b9260*/  ISETP.LT.AND P2, PT, R0, c[0x0][0x17c], !P0 ;  /* 0x00005f0000007a0c */ /* 0x000fe40004741270 */
[----:B------:R-:W-:Y:S01]  /*b9270*/  ISETP.LT.AND P3, PT, R4, c[0x0][0x17c], !P0 ;  /* 0x00005f0004007a0c */ /* 0x000fe20004761270 */
[----:B----4-:R1:W-:Y:S04]  /*b9280*/  @P4 STG.E [R20.64], R13 ;  /* 0x0000000d14004986 */ /* 0x0103e8000c101908 */
[----:B------:R-:W4:Y:S04]  /*b9290*/  LDL.LU R12, [R1+0x698] ;  /* 0x00069800010c7983 */ /* 0x000f280000300800 */
[----:B------:R-:W-:Y:S04]  /*b92a0*/  @P5 STG.E [R10.64], R22 ;  /* 0x000000160a005986 */ /* 0x000fe8000c101908 */
        /* <DEDUP_REMOVED lines=9> */
[----:B---3--:R-:W3:Y:S04]  /*b9340*/  LDL.LU R19, [R1+0x6b8] ;  /* 0x0006b80001137983 */ /* 0x008ee80000300800 */
[----:B------:R-:W3:Y:S04]  /*b9350*/  LDL.LU.64 R10, [R1+0x268] ;  /* 0x00026800010a7983 */ /* 0x000ee80000300a00 */
[----:B------:R-:W3:Y:S04]  /*b9360*/  LDL.LU R18, [R1+0x6bc] ;  /* 0x0006bc0001127983 */ /* 0x000ee80000300800 */
[----:B------:R-:W3:Y:S04]  /*b9370*/  LDL.LU.64 R22, [R1+0x258] ;  /* 0x0002580001167983 */ /* 0x000ee80000300a00 */
[----:B------:R1:W-:Y:S04]  /*b9380*/  @P2 STG.E [R16.64], R25 ;  /* 0x0000001910002986 */ /* 0x0003e8000c101908 */
[----:B------:R-:W3:Y:S04]  /*b9390*/  LDL.LU R26, [R1+0x6c8] ;  /* 0x0006c800011a7983 */ /* 0x000ee80000300800 */
[----:B-1----:R-:W3:Y:S04]  /*b93a0*/  LDL.LU.64 R16, [R1+0x98] ;  /* 0x0000980001107983 */ /* 0x002ee80000300a00 */
[----:B------:R-:W3:Y:S04]  /*b93b0*/  LDL.LU R25, [R1+0x6cc] ;  /* 0x0006cc0001197983 */ /* 0x000ee80000300800 */
[----:B--2---:R1:W-:Y:S04]  /*b93c0*/  @P3 STG.E [R2.64], R28 ;  /* 0x0000001c02003986 */ /* 0x0043e8000c101908 */
[----:B-1----:R-:W4:Y:S01]  /*b93d0*/  LDL.LU.64 R2, [R1+0x17d8] ;  /* 0x0017d80001027983 */ /* 0x002f220000300a00 */
[----:B------:R-:W-:-:S02]  /*b93e0*/  IADD3 R0, R29, 0x1ae, RZ ;  /* 0x000001ae1d007810 */ /* 0x000fc40007ffe0ff */
[C---:B------:R-:W-:Y:S02]  /*b93f0*/  IADD3 R4, R29.reuse, 0x1af, RZ ;  /* 0x000001af1d047810 */ /* 0x040fe40007ffe0ff */
[----:B------:R-:W-:Y:S02]  /*b9400*/  ISETP.LT.AND P4, PT, R0, c[0x0][0x17c], !P0 ;  /* 0x00005f0000007a0c */ /* 0x000fe40004781270 */
[----:B------:R-:W-:Y:S02]  /*b9410*/  ISETP.LT.AND P5, PT, R4, c[0x0][0x17c], !P0 ;  /* 0x00005f0004007a0c */ /* 0x000fe400047a1270 */
[C---:B------:R-:W-:Y:S02]  /*b9420*/  IADD3 R0, R29.reuse, 0x1b0, RZ ;  /* 0x000001b01d007810 */ /* 0x040fe40007ffe0ff */
[----:B------:R-:W-:Y:S02]  /*b9430*/  IADD3 R4, R29, 0x1b1, RZ ;  /* 0x000001b11d047810 */ /* 0x000fe40007ffe0ff */
[----:B------:R-:W-:-:S02]  /*b9440*/  ISETP.LT.AND P6, PT, R0, c[0x0][0x17c], !P0 ;  /* 0x00005f0000007a0c */ /* 0x000fc400047c1270 */
[C---:B------:R-:W-:Y:S02]  /*b9450*/  IADD3 R0, R29.reuse, 0x1b2, RZ ;  /* 0x000001b21d007810 */ /* 0x040fe40007ffe0ff */
[----:B------:R-:W-:Y:S02]  /*b9460*/  ISETP.LT.AND P1, PT, R4, c[0x0][0x17c], !P0 ;  /* 0x00005f0004007a0c */ /* 0x000fe40004721270 */
[C---:B------:R-:W-:Y:S02]  /*b9470*/  IADD3 R4, R29.reuse, 0x1b3, RZ ;  /* 0x000001b31d047810 */ /* 0x040fe40007ffe0ff */
[----:B------:R-:W-:Y:S02]  /*b9480*/  ISETP.LT.AND P2, PT, R0, c[0x0][0x17c], !P0 ;  /* 0x00005f0000007a0c */ /* 0x000fe40004741270 */
[----:B------:R-:W-:Y:S02]  /*b9490*/  IADD3 R0, R29, 0x1b4, RZ ;  /* 0x000001b41d007810 */ /* 0x000fe40007ffe0ff */
[----:B------:R-:W-:-:S02]  /*b94a0*/  ISETP.LT.AND P3, PT, R4, c[0x0][0x17c], !P0 ;  /* 0x00005f0004007a0c */ /* 0x000fc40004761270 */
[----:B------:R-:W-:Y:S01]  /*b94b0*/  IADD3 R4, R29, 0x1b5, RZ ;  /* 0x000001b51d047810 */ /* 0x000fe20007ffe0ff */
[----:B----4-:R-:W-:Y:S01]  /*b94c0*/  @P4 STG.E [R2.64], R12 ;  /* 0x0000000c02004986 */ /* 0x010fe2000c101908 */
[----:B------:R-:W-:-:S03]  /*b94d0*/  ISETP.LT.AND P4, PT, R0, c[0x0][0x17c], !P0 ;  /* 0x00005f0000007a0c */ /* 0x000fc60004781270 */
[----:B------:R1:W-:Y:S01]  /*b94e0*/  @P5 STG.E [R20.64], R13 ;  /* 0x0000000d14005986 */ /* 0x0003e2000c101908 */
[----:B------:R-:W-:-:S03]  /*b94f0*/  ISETP.LT.AND P5, PT, R4, c[0x0][0x17c], !P0 ;  /* 0x00005f0004007a0c */ /* 0x000fc600047a1270 */
[----:B-1----:R-:W2:Y:S04]  /*b9500*/  LDL.LU.64 R20, [R1+0x90] ;  /* 0x0000900001147983 */ /* 0x002ea80000300a00 */
[----:B------:R-:W2:Y:S04]  /*b9510*/  LDL.LU R13, [R1+0x6d8] ;  /* 0x0006d800010d7983 */ /* 0x000ea80000300800 */
[----:B------:R-:W-:Y:S04]  /*b9520*/  @P6 STG.E [R6.64], R24 ;  /* 0x0000001806006986 */ /* 0x000fe8000c101908 */
[----:B------:R1:W-:Y:S04]  /*b9530*/  @P1 STG.E [R14.64], R27 ;  /* 0x0000001b0e001986 */ /* 0x0003e8000c101908 */
[----:B---3--:R-:W-:Y:S04]  /*b9540*/  @P2 STG.E [R8.64], R19 ;  /* 0x0000001308002986 */ /* 0x008fe8000c101908 */
[----:B------:R3:W-:Y:S04]  /*b9550*/  @P3 STG.E [R10.64], R18 ;  /* 0x000000120a003986 */ /* 0x0007e8000c101908 */
[----:B-1----:R-:W4:Y:S04]  /*b9560*/  LDL.LU.64 R14, [R1+0x30] ;  /* 0x00003000010e7983 */ /* 0x002f280000300a00 */
[----:B------:R-:W4:Y:S04]  /*b9570*/  LDL.LU R27, [R1+0x6dc] ;  /* 0x0006dc00011b7983 */ /* 0x000f280000300800 */
[----:B---3--:R-:W3:Y:S04]  /*b9580*/  LDL.LU.64 R10, [R1+0x58] ;  /* 0x00005800010a7983 */ /* 0x008ee80000300a00 */
[----:B------:R-:W-:Y:S04]  /*b9590*/  @P4 STG.E [R22.64], R26 ;  /* 0x0000001a16004986 */ /* 0x000fe8000c101908 */
[----:B------:R-:W3:Y:S04]  /*b95a0*/  LDL.LU R18, [R1+0x6e8] ;  /* 0x0006e80001127983 */ /* 0x000ee80000300800 */
[----:B------:R1:W-:Y:S04]  /*b95b0*/  @P5 STG.E [R16.64], R25 ;  /* 0x0000001910005986 */ /* 0x0003e8000c101908 */
[----:B-1----:R-:W4:Y:S04]  /*b95c0*/  LDL.LU.64 R16, [R1+0x50] ;  /* 0x0000500001107983 */ /* 0x002f280000300a00 */
[----:B------:R-:W1:Y:S01]  /*b95d0*/  S2R R26, SR_TID.X ;  /* 0x00000000001a7919 */ /* 0x000e620000002100 */
[----:B------:R-:W-:-:S04]  /*b95e0*/  IADD3 R0, R29, 0x1b6, RZ ;  /* 0x000001b61d007810 */ /* 0x000fc80007ffe0ff */
[----:B------:R-:W-:Y:S02]  /*b95f0*/  ISETP.LT.AND P6, PT, R0, c[0x0][0x17c], !P0 ;  /* 0x00005f0000007a0c */ /* 0x000fe400047c1270 */
[----:B-1----:R-:W-:-:S11]  /*b9600*/  LOP3.LUT R6, R26, 0x1ff, RZ, 0xc0, !PT ;  /* 0x000001ff1a067812 */ /* 0x002fd600078ec0ff */
[----:B--2---:R1:W-:Y:S02]  /*b9610*/  @P6 STG.E [R20.64], R13 ;  /* 0x0000000d14006986 */ /* 0x0043e4000c101908 */
[----:B-1----:R-:W-:-:S05]  /*b9620*/  IMAD.SHL.U32 R20, R26, 0x4000, RZ ;  /* 0x000040001a147824 */ /* 0x002fca00078e00ff */
[----:B------:R-:W-:-:S05]  /*b9630*/  LOP3.LUT R20, R20, 0x18000, RZ, 0xc0, !PT ;  /* 0x0001800014147812 */ /* 0x000fca00078ec0ff */
[----:B------:R-:W-:Y:S01]  /*b9640*/  IMAD R20, R6, 0x10, R20 ;  /* 0x0000001006147824 */ /* 0x000fe200078e0214 */
[----:B---3--:R-:W-:Y:S04]  /*b9650*/  STL [R1+0x17d0], R18 ;  /* 0x0017d01201007387 */ /* 0x008fe80000100800 */
[----:B----4-:R-:W-:Y:S04]  /*b9660*/  STL.64 [R1+0x17c8], R16 ;  /* 0x0017c81001007387 */ /* 0x010fe80000100a00 */
[----:B------:R-:W1:Y:S04]  /*b9670*/  LDS.128 R16, [R20] ;  /* 0x0000000014107984 */ /* 0x000e680000000c00 */
[----:B------:R-:W2:Y:S04]  /*b9680*/  LDL.LU R25, [R1+0x6ec] ;  /* 0x0006ec0001197983 */ /* 0x000ea80000300800 */
[----:B------:R-:W3:Y:S04]  /*b9690*/  LDL.LU.64 R22, [R1+0x78] ;  /* 0x0000780001167983 */ /* 0x000ee80000300a00 */
[----:B------:R-:W4:Y:S04]  /*b96a0*/  LDL.LU R13, [R1+0x6f8] ;  /* 0x0006f800010d7983 */ /* 0x000f280000300800 */
[----:B-1----:R1:W-:Y:S04]  /*b96b0*/  STL.64 [R1+0x98], R18 ;  /* 0x0000981201007387 */ /* 0x0023e80000100a00 */
[----:B-1----:R-:W2:Y:S01]  /*b96c0*/  LDL.LU R18, [R1+0x17d0] ;  /* 0x0017d00001127983 */ /* 0x002ea20000300800 */
[----:B------:R-:W-:-:S02]  /*b96d0*/  IMAD.MOV.U32 R8, RZ, RZ, R16 ;  /* 0x000000ffff087224 */ /* 0x000fc400078e0010 */
[----:B------:R-:W-:Y:S02]  /*b96e0*/  IMAD.MOV.U32 R5, RZ, RZ, R17 ;  /* 0x000000ffff057224 */ /* 0x000fe400078e0011 */
[----:B------:R-:W4:Y:S01]  /*b96f0*/  LDL.LU.64 R16, [R1+0x17c8] ;  /* 0x0017c80001107983 */ /* 0x000f220000300a00 */
[C---:B------:R-:W-:Y:S02]  /*b9700*/  IADD3 R4, R29.reuse, 0x1b7, RZ ;  /* 0x000001b71d047810 */ /* 0x040fe40007ffe0ff */
[----:B------:R-:W-:Y:S02]  /*b9710*/  IADD3 R0, R29, 0x1b8, RZ ;  /* 0x000001b81d007810 */ /* 0x000fe40007ffe0ff */
[----:B------:R-:W-:Y:S02]  /*b9720*/  ISETP.LT.AND P1, PT, R4, c[0x0][0x17c], !P0 ;  /* 0x00005f0004007a0c */ /* 0x000fe40004721270 */
[----:B------:R-:W-:-:S11]  /*b9730*/  ISETP.LT.AND P2, PT, R0, c[0x0][0x17c], !P0 ;  /* 0x00005f0000007a0c */ /* 0x000fd60004741270 */
[----:B------:R1:W-:Y:S01]  /*b9740*/  @P1 STG.E [R14.64], R27 ;  /* 0x0000001b0e001986 */ /* 0x0003e2000c101908 */
[----:B------:R-:W-:-:S04]  /*b9750*/  IADD3 R4, R29, 0x1b9, RZ ;  /* 0x000001b91d047810 */ /* 0x000fc80007ffe0ff */
[----:B------:R-:W-:Y:S01]  /*b9760*/  ISETP.LT.AND P3, PT, R4, c[0x0][0x17c], !P0 ;  /* 0x00005f0004007a0c */ /* 0x000fe20004761270 */
[----:B---3--:R-:W-:Y:S04]  /*b9770*/  STL.64 [R1+0x17c0], R22 ;  /* 0x0017c01601007387 */ /* 0x008fe80000100a00 */
[----:B------:R-:W-:Y:S04]  /*b9780*/  STL [R1+0x17b8], R20 ;  /* 0x0017b81401007387 */ /* 0x000fe80000100800 */
[----:B-1----:R-:W3:Y:S04]  /*b9790*/  LDL.LU.64 R14, [R1+0x48] ;  /* 0x00004800010e7983 */ /* 0x002ee80000300a00 */
[----:B------:R-:W3:Y:S04]  /*b97a0*/  LDL.LU R27, [R1+0x6fc] ;  /* 0x0006fc00011b7983 */ /* 0x000ee80000300800 */
[----:B--2---:R1:W-:Y:S02]  /*b97b0*/  @P2 STG.E [R10.64], R18 ;  /* 0x000000120a002986 */ /* 0x0043e4000c101908 */
[----:B-1----:R-:W-:-:S02]  /*b97c0*/  IMAD.SHL.U32 R11, R26, 0x4000, RZ ;  /* 0x000040001a0b7824 */ /* 0x002fc400078e00ff */
[----:B------:R-:W2:Y:S03]  /*b97d0*/  LDL.LU.64 R18, [R1+0x250] ;  /* 0x0002500001127983 */ /* 0x000ea60000300a00 */
[----:B------:R-:W-:Y:S01]  /*b97e0*/  LOP3.LUT R11, R11, 0x18000, RZ, 0xc0, !PT ;  /* 0x000180000b0b7812 */ /* 0x000fe200078ec0ff */
[----:B------:R-:W3:Y:S04]  /*b97f0*/  LDL.LU R26, [R1+0x708] ;  /* 0x00070800011a7983 */ /* 0x000ee80000300800 */
[----:B------:R-:W-:-:S05]  /*b9800*/  IMAD R11, R6, 0x10, R11 ;  /* 0x00000010060b7824 */ /* 0x000fca00078e020b */
[----:B------:R-:W-:-:S05]  /*b9810*/  LOP3.LUT R11, R11, 0x20, RZ, 0x3c, !PT ;  /* 0x000000200b0b7812 */ /* 0x000fca00078e3cff */
[----:B------:R-:W1:Y:S04]  /*b9820*/  LDS.128 R20, [R11] ;  /* 0x000000000b147984 */ /* 0x000e680000000c00 */
[----:B----4-:R-:W-:Y:S04]  /*b9830*/  @P3 STG.E [R16.64], R25 ;  /* 0x0000001910003986 */ /* 0x010fe8000c101908 */
[----:B-1----:R1:W-:Y:S01]  /*b9840*/  STL.64 [R1+0x58], R22 ;  /* 0x0000581601007387 */ /* 0x0023e20000100a00 */
[----:B------:R-:W-:-:S03]  /*b9850*/  IMAD.MOV.U32 R3, RZ, RZ, R20 ;  /* 0x000000ffff037224 */ /* 0x000fc600078e0014 */
[----:B-1----:R-:W4:Y:S04]  /*b9860*/  LDL.LU.64 R22, [R1+0x17c0] ;  /* 0x0017c00001167983 */ /* 0x002f280000300a00 */
[----:B------:R-:W3:Y:S04]  /*b9870*/  LDL.LU R20, [R1+0x17b8] ;  /* 0x0017b80001147983 */ /* 0x000ee80000300800 */
[----:B------:R-:W3:Y:S04]  /*b9880*/  LDL.LU.64 R16, [R1+0x28] ;  /* 0x0000280001107983 */ /* 0x000ee80000300a00 */
[----:B------:R-:W1:Y:S02]  /*b9890*/  S2R R7, SR_TID.X ;  /* 0x0000000000077919 */ /* 0x000e640000002100 */
[----:B-1----:R-:W-:-:S05]  /*b98a0*/  IMAD.SHL.U32 R10, R7, 0x4000, RZ ;  /* 0x00004000070a7824 */ /* 0x002fca00078e00ff */
[----:B------:R-:W-:-:S05]  /*b98b0*/  LOP3.LUT R10, R10, 0x18000, RZ, 0xc0, !PT ;  /* 0x000180000a0a7812 */ /* 0x000fca00078ec0ff */
[----:B------:R-:W-:-:S05]  /*b98c0*/  IMAD R10, R6, 0x10, R10 ;  /* 0x00000010060a7824 */ /* 0x000fca00078e020a */
[----:B------:R-:W-:Y:S02]  /*b98d0*/  LOP3.LUT R10, R10, 0x40, RZ, 0x3c, !PT ;  /* 0x000000400a0a7812 */ /* 0x000fe400078e3cff */
[C---:B------:R-:W-:Y:S02]  /*b98e0*/  IADD3 R0, R29.reuse, 0x1ba, RZ ;  /* 0x000001ba1d007810 */ /* 0x040fe40007ffe0ff */
[----:B------:R-:W-:Y:S02]  /*b98f0*/  IADD3 R4, R29, 0x1bb, RZ ;  /* 0x000001bb1d047810 */ /* 0x000fe40007ffe0ff */
[----:B------:R-:W-:Y:S02]  /*b9900*/  ISETP.LT.AND P4, PT, R0, c[0x0][0x17c], !P0 ;  /* 0x00005f0000007a0c */ /* 0x000fe40004781270 */
[----:B------:R-:W-:Y:S01]  /*b9910*/  ISETP.LT.AND P5, PT, R4, c[0x0][0x17c], !P0 ;  /* 0x00005f0004007a0c */ /* 0x000fe200047a1270 */
[----:B------:R-:W-:Y:S01]  /*b9920*/  IMAD.MOV.U32 R2, RZ, RZ, R21 ;  /* 0x000000ffff027224 */ /* 0x000fe200078e0015 */
[----:B--2---:R-:W-:Y:S04]  /*b9930*/  STL.64 [R1+0x17b0], R18 ;  /* 0x0017b01201007387 */ /* 0x004fe80000100a00 */
[----:B---3--:R-:W-:Y:S04]  /*b9940*/  STL.64 [R1+0x17a8], R16 ;  /* 0x0017a81001007387 */ /* 0x008fe80000100a00 */
[----:B------:R-:W1:Y:S04]  /*b9950*/  LDS.128 R16, [R10] ;  /* 0x000000000a107984 */ /* 0x000e680000000c00 */
[----:B------:R-:W2:Y:S04]  /*b9960*/  LDL.LU R25, [R1+0x70c] ;  /* 0x00070c0001197983 */ /* 0x000ea80000300800 */
[----:B----4-:R3:W-:Y:S04]  /*b9970*/  @P4 STG.E [R22.64], R13 ;  /* 0x0000000d16004986 */ /* 0x0107e8000c101908 */
[----:B------:R-:W4:Y:S04]  /*b9980*/  LDL.LU R9, [R1+0x718] ;  /* 0x0007180001097983 */ /* 0x000f280000300800 */
[----:B------:R1:W-:Y:S04]  /*b9990*/  @P5 STG.E [R14.64], R27 ;  /* 0x0000001b0e005986 */ /* 0x0003e8000c101908 */
[----:B---3--:R-:W3:Y:S04]  /*b99a0*/  LDL.LU.64 R22, [R1+0x80] ;  /* 0x0000800001167983 */ /* 0x008ee80000300a00 */
[----:B------:R-:W3:Y:S04]  /*b99b0*/  LDL.LU R21, [R1+0x71c] ;  /* 0x00071c0001157983 */ /* 0x000ee80000300800 */
[----:B-1----:R1:W-:Y:S01]  /*b99c0*/  STL [R1+0x18], R18 ;  /* 0x0000181201007387 */ /* 0x0023e20000100800 */
[----:B------:R-:W-:-:S02]  /*b99d0*/  IMAD.MOV.U32 R28, RZ, RZ, R19 ;  /* 0x000000ffff1c7224 */ /* 0x000fc400078e0013 */
[----:B------:R-:W-:Y:S02]  /*b99e0*/  IMAD.MOV.U32 R14, RZ, RZ, R16 ;  /* 0x000000ffff0e7224 */ /* 0x000fe400078e0010 */
[----:B------:R-:W-:Y:S01]  /*b99f0*/  IMAD.MOV.U32 R12, RZ, RZ, R17 ;  /* 0x000000ffff0c7224 */ /* 0x000fe200078e0011 */
[----:B-1----:R-:W2:Y:S04]  /*b9a00*/  LDL.LU.64 R18, [R1+0x17b0] ;  /* 0x0017b00001127983 */ /* 0x002ea80000300a00 */
[----:B------:R-:W3:Y:S04]  /*b9a10*/  LDL.LU.64 R16, [R1+0x17a8] ;  /* 0x0017a80001107983 */ /* 0x000ee80000300a00 */
[----:B------:R1:W-:Y:S04]  /*b9a20*/  STL.64 [R1+0x17a0], R10 ;  /* 0x0017a00a01007387 */ /* 0x0003e80000100a00 */
[----:B-1----:R-:W4:Y:S01]  /*b9a30*/  LDL.LU.64 R10, [R1+0x88] ;  /* 0x00008800010a7983 */ /* 0x002f220000300a00 */
[----:B------:R-:W-:-:S02]  /*b9a40*/  IADD3 R0, R29, 0x1bc, RZ ;  /* 0x000001bc1d007810 */ /* 0x000fc40007ffe0ff */
[----:B------:R-:W-:Y:S02]  /*b9a50*/  IADD3 R4, R29, 0x1bd, RZ ;  /* 0x000001bd1d047810 */ /* 0x000fe40007ffe0ff */
[----:B------:R-:W-:Y:S02]  /*b9a60*/  ISETP.LT.AND P6, PT, R0, c[0x0][0x17c], !P0 ;  /* 0x00005f0000007a0c */ /* 0x000fe400047c1270 */
[----:B------:R-:W-:Y:S01]  /*b9a70*/  ISETP.LT.AND P1, PT, R4, c[0x0][0x17c], !P0 ;  /* 0x00005f0004007a0c */ /* 0x000fe20004721270 */
[----:B------:R-:W-:Y:S01]  /*b9a80*/  STL [R1+0x1798], R8 ;  /* 0x0017980801007387 */ /* 0x000fe20000100800 */
[----:B------:R-:W-:Y:S01]  /*b9a90*/  IMAD.SHL.U32 R13, R7, 0x4000, RZ ;  /* 0x00004000070d7824 */ /* 0x000fe200078e00ff */
[----:B------:R-:W-:-:S04]  /*b9aa0*/  IADD3 R0, R29, 0x1be, RZ ;  /* 0x000001be1d007810 */ /* 0x000fc80007ffe0ff */
[----:B------:R-:W-:Y:S02]  /*b9ab0*/  LOP3.LUT R13, R13, 0x18000, RZ, 0xc0, !PT ;  /* 0x000180000d0d7812 */ /* 0x000fe400078ec0ff */
[----:B------:R-:W-:-:S03]  /*b9ac0*/  ISETP.LT.AND P2, PT, R0, c[0x0][0x17c], !P0 ;  /* 0x00005f0000007a0c */ /* 0x000fc60004741270 */
[----:B------:R-:W-:Y:S01]  /*b9ad0*/  IMAD R13, R6, 0x10, R13 ;  /* 0x00000010060d7824 */ /* 0x000fe200078e020d */
[----:B--2---:R1:W-:Y:S04]  /*b9ae0*/  @P6 STG.E [R18.64], R26 ;  /* 0x0000001a12006986 */ /* 0x0043e8000c101908 */
[----:B---3--:R2:W-:Y:S04]  /*b9af0*/  @P1 STG.E [R16.64], R25 ;  /* 0x0000001910001986 */ /* 0x0085e8000c101908 */
[----:B-1----:R-:W3:Y:S04]  /*b9b00*/  LDL.LU.64 R26, [R1+0x8] ;  /* 0x00000800011a7983 */ /* 0x002ee80000300a00 */
[----:B--2---:R-:W2:Y:S04]  /*b9b10*/  LDL.LU.64 R24, [R1] ;  /* 0x0000000001187983 */ /* 0x004ea80000300a00 */
[----:B------:R1:W-:Y:S04]  /*b9b20*/  STL [R1+0x1788], R14 ;  /* 0x0017880e01007387 */ /* 0x0003e80000100800 */
[----:B-1----:R-:W2:Y:S01]  /*b9b30*/  LDL.LU.64 R14, [R1+0x248] ;  /* 0x00024800010e7983 */ /* 0x002ea20000300a00 */
[----:B------:R-:W-:-:S03]  /*b9b40*/  LOP3.LUT R13, R13, 0x60, RZ, 0x3c, !PT ;  /* 0x000000600d0d7812 */ /* 0x000fc600078e3cff */
[----:B----4-:R-:W-:Y:S04]  /*b9b50*/  @P2 STG.E [R10.64], R9 ;  /* 0x000000090a002986 */ /* 0x010fe8000c101908 */
[----:B------:R-:W-:Y:S04]  /*b9b60*/  LDS.128 R16, [R13] ;  /* 0x000000000d107984 */ /* 0x000fe80000000c00 */
[----:B------:R-:W1:Y:S01]  /*b9b70*/  LDS.128 R8, [R20+0x2000] ;  /* 0x0020000014087984 */ /* 0x000e620000000c00 */
[----:B------:R-:W-:-:S04]  /*b9b80*/  IADD3 R4, R29, 0x1bf, RZ ;  /* 0x000001bf1d047810 */ /* 0x000fc80007ffe0ff */
[----:B------:R-:W-:Y:S01]  /*b9b90*/  ISETP.LT.AND P3, PT, R4, c[0x0][0x17c], !P0 ;  /* 0x00005f0004007a0c */ /* 0x000fe20004761270 */
[----:B------:R4:W-:Y:S04]  /*b9ba0*/  STL.64 [R1+0x1780], R12 ;  /* 0x0017800c01007387 */ /* 0x0009e80000100a00 */
[----:B----4-:R-:W4:Y:S08]  /*b9bb0*/  LDL.LU.64 R12, [R1+0x40] ;  /* 0x00004000010c7983 */ /* 0x010f300000300a00 */
[----:B------:R1:W-:Y:S02]  /*b9bc0*/  @P3 STG.E [R22.64], R21 ;  /* 0x0000001516003986 */ /* 0x0003e4000c101908 */
[----:B-1----:R-:W-:-:S02]  /*b9bd0*/  IMAD.MOV.U32 R6, RZ, RZ, R8 ;  /* 0x000000ffff067224 */ /* 0x002fc400078e0008 */
[----:B--2---:R-:W-:Y:S04]  /*b9be0*/  STL.64 [R1+0x1790], R14 ;  /* 0x0017900e01007387 */ /* 0x004fe80000100a00 */
[----:B------:R-:W-:Y:S04]  /*b9bf0*/  STL.64 [R1+0x1720], R18 ;  /* 0x0017201201007387 */ /* 0x000fe80000100a00 */
[----:B------:R-:W2:Y:S04]  /*b9c00*/  LDL.LU.64 R22, [R1+0x220] ;  /* 0x0002200001167983 */ /* 0x000ea80000300a00 */
[----:B------:R1:W-:Y:S04]  /*b9c10*/  STL.64 [R1+0x88], R10 ;  /* 0x0000880a01007387 */ /* 0x0003e80000100a00 */
[----:B-1----:R-:W2:Y:S04]  /*b9c20*/  LDL.LU.64 R10, [R1+0x17a0] ;  /* 0x0017a000010a7983 */ /* 0x002ea80000300a00 */
[----:B------:R-:W4:Y:S01]  /*b9c30*/  LDL.LU R8, [R1+0x1798] ;  /* 0x0017980001087983 */ /* 0x000f220000300800 */
[----:B------:R-:W-:-:S02]  /*b9c40*/  IADD3 R0, R29, 0x1c0, RZ ;  /* 0x000001c01d007810 */ /* 0x000fc40007ffe0ff */
[----:B------:R-:W-:Y:S01]  /*b9c50*/  IADD3 R4, R29, 0x1c1, RZ ;  /* 0x000001c11d047810 */ /* 0x000fe20007ffe0ff */
[----:B------:R-:W2:Y:S01]  /*b9c60*/  LDL.LU.64 R20, [R1+0x218] ;  /* 0x0002180001147983 */ /* 0x000ea20000300a00 */
[----:B------:R-:W-:Y:S02]  /*b9c70*/  ISETP.LT.AND P4, PT, R0, c[0x0][0x17c], !P0 ;  /* 0x00005f0000007a0c */ /* 0x000fe40004781270 */
[----:B------:R-:W-:-:S11]  /*b9c80*/  ISETP.LT.AND P5, PT, R4, c[0x0][0x17c], !P0 ;  /* 0x00005f0004007a0c */ /* 0x000fd600047a1270 */
[----:B----4-:R-:W-:Y:S04]  /*b9c90*/  @P4 STG.E [R12.64], R8 ;  /* 0x000000080c004986 */ /* 0x010fe8000c101908 */
[----:B--2---:R-:W1:Y:S04]  /*b9ca0*/  LDS.128 R12, [R11+0x2000] ;  /* 0x002000000b0c7984 */ /* 0x004e680000000c00 */
[----:B---3--:R2:W-:Y:S04]  /*b9cb0*/  @P5 STG.E [R26.64], R5 ;  /* 0x000000051a005986 */ /* 0x0085e8000c101908 */
[----:B--2---:R-:W2:Y:S04]  /*b9cc0*/  LDL.LU.64 R26, [R1+0x70] ;  /* 0x00007000011a7983 */ /* 0x004ea80000300a00 */
[----:B-1----:R1:W-:Y:S04]  /*b9cd0*/  STL.64 [R1+0x48], R14 ;  /* 0x0000480e01007387 */ /* 0x0023e80000100a00 */
[----:B-1----:R-:W3:Y:S01]  /*b9ce0*/  LDL.LU.64 R14, [R1+0x1790] ;  /* 0x00179000010e7983 */ /* 0x002ee20000300a00 */
[----:B------:R-:W-:-:S04]  /*b9cf0*/  IADD3 R0, R29, 0x1c2, RZ ;  /* 0x000001c21d007810 */ /* 0x000fc80007ffe0ff */
[----:B------:R-:W-:Y:S01]  /*b9d00*/  ISETP.LT.AND P6, PT, R0, c[0x0][0x17c], !P0 ;  /* 0x00005f0000007a0c */ /* 0x000fe200047c1270 */
[----:B------:R-:W-:Y:S01]  /*b9d10*/  IMAD.MOV.U32 R18, RZ, RZ, R12 ;  /* 0x000000ffff127224 */ /* 0x000fe200078e000c */
[----:B------:R-:W-:-:S11]  /*b9d20*/  MOV R11, R13 ;  /* 0x0000000d000b7202 */ /* 0x000fd60000000f00 */
[----:B---3--:R-:W-:Y:S04]  /*b9d30*/  @P6 STG.E [R14.64], R3 ;  /* 0x000000030e006986 */ /* 0x008fe8000c101908 */
[----:B------:R-:W1:Y:S02]  /*b9d40*/  LDS.128 R12, [R10+0x2000] ;  /* 0x002000000a0c7984 */ /* 0x000e640000000c00 */
[----:B-1----:R-:W-:Y:S02]  /*b9d50*/  IMAD.MOV.U32 R3, RZ, RZ, R14 ;  /* 0x000000ffff037224 */ /* 0x002fe400078e000e */
[----:B------:R-:W-:Y:S01]  /*b9d60*/  IMAD.MOV.U32 R8, RZ, RZ, R12 ;  /* 0x000000ffff087224 */ /* 0x000fe200078e000c */
[----:B------:R-:W3:Y:S01]  /*b9d70*/  LDL.LU R14, [R1+0x1788] ;  /* 0x00178800010e7983 */ /* 0x000ee20000300800 */
[----:B------:R-:W-:-:S03]  /*b9d80*/  IMAD.MOV.U32 R5, RZ, RZ, R13 ;  /* 0x000000ffff057224 */ /* 0x000fc600078e000d */
[----:B------:R-:W4:Y:S01]  /*b9d90*/  LDL.LU.64 R12, [R1+0x1780] ;  /* 0x00178000010c7983 */ /* 0x000f220000300a00 */
[C---:B------:R-:W-:Y:S02]  /*b9da0*/  IADD3 R4, R29.reuse, 0x1c3, RZ ;  /* 0x000001c31d047810 */ /* 0x040fe40007ffe0ff */
[C---:B------:R-:W-:Y:S02]  /*b9db0*/  IADD3 R0, R29.reuse, 0x1c4, RZ ;  /* 0x000001c41d007810 */ /* 0x040fe40007ffe0ff */
[----:B------:R-:W-:Y:S02]  /*b9dc0*/  ISETP.LT.AND P1, PT, R4, c[0x0][0x17c], !P0 ;  /* 0x00005f0004007a0c */ /* 0x000fe40004721270 */
[----:B------:R-:W-:Y:S02]  /*b9dd0*/  IADD3 R4, R29, 0x1c5, RZ ;  /* 0x000001c51d047810 */ /* 0x000fe40007ffe0ff */
[----:B------:R-:W-:Y:S02]  /*b9de0*/  ISETP.LT.AND P2, PT, R0, c[0x0][0x17c], !P0 ;  /* 0x00005f0000007a0c */ /* 0x000fe40004741270 */
[----:B------:R-:W-:-:S07]  /*b9df0*/  ISETP.LT.AND P3, PT, R4, c[0x0][0x17c], !P0 ;  /* 0x00005f0004007a0c */ /* 0x000fce0004761270 */
[----:B------:R1:W-:Y:S01]  /*b9e00*/  @P1 STG.E [R24.64], R2 ;  /* 0x0000000218001986 */ /* 0x0003e2000c101908 */
[----:B------:R-:W-:-:S04]  /*b9e10*/  IADD3 R0, R29, 0x1c6, RZ ;  /* 0x000001c61d007810 */ /* 0x000fc80007ffe0ff */
[----:B------:R-:W-:Y:S01]  /*b9e20*/  ISETP.LT.AND P4, PT, R0, c[0x0][0x17c], !P0 ;  /* 0x00005f0000007a0c */ /* 0x000fe20004781270 */
[----:B------:R2:W-:Y:S01]  /*b9e30*/  STL.64 [R1+0x1778], R10 ;  /* 0x0017780a01007387 */ /* 0x0005e20000100a00 */
[----:B-1----:R-:W-:-:S03]  /*b9e40*/  IMAD.MOV.U32 R2, RZ, RZ, R15 ;  /* 0x000000ffff027224 */ /* 0x002fc600078e000f */
[----:B--2---:R-:W2:Y:S04]  /*b9e50*/  LDL.LU.64 R10, [R1+0x38] ;  /* 0x00003800010a7983 */ /* 0x004ea80000300a00 */
[----:B------:R-:W-:Y:S04]  /*b9e60*/  STL.64 [R1+0x1770], R8 ;  /* 0x0017700801007387 */ /* 0x000fe80000100a00 */
[----:B------:R-:W-:Y:S04]  /*b9e70*/  STL.64 [R1+0x1718], R2 ;  /* 0x0017180201007387 */ /* 0x000fe80000100a00 */
[----:B---3--:R1:W-:Y:S04]  /*b9e80*/  @P2 STG.E [R22.64], R14 ;  /* 0x0000000e16002986 */ /* 0x0083e8000c101908 */
[----:B----4-:R-:W-:Y:S04]  /*b9e90*/  @P3 STG.E [R20.64], R12 ;  /* 0x0000000c14003986 */ /* 0x010fe8000c101908 */
[----:B------:R-:W3:Y:S04]  /*b9ea0*/  LDS.128 R20, [R13+0x2000] ;  /* 0x002000000d147984 */ /* 0x000ee80000000c00 */
[----:B-1----:R-:W4:Y:S04]  /*b9eb0*/  LDL.LU.64 R14, [R1+0x20] ;  /* 0x00002000010e7983 */ /* 0x002f280000300a00 */
[----:B------:R-:W4:Y:S04]  /*b9ec0*/  LDL.LU.64 R24, [R1+0x210] ;  /* 0x0002100001187983 */ /* 0x000f280000300a00 */
[----:B------:R1:W-:Y:S04]  /*b9ed0*/  @P4 STG.E [R26.64], R16 ;  /* 0x000000101a004986 */ /* 0x0003e8000c101908 */
[----:B---3--:R-:W-:Y:S04]  /*b9ee0*/  STL.64 [R1+0x1728], R22 ;  /* 0x0017281601007387 */ /* 0x008fe80000100a00 */
[----:B-1----:R-:W3:Y:S01]  /*b9ef0*/  LDL.LU.64 R26, [R1+0x208] ;  /* 0x00020800011a7983 */ /* 0x002ee20000300a00 */
[----:B------:R-:W-:Y:S01]  /*b9f00*/  IADD3 R4, R29, 0x1c7, RZ ;  /* 0x000001c71d047810 */ /* 0x000fe20007ffe0ff */
[----:B------:R-:W-:-:S03]  /*b9f10*/  IMAD.SHL.U32 R3, R7, 0x4000, RZ ;  /* 0x0000400007037824 */ /* 0x000fc600078e00ff */
[----:B------:R-:W-:Y:S02]  /*b9f20*/  ISETP.LT.AND P5, PT, R4, c[0x0][0x17c], !P0 ;  /* 0x00005f0004007a0c */ /* 0x000fe400047a1270 */
[----:B------:R-:W-:Y:S02]  /*b9f30*/  LOP3.LUT R2, R7, 0x1ff, RZ, 0xc0, !PT ;  /* 0x000001ff07027812 */ /* 0x000fe400078ec0ff */
[----:B------:R-:W-:-:S05]  /*b9f40*/  LOP3.LUT R3, R3, 0x18000, RZ, 0xc0, !PT ;  /* 0x0001800003037812 */ /* 0x000fca00078ec0ff */
[----:B------:R-:W-:-:S04]  /*b9f50*/  IMAD R3, R2, 0x10, R3 ;  /* 0x0000001002037824 */ /* 0x000fc800078e0203 */
[----:B--2---:R-:W-:Y:S04]  /*b9f60*/  @P5 STG.E [R10.64], R17 ;  /* 0x000000110a005986 */ /* 0x004fe8000c101908 */
[----:B------:R-:W1:Y:S02]  /*b9f70*/  LDS.128 R8, [R3+0x4000] ;  /* 0x0040000003087984 */ /* 0x000e640000000c00 */
[----:B-1----:R-:W-:Y:S02]  /*b9f80*/  IMAD.MOV.U32 R22, RZ, RZ, R8 ;  /* 0x000000ffff167224 */ /* 0x002fe400078e0008 */
[----:B------:R-:W-:Y:S01]  /*b9f90*/  IMAD.MOV.U32 R12, RZ, RZ, R9 ;  /* 0x000000ffff0c7224 */ /* 0x000fe200078e0009 */
[----:B---3--:R1:W-:Y:S04]  /*b9fa0*/  STL.64 [R1+0x1768], R26 ;  /* 0x0017681a01007387 */ /* 0x0083e80000100a00 */
[----:B-1----:R-:W2:Y:S04]  /*b9fb0*/  LDL.LU.64 R26, [R1+0x240] ;  /* 0x00024000011a7983 */ /* 0x002ea80000300a00 */
[----:B----4-:R-:W-:Y:S04]  /*b9fc0*/  STL.64 [R1+0x1760], R24 ;  /* 0x0017601801007387 */ /* 0x010fe80000100a00 */
[----:B------:R1:W-:Y:S04]  /*b9fd0*/  STL.64 [R1+0x78], R10 ;  /* 0x0000780a01007387 */ /* 0x0003e80000100a00 */
[----:B-1----:R-:W3:Y:S04]  /*b9fe0*/  LDL.LU.64 R10, [R1+0x1778] ;  /* 0x00177800010a7983 */ /* 0x002ee80000300a00 */
[----:B------:R-:W4:Y:S01]  /*b9ff0*/  LDL.LU.64 R8, [R1+0x1770] ;  /* 0x0017700001087983 */ /* 0x000f220000300a00 */
[----:B------:R-:W-:Y:S01]  /*ba000*/  IMAD.SHL.U32 R17, R7, 0x4000, RZ ;  /* 0x0000400007117824 */ /* 0x000fe200078e00ff */
[----:B------:R-:W-:-:S04]  /*ba010*/  IADD3 R0, R29, 0x1c8, RZ ;  /* 0x000001c81d007810 */ /* 0x000fc80007ffe0ff */
[----:B------:R-:W-:Y:S02]  /*ba020*/  LOP3.LUT R17, R17, 0x18000, RZ, 0xc0, !PT ;  /* 0x0001800011117812 */ /* 0x000fe400078ec0ff */
[----:B------:R-:W-:-:S03]  /*ba030*/  ISETP.LT.AND P6, PT, R0, c[0x0][0x17c], !P0 ;  /* 0x00005f0000007a0c */ /* 0x000fc600047c1270 */
[----:B------:R-:W-:-:S05]  /*ba040*/  IMAD R17, R2, 0x10, R17 ;  /* 0x0000001002117824 */ /* 0x000fca00078e0211 */
[----:B------:R-:W-:Y:S02]  /*ba050*/  LOP3.LUT R17, R17, 0x20, RZ, 0x3c, !PT ;  /* 0x0000002011117812 */ /* 0x000fe400078e3cff */
[----:B------:R-:W-:-:S04]  /*ba060*/  IADD3 R4, R29, 0x1c9, RZ ;  /* 0x000001c91d047810 */ /* 0x000fc80007ffe0ff */
[----:B------:R-:W-:Y:S01]  /*ba070*/  ISETP.LT.AND P1, PT, R4, c[0x0][0x17c], !P0 ;  /* 0x00005f0004007a0c */ /* 0x000fe20004721270 */
[----:B--2---:R1:W-:Y:S04]  /*ba080*/  @P6 STG.E [R26.64], R6 ;  /* 0x000000061a006986 */ /* 0x0043e8000c101908 */
[----:B------:R-:W2:Y:S04]  /*ba090*/  LDS.128 R24, [R17+0x4000] ;  /* 0x0040000011187984 */ /* 0x000ea80000000c00 */
[----:B-1----:R-:W3:Y:S04]  /*ba0a0*/  LDL.LU.64 R6, [R1+0x68] ;  /* 0x0000680001067983 */ /* 0x002ee80000300a00 */
[----:B----4-:R1:W-:Y:S04]  /*ba0b0*/  @P1 STG.E [R14.64], R9 ;  /* 0x000000090e001986 */ /* 0x0103e8000c101908 */
[----:B-1----:R-:W4:Y:S04]  /*ba0c0*/  LDL.LU.64 R14, [R1+0x238] ;  /* 0x00023800010e7983 */ /* 0x002f280000300a00 */
[----:B--2---:R1:W-:Y:S01]  /*ba0d0*/  STL.64 [R1+0x38], R26 ;  /* 0x0000381a01007387 */ /* 0x0043e20000100a00 */
[----:B------:R-:W-:-:S02]  /*ba0e0*/  IMAD.MOV.U32 R9, RZ, RZ, R24 ;  /* 0x000000ffff097224 */ /* 0x000fc400078e0018 */
[----:B------:R-:W-:Y:S01]  /*ba0f0*/  IMAD.MOV.U32 R16, RZ, RZ, R25 ;  /* 0x000000ffff107224 */ /* 0x000fe200078e0019 */
[----:B-1----:R-:W3:Y:S04]  /*ba100*/  LDL.LU.64 R26, [R1+0x1768] ;  /* 0x00176800011a7983 */ /* 0x002ee80000300a00 */
[----:B------:R-:W2:Y:S01]  /*ba110*/  LDL.LU.64 R24, [R1+0x1760] ;  /* 0x0017600001187983 */ /* 0x000ea20000300a00 */
[----:B------:R-:W-:-:S04]  /*ba120*/  IADD3 R0, R29, 0x1ca, RZ ;  /* 0x000001ca1d007810 */ /* 0x000fc80007ffe0ff */
[----:B------:R-:W-:Y:S02]  /*ba130*/  ISETP.LT.AND P2, PT, R0, c[0x0][0x17c], !P0 ;  /* 0x00005f0000007a0c */ /* 0x000fe40004741270 */
[----:B------:R-:W-:-:S04]  /*ba140*/  IADD3 R4, R29, 0x1cb, RZ ;  /* 0x000001cb1d047810 */ /* 0x000fc80007ffe0ff */
[----:B------:R-:W-:-:S07]  /*ba150*/  ISETP.LT.AND P3, PT, R4, c[0x0][0x17c], !P0 ;  /* 0x00005f0004007a0c */ /* 0x000fce0004761270 */
[----:B--2---:R1:W-:Y:S04]  /*ba160*/  @P2 STG.E [R24.64], R18 ;  /* 0x0000001218002986 */ /* 0x0043e8000c101908 */
[----:B-1----:R-:W2:Y:S04]  /*ba170*/  LDL.LU.64 R18, [R1+0x200] ;  /* 0x0002000001127983 */ /* 0x002ea80000300a00 */
[----:B---3--:R-:W-:Y:S04]  /*ba180*/  @P3 STG.E [R26.64], R11 ;  /* 0x0000000b1a003986 */ /* 0x008fe8000c101908 */
[----:B------:R-:W1:Y:S01]  /*ba190*/  LDS.128 R24, [R10+0x4000] ;  /* 0x004000000a187984 */ /* 0x000e620000000c00 */
[----:B------:R-:W-:-:S02]  /*ba1a0*/  IADD3 R0, R29, 0x1cc, RZ ;  /* 0x000001cc1d007810 */ /* 0x000fc40007ffe0ff */
[----:B------:R-:W-:Y:S01]  /*ba1b0*/  IADD3 R4, R29, 0x1cd, RZ ;  /* 0x000001cd1d047810 */ /* 0x000fe20007ffe0ff */
[----:B--2---:R2:W-:Y:S04]  /*ba1c0*/  STL.64 [R1+0x1758], R18 ;  /* 0x0017581201007387 */ /* 0x0045e80000100a00 */
[----:B--2---:R-:W2:Y:S04]  /*ba1d0*/  LDL.LU.64 R18, [R1+0x1d8] ;  /* 0x0001d80001127983 */ /* 0x004ea80000300a00 */
[----:B------:R-:W-:Y:S04]  /*ba1e0*/  STL.64 [R1+0x1750], R16 ;  /* 0x0017501001007387 */ /* 0x000fe80000100a00 */
[----:B-1----:R1:W-:Y:S04]  /*ba1f0*/  STL.64 [R1+0x1738], R24 ;  /* 0x0017381801007387 */ /* 0x0023e80000100a00 */
[----:B-1----:R-:W3:Y:S04]  /*ba200*/  LDL.LU.64 R24, [R1+0x260] ;  /* 0x0002600001187983 */ /* 0x002ee80000300a00 */
[----:B------:R1:W-:Y:S04]  /*ba210*/  STL [R1+0x1730], R10 ;  /* 0x0017300a01007387 */ /* 0x0003e80000100800 */
[----:B------:R4:W-:Y:S04]  /*ba220*/  STL.64 [R1+0x1700], R26 ;  /* 0x0017001a01007387 */ /* 0x0009e80000100a00 */
[----:B-1----:R-:W3:Y:S04]  /*ba230*/  LDL.LU.64 R10, [R1+0x1d0] ;  /* 0x0001d000010a7983 */ /* 0x002ee80000300a00 */
[----:B----4-:R-:W4:Y:S01]  /*ba240*/  LDL.LU.64 R26, [R1+0x230] ;  /* 0x00023000011a7983 */ /* 0x010f220000300a00 */
[----:B------:R-:W-:-:S02]  /*ba250*/  ISETP.LT.AND P4, PT, R0, c[0x0][0x17c], !P0 ;  /* 0x00005f0000007a0c */ /* 0x000fc40004781270 */
[----:B------:R-:W-:Y:S02]  /*ba260*/  ISETP.LT.AND P5, PT, R4, c[0x0][0x17c], !P0 ;  /* 0x00005f0004007a0c */ /* 0x000fe400047a1270 */
[----:B------:R-:W-:-:S04]  /*ba270*/  IADD3 R4, R29, 0x1cf, RZ ;  /* 0x000001cf1d047810 */ /* 0x000fc80007ffe0ff */
[----:B------:R-:W-:Y:S02]  /*ba280*/  ISETP.LT.AND P1, PT, R4, c[0x0][0x17c], !P0 ;  /* 0x00005f0004007a0c */ /* 0x000fe40004721270 */
[----:B------:R-:W-:-:S04]  /*ba290*/  IADD3 R4, R29, 0x1d1, RZ ;  /* 0x000001d11d047810 */ /* 0x000fc80007ffe0ff */
[----:B------:R-:W-:Y:S02]  /*ba2a0*/  ISETP.LT.AND P3, PT, R4, c[0x0][0x17c], !P0 ;  /* 0x00005f0004007a0c */ /* 0x000fe40004761270 */
[----:B------:R-:W-:-:S04]  /*ba2b0*/  IADD3 R0, R29, 0x1ce, RZ ;  /* 0x000001ce1d007810 */ /* 0x000fc80007ffe0ff */
[----:B------:R-:W-:Y:S01]  /*ba2c0*/  ISETP.LT.AND P6, PT, R0, c[0x0][0x17c], !P0 ;  /* 0x00005f0000007a0c */ /* 0x000fe200047c1270 */
[----:B--2---:R-:W-:Y:S04]  /*ba2d0*/  @P4 STG.E [R18.64], R8 ;  /* 0x0000000812004986 */ /* 0x004fe8000c101908 */
[----:B------:R-:W-:Y:S04]  /*ba2e0*/  @P5 STG.E [R6.64], R5 ;  /* 0x0000000506005986 */ /* 0x000fe8000c101908 */
[----:B------:R-:W1:Y:S04]  /*ba2f0*/  LDS.128 R4, [R13+0x4000] ;  /* 0x004000000d047984 */ /* 0x000e680000000c00 */
[----:B------:R-:W2:Y:S04]  /*ba300*/  LDS.128 R16, [R3+0x6000] ;  /* 0x0060000003107984 */ /* 0x000ea80000000c00 */
[----:B------:R-:W-:Y:S04]  /*ba310*/  @P6 STG.E [R14.64], R20 ;  /* 0x000000140e006986 */ /* 0x000fe8000c101908 */
[----:B----4-:R4:W-:Y:S04]  /*ba320*/  STL.64 [R1+0x1748], R26 ;  /* 0x0017481a01007387 */ /* 0x0109e80000100a00 */
[----:B----4-:R-:W4:Y:S04]  /*ba330*/  LDL.LU.64 R26, [R1+0x1f8] ;  /* 0x0001f800011a7983 */ /* 0x010f280000300a00 */
[----:B---3--:R-:W-:Y:S04]  /*ba340*/  STL.64 [R1+0x1740], R24 ;  /* 0x0017401801007387 */ /* 0x008fe80000100a00 */
[----:B-1----:R-:W-:Y:S01]  /*ba350*/  STL.64 [R1+0x16f8], R6 ;  /* 0x0016f80601007387 */ /* 0x002fe20000100a00 */
[----:B--2---:R-:W-:-:S03]  /*ba360*/  IMAD.MOV.U32 R3, RZ, RZ, R16 ;  /* 0x000000ffff037224 */ /* 0x004fc600078e0010 */
[----:B------:R-:W2:Y:S01]  /*ba370*/  LDL.LU.64 R14, [R1+0x228] ;  /* 0x00022800010e7983 */ /* 0x000ea20000300a00 */
[----:B------:R-:W-:-:S03]  /*ba380*/  IMAD.MOV.U32 R2, RZ, RZ, R17 ;  /* 0x000000ffff027224 */ /* 0x000fc600078e0011 */
[----:B------:R1:W-:Y:S04]  /*ba390*/  STL.64 [R1+0x68], R18 ;  /* 0x0000681201007387 */ /* 0x0003e80000100a00 */
[----:B-1----:R-:W3:Y:S04]  /*ba3a0*/  LDL.LU.64 R18, [R1+0x1758] ;  /* 0x0017580001127983 */ /* 0x002ee80000300a00 */
[----:B------:R-:W2:Y:S01]  /*ba3b0*/  LDL.LU.64 R16, [R1+0x1750] ;  /* 0x0017500001107983 */ /* 0x000ea20000300a00 */
[----:B------:R-:W-:-:S04]  /*ba3c0*/  IADD3 R0, R29, 0x1d0, RZ ;  /* 0x000001d01d007810 */ /* 0x000fc80007ffe0ff */
[----:B------:R-:W-:Y:S01]  /*ba3d0*/  ISETP.LT.AND P2, PT, R0, c[0x0][0x17c], !P0 ;  /* 0x00005f0000007a0c */ /* 0x000fe20004741270 */
[----:B---3--:R1:W-:-:S12]  /*ba3e0*/  @P1 STG.E [R18.64], R21 ;  /* 0x0000001512001986 */ /* 0x0083d8000c101908 */
[----:B----4-:R3:W-:Y:S04]  /*ba3f0*/  @P2 STG.E [R26.64], R22 ;  /* 0x000000161a002986 */ /* 0x0107e8000c101908 */
[----:B--2---:R-:W2:Y:S04]  /*ba400*/  LDS.128 R24, [R17+0x6000] ;  /* 0x0060000011187984 */ /* 0x004ea80000000c00 */
[----:B-1----:R-:W4:Y:S04]  /*ba410*/  LDL.LU.64 R18, [R1+0x1f0] ;  /* 0x0001f00001127983 */ /* 0x002f280000300a00 */
[----:B---3--:R-:W3:Y:S04]  /*ba420*/  LDL.LU.64 R22, [R1+0x1e8] ;  /* 0x0001e80001167983 */ /* 0x008ee80000300a00 */
[----:B------:R-:W3:Y:S04]  /*ba430*/  LDL.LU.64 R6, [R1+0x1e0] ;  /* 0x0001e00001067983 */ /* 0x000ee80000300a00 */
[----:B--2---:R1:W-:Y:S01]  /*ba440*/  STL [R1+0x28], R26 ;  /* 0x0000281a01007387 */ /* 0x0043e20000100800 */
[----:B------:R-:W-:-:S02]  /*ba450*/  IMAD.MOV.U32 R17, RZ, RZ, R27 ;  /* 0x000000ffff117224 */ /* 0x000fc400078e001b */
[----:B------:R-:W-:Y:S02]  /*ba460*/  IMAD.MOV.U32 R21, RZ, RZ, R24 ;  /* 0x000000ffff157224 */ /* 0x000fe400078e0018 */
[----:B------:R-:W-:Y:S01]  /*ba470*/  IMAD.MOV.U32 R20, RZ, RZ, R25 ;  /* 0x000000ffff147224 */ /* 0x000fe200078e0019 */
[----:B-1----:R-:W2:Y:S04]  /*ba480*/  LDL.LU.64 R26, [R1+0x1748] ;  /* 0x00174800011a7983 */ /* 0x002ea80000300a00 */
[----:B------:R-:W2:Y:S01]  /*ba490*/  LDL.LU.64 R24, [R1+0x1740] ;  /* 0x0017400001187983 */ /* 0x000ea20000300a00 */
[----:B------:R-:W-:-:S04]  /*ba4a0*/  IADD3 R0, R29, 0x1d2, RZ ;  /* 0x000001d21d007810 */ /* 0x000fc80007ffe0ff */
[----:B------:R-:W-:Y:S02]  /*ba4b0*/  ISETP.LT.AND P4, PT, R0, c[0x0][0x17c], !P0 ;  /* 0x00005f0000007a0c */ /* 0x000fe40004781270 */
[C---:B------:R-:W-:Y:S02]  /*ba4c0*/  IADD3 R8, R29.reuse, 0x1d3, RZ ;  /* 0x000001d31d087810 */ /* 0x040fe40007ffe0ff */
[----:B------:R-:W-:Y:S01]  /*ba4d0*/  IADD3 R0, R29, 0x1d4, RZ ;  /* 0x000001d41d007810 */ /* 0x000fe20007ffe0ff */
[----:B--2---:R1:W-:Y:S08]  /*ba4e0*/  @P3 STG.E [R24.64], R12 ;  /* 0x0000000c18003986 */ /* 0x0043f0000c101908 */
[----:B------:R2:W-:Y:S04]  /*ba4f0*/  @P4 STG.E [R10.64], R9 ;  /* 0x000000090a004986 */ /* 0x0005e8000c101908 */
[----:B-1----:R-:W3:Y:S04]  /*ba500*/  LDL.LU.64 R24, [R1+0x1738] ;  /* 0x0017380001187983 */ /* 0x002ee80000300a00 */
[----:B--2---:R-:W2:Y:S01]  /*ba510*/  LDL.LU R10, [R1+0x1730] ;  /* 0x00173000010a7983 */ /* 0x004ea20000300800 */
[----:B------:R-:W-:-:S02]  /*ba520*/  ISETP.LT.AND P5, PT, R8, c[0x0][0x17c], !P0 ;  /* 0x00005f0008007a0c */ /* 0x000fc400047a1270 */
[----:B------:R-:W-:Y:S02]  /*ba530*/  ISETP.LT.AND P6, PT, R0, c[0x0][0x17c], !P0 ;  /* 0x00005f0000007a0c */ /* 0x000fe400047c1270 */
[C---:B------:R-:W-:Y:S02]  /*ba540*/  IADD3 R8, R29.reuse, 0x1d5, RZ ;  /* 0x000001d51d087810 */ /* 0x040fe40007ffe0ff */
[----:B------:R-:W-:Y:S02]  /*ba550*/  IADD3 R12, R29, 0x1d8, RZ ;  /* 0x000001d81d0c7810 */ /* 0x000fe40007ffe0ff */
[----:B------:R-:W-:Y:S02]  /*ba560*/  ISETP.LT.AND P1, PT, R8, c[0x0][0x17c], !P0 ;  /* 0x00005f0008007a0c */ /* 0x000fe40004721270 */
[----:B------:R-:W-:-:S03]  /*ba570*/  ISETP.LT.AND P4, PT, R12, c[0x0][0x17c], !P0 ;  /* 0x00005f000c007a0c */ /* 0x000fc60004781270 */
[----:B------:R-:W-:Y:S04]  /*ba580*/  @P5 STG.E [R26.64], R16 ;  /* 0x000000101a005986 */ /* 0x000fe8000c101908 */
[----:B---3--:R-:W-:Y:S04]  /*ba590*/  @P6 STG.E [R14.64], R24 ;  /* 0x000000180e006986 */ /* 0x008fe8000c101908 */
[----:B--2---:R-:W1:Y:S04]  /*ba5a0*/  LDS.128 R8, [R10+0x6000] ;  /* 0x006000000a087984 */ /* 0x004e680000000c00 */
[----:B------:R-:W2:Y:S04]  /*ba5b0*/  LDS.128 R12, [R13+0x6000] ;  /* 0x006000000d0c7984 */ /* 0x000ea80000000c00 */
[----:B----4-:R-:W-:Y:S04]  /*ba5c0*/  @P1 STG.E [R18.64], R25 ;  /* 0x0000001912001986 */ /* 0x010fe8000c101908 */
[----:B-1----:R1:W-:Y:S04]  /*ba5d0*/  STL.64 [R1+0x1708], R10 ;  /* 0x0017080a01007387 */ /* 0x0023e80000100a00 */
[----:B-1----:R-:W3:Y:S04]  /*ba5e0*/  LDL.LU.64 R10, [R1+0x1b8] ;  /* 0x0001b800010a7983 */ /* 0x002ee80000300a00 */
[----:B------:R-:W4:Y:S04]  /*ba5f0*/  LDL.LU.64 R26, [R1+0x1a8] ;  /* 0x0001a800011a7983 */ /* 0x000f280000300a00 */
[----:B--2---:R1:W-:Y:S04]  /*ba600*/  STL.64 [R1+0x1710], R14 ;  /* 0x0017100e01007387 */ /* 0x0043e80000100a00 */
[----:B-1----:R-:W2:Y:S04]  /*ba610*/  LDL.LU.64 R14, [R1+0x1c0] ;  /* 0x0001c000010e7983 */ /* 0x002ea80000300a00 */
[----:B------:R-:W2:Y:S01]  /*ba620*/  LDL.LU.64 R24, [R1+0x1c8] ;  /* 0x0001c80001187983 */ /* 0x000ea20000300a00 */
[----:B------:R-:W-:-:S02]  /*ba630*/  IADD3 R0, R29, 0x1d6, RZ ;  /* 0x000001d61d007810 */ /* 0x000fc40007ffe0ff */
[C---:B------:R-:W-:Y:S01]  /*ba640*/  IADD3 R16, R29.reuse, 0x1da, RZ ;  /* 0x000001da1d107810 */ /* 0x040fe20007ffe0ff */
[----:B------:R-:W3:Y:S01]  /*ba650*/  LDL.LU.64 R18, [R1+0x1a0] ;  /* 0x0001a00001127983 */ /* 0x000ee20000300a00 */
[----:B------:R-:W-:Y:S02]  /*ba660*/  ISETP.LT.AND P2, PT, R0, c[0x0][0x17c], !P0 ;  /* 0x00005f0000007a0c */ /* 0x000fe40004741270 */
[----:B------:R-:W-:-:S04]  /*ba670*/  IADD3 R0, R29, 0x1d7, RZ ;  /* 0x000001d71d007810 */ /* 0x000fc80007ffe0ff */
[----:B------:R-:W-:Y:S02]  /*ba680*/  ISETP.LT.AND P3, PT, R0, c[0x0][0x17c], !P0 ;  /* 0x00005f0000007a0c */ /* 0x000fe40004761270 */
[----:B------:R-:W-:-:S04]  /*ba690*/  IADD3 R0, R29, 0x1d9, RZ ;  /* 0x000001d91d007810 */ /* 0x000fc80007ffe0ff */
[----:B------:R-:W-:Y:S02]  /*ba6a0*/  ISETP.LT.AND P5, PT, R0, c[0x0][0x17c], !P0 ;  /* 0x00005f0000007a0c */ /* 0x000fe400047a1270 */
[----:B------:R-:W-:Y:S01]  /*ba6b0*/  ISETP.LT.AND P6, PT, R16, c[0x0][0x17c], !P0 ;  /* 0x00005f0010007a0c */ /* 0x000fe200047c1270 */
[----:B------:R1:W-:Y:S04]  /*ba6c0*/  @P2 STG.E [R22.64], R4 ;  /* 0x0000000416002986 */ /* 0x0003e8000c101908 */
[----:B------:R1:W-:Y:S02]  /*ba6d0*/  @P3 STG.E [R6.64], R5 ;  /* 0x0000000506003986 */ /* 0x0003e4000c101908 */
[----:B-1----:R-:W-:Y:S02]  /*ba6e0*/  IADD3 R4, R29, 0x1de, RZ ;  /* 0x000001de1d047810 */ /* 0x002fe40007ffe0ff */
[----:B------:R-:W4:Y:S04]  /*ba6f0*/  LDL.LU.64 R22, [R1+0x1728] ;  /* 0x0017280001167983 */ /* 0x000f280000300a00 */
[----:B------:R-:W4:Y:S04]  /*ba700*/  LDL.LU.64 R6, [R1+0x198] ;  /* 0x0001980001067983 */ /* 0x000f280000300a00 */
[----:B--2---:R1:W-:Y:S01]  /*ba710*/  @P4 STG.E [R24.64], R3 ;  /* 0x0000000318004986 */ /* 0x0043e2000c101908 */
[----:B------:R-:W-:-:S02]  /*ba720*/  ISETP.LT.AND P4, PT, R4, c[0x0][0x17c], !P0 ;  /* 0x00005f0004007a0c */ /* 0x000fc40004781270 */
[----:B------:R-:W-:Y:S01]  /*ba730*/  IADD3 R4, R29, 0x1e0, RZ ;  /* 0x000001e01d047810 */ /* 0x000fe20007ffe0ff */
[----:B------:R2:W-:Y:S04]  /*ba740*/  @P5 STG.E [R14.64], R2 ;  /* 0x000000020e005986 */ /* 0x0005e8000c101908 */
[----:B---3--:R3:W-:Y:S04]  /*ba750*/  @P6 STG.E [R10.64], R21 ;  /* 0x000000150a006986 */ /* 0x0087e8000c101908 */
[----:B-1----:R-:W4:Y:S01]  /*ba760*/  LDL.LU.64 R24, [R1+0x188] ;  /* 0x0001880001187983 */ /* 0x002f220000300a00 */
[----:B------:R-:W-:-:S03]  /*ba770*/  ISETP.LT.AND P6, PT, R4, c[0x0][0x17c], !P0 ;  /* 0x00005f0004007a0c */ /* 0x000fc600047c1270 */
[----:B--2---:R-:W2:Y:S04]  /*ba780*/  LDL.LU R2, [R1+0x98] ;  /* 0x0000980001027983 */ /* 0x004ea80000300800 */
[----:B------:R-:W2:Y:S04]  /*ba790*/  LDL.LU R3, [R1+0x9c] ;  /* 0x00009c0001037983 */ /* 0x000ea80000300800 */
[----:B------:R-:W2:Y:S04]  /*ba7a0*/  LDL.LU.64 R14, [R1+0x178] ;  /* 0x00017800010e7983 */ /* 0x000ea80000300a00 */
[----:B---3--:R-:W3:Y:S04]  /*ba7b0*/  LDL.LU R11, [R1+0x58] ;  /* 0x00005800010b7983 */ /* 0x008ee80000300800 */
[----:B------:R-:W2:Y:S01]  /*ba7c0*/  LDL.LU.64 R4, [R1+0x1b0] ;  /* 0x0001b00001047983 */ /* 0x000ea20000300a00 */
[----:B------:R-:W-:-:S02]  /*ba7d0*/  IADD3 R0, R29, 0x1db, RZ ;  /* 0x000001db1d007810 */ /* 0x000fc40007ffe0ff */
[C---:B------:R-:W-:Y:S02]  /*ba7e0*/  IADD3 R16, R29.reuse, 0x1dc, RZ ;  /* 0x000001dc1d107810 */ /* 0x040fe40007ffe0ff */
[----:B------:R-:W-:Y:S02]  /*ba7f0*/  ISETP.LT.AND P1, PT, R0, c[0x0][0x17c], !P0 ;  /* 0x00005f0000007a0c */ /* 0x000fe40004721270 */
[C---:B------:R-:W-:Y:S02]  /*ba800*/  IADD3 R0, R29.reuse, 0x1dd, RZ ;  /* 0x000001dd1d007810 */ /* 0x040fe40007ffe0ff */
[----:B------:R-:W-:Y:S02]  /*ba810*/  ISETP.LT.AND P2, PT, R16, c[0x0][0x17c], !P0 ;  /* 0x00005f0010007a0c */ /* 0x000fe40004741270 */
[----:B------:R-:W-:Y:S02]  /*ba820*/  ISETP.LT.AND P3, PT, R0, c[0x0][0x17c], !P0 ;  /* 0x00005f0000007a0c */ /* 0x000fe40004761270 */
[----:B------:R-:W-:-:S05]  /*ba830*/  IADD3 R0, R29, 0x1df, RZ ;  /* 0x000001df1d007810 */ /* 0x000fca0007ffe0ff */
[----:B--2---:R1:W-:Y:S04]  /*ba840*/  @P1 STG.E [R4.64], R20 ;  /* 0x0000001404001986 */ /* 0x0043e8000c101908 */
[----:B----4-:R2:W-:Y:S04]  /*ba850*/  @P2 STG.E [R26.64], R8 ;  /* 0x000000081a002986 */ /* 0x0105e8000c101908 */
[----:B------:R4:W-:Y:S04]  /*ba860*/  @P3 STG.E [R18.64], R9 ;  /* 0x0000000912003986 */ /* 0x0009e8000c101908 */
[----:B-1----:R-:W3:Y:S04]  /*ba870*/  LDL.LU.64 R20, [R1+0x170] ;  /* 0x0001700001147983 */ /* 0x002ee80000300a00 */
[----:B--2---:R-:W2:Y:S04]  /*ba880*/  LDL.LU R26, [R1+0x5c] ;  /* 0x00005c00011a7983 */ /* 0x004ea80000300800 */
[----:B----4-:R-:W4:Y:S01]  /*ba890*/  LDL.LU.64 R8, [R1+0x190] ;  /* 0x0001900001087983 */ /* 0x010f220000300a00 */
[----:B------:R-:W-:-:S03]  /*ba8a0*/  ISETP.LT.AND P5, PT, R0, c[0x0][0x17c], !P0 ;  /* 0x00005f0000007a0c */ /* 0x000fc600047a1270 */
[----:B------:R-:W2:Y:S04]  /*ba8b0*/  LDL.LU.64 R18, [R1+0x168] ;  /* 0x0001680001127983 */ /* 0x000ea80000300a00 */
[----:B------:R-:W2:Y:S04]  /*ba8c0*/  LDL.LU R27, [R1+0x18] ;  /* 0x00001800011b7983 */ /* 0x000ea80000300800 */
[----:B------:R1:W-:Y:S04]  /*ba8d0*/  @P4 STG.E [R6.64], R12 ;  /* 0x0000000c06004986 */ /* 0x0003e8000c101908 */
[----:B-1----:R-:W2:Y:S04]  /*ba8e0*/  LDL.LU.64 R6, [R1+0x160] ;  /* 0x0001600001067983 */ /* 0x002ea80000300a00 */
[----:B----4-:R1:W-:Y:S04]  /*ba8f0*/  @P5 STG.E [R8.64], R13 ;  /* 0x0000000d08005986 */ /* 0x0103e8000c101908 */
[----:B-1----:R-:W4:Y:S01]  /*ba900*/  LDL.LU.64 R12, [R1+0x180] ;  /* 0x00018000010c7983 */ /* 0x002f220000300a00 */
[----:B------:R-:W-:-:S02]  /*ba910*/  IADD3 R0, R29, 0x1e1, RZ ;  /* 0x000001e11d007810 */ /* 0x000fc40007ffe0ff */
[C---:B------:R-:W-:Y:S01]  /*ba920*/  IADD3 R4, R29.reuse, 0x1e2, RZ ;  /* 0x000001e21d047810 */ /* 0x040fe20007ffe0ff */
[----:B------:R-:W2:Y:S01]  /*ba930*/  LDL.LU.64 R8, [R1+0x158] ;  /* 0x0001580001087983 */ /* 0x000ea20000300a00 */
[----:B------:R-:W-:Y:S02]  /*ba940*/  ISETP.LT.AND P1, PT, R0, c[0x0][0x17c], !P0 ;  /* 0x00005f0000007a0c */ /* 0x000fe40004721270 */
[C---:B------:R-:W-:Y:S02]  /*ba950*/  IADD3 R0, R29.reuse, 0x1e3, RZ ;  /* 0x000001e31d007810 */ /* 0x040fe40007ffe0ff */
[----:B------:R-:W-:Y:S02]  /*ba960*/  ISETP.LT.AND P2, PT, R4, c[0x0][0x17c], !P0 ;  /* 0x00005f0004007a0c */ /* 0x000fe40004741270 */
[----:B------:R-:W-:Y:S02]  /*ba970*/  IADD3 R4, R29, 0x1e4, RZ ;  /* 0x000001e41d047810 */ /* 0x000fe40007ffe0ff */
[----:B------:R-:W-:-:S02]  /*ba980*/  ISETP.LT.AND P3, PT, R0, c[0x0][0x17c], !P0 ;  /* 0x00005f0000007a0c */ /* 0x000fc40004761270 */
[----:B------:R-:W-:Y:S01]  /*ba990*/  ISETP.LT.AND P4, PT, R4, c[0x0][0x17c], !P0 ;  /* 0x00005f0004007a0c */ /* 0x000fe20004781270 */
[----:B------:R1:W-:Y:S04]  /*ba9a0*/  @P6 STG.E [R24.64], R2 ;  /* 0x0000000218006986 */ /* 0x0003e8000c101908 */
[----:B-1----:R-:W2:Y:S04]  /*ba9b0*/  LDL.LU.64 R24, [R1+0x150] ;  /* 0x0001500001187983 */ /* 0x002ea80000300a00 */
[----:B----4-:R1:W-:Y:S04]  /*ba9c0*/  @P1 STG.E [R12.64], R3 ;  /* 0x000000030c001986 */ /* 0x0103e8000c101908 */
[----:B---3--:R3:W-:Y:S04]  /*ba9d0*/  @P2 STG.E [R14.64], R11 ;  /* 0x0000000b0e002986 */ /* 0x0087e8000c101908 */
[----:B-1----:R-:W4:Y:S04]  /*ba9e0*/  LDL.LU.64 R2, [R1+0x148] ;  /* 0x0001480001027983 */ /* 0x002f280000300a00 */
[----:B------:R-:W4:Y:S04]  /*ba9f0*/  LDL.LU R16, [R1+0x88] ;  /* 0x0000880001107983 */ /* 0x000f280000300800 */
[----:B---3--:R-:W3:Y:S04]  /*baa00*/  LDL.LU R14, [R1+0x8c] ;  /* 0x00008c00010e7983 */ /* 0x008ee80000300800 */
[----:B------:R-:W3:Y:S04]  /*baa10*/  LDL.LU.64 R12, [R1+0x138] ;  /* 0x00013800010c7983 */ /* 0x000ee80000300a00 */
[----:B------:R-:W3:Y:S04]  /*baa20*/  LDL.LU R15, [R1+0x48] ;  /* 0x00004800010f7983 */ /* 0x000ee80000300800 */
[----:B--2---:R1:W-:Y:S04]  /*baa30*/  @P3 STG.E [R20.64], R26 ;  /* 0x0000001a14003986 */ /* 0x0043e8000c101908 */
[----:B------:R-:W2:Y:S04]  /*baa40*/  LDL.LU.64 R10, [R1+0x130] ;  /* 0x00013000010a7983 */ /* 0x000ea80000300a00 */
[----:B------:R1:W-:Y:S04]  /*baa50*/  @P4 STG.E [R18.64], R27 ;  /* 0x0000001b12004986 */ /* 0x0003e8000c101908 */
[----:B-1----:R-:W2:Y:S04]  /*baa60*/  LDL.LU R21, [R1+0x4c] ;  /* 0x00004c0001157983 */ /* 0x002ea80000300800 */
[----:B------:R-:W2:Y:S01]  /*baa70*/  LDL.LU.64 R18, [R1+0x1720] ;  /* 0x0017200001127983 */ /* 0x000ea20000300a00 */
[----:B------:R-:W-:-:S02]  /*baa80*/  IADD3 R0, R29, 0x1e5, RZ ;  /* 0x000001e51d007810 */ /* 0x000fc40007ffe0ff */
[C---:B------:R-:W-:Y:S01]  /*baa90*/  IADD3 R4, R29.reuse, 0x1e6, RZ ;  /* 0x000001e61d047810 */ /* 0x040fe20007ffe0ff */
[----:B------:R-:W3:Y:S01]  /*baaa0*/  LDL.LU.64 R26, [R1+0x128] ;  /* 0x00012800011a7983 */ /* 0x000ee20000300a00 */
[----:B------:R-:W-:Y:S02]  /*baab0*/  ISETP.LT.AND P5, PT, R0, c[0x0][0x17c], !P0 ;  /* 0x00005f0000007a0c */ /* 0x000fe400047a1270 */
[C---:B------:R-:W-:Y:S02]  /*baac0*/  IADD3 R0, R29.reuse, 0x1e7, RZ ;  /* 0x000001e71d007810 */ /* 0x040fe40007ffe0ff */
[----:B------:R-:W-:Y:S02]  /*baad0*/  ISETP.LT.AND P6, PT, R4, c[0x0][0x17c], !P0 ;  /* 0x00005f0004007a0c */ /* 0x000fe400047c1270 */
[----:B------:R-:W-:Y:S02]  /*baae0*/  ISETP.LT.AND P1, PT, R0, c[0x0][0x17c], !P0 ;  /* 0x00005f0000007a0c */ /* 0x000fe40004721270 */
[----:B------:R-:W-:-:S02]  /*baaf0*/  IADD3 R4, R29, 0x1e8, RZ ;  /* 0x000001e81d047810 */ /* 0x000fc40007ffe0ff */
[C---:B------:R-:W-:Y:S02]  /*bab00*/  IADD3 R0, R29.reuse, 0x1e9, RZ ;  /* 0x000001e91d007810 */ /* 0x040fe40007ffe0ff */
[----:B------:R-:W-:Y:S02]  /*bab10*/  ISETP.LT.AND P2, PT, R4, c[0x0][0x17c], !P0 ;  /* 0x00005f0004007a0c */ /* 0x000fe40004741270 */
[----:B------:R-:W-:Y:S02]  /*bab20*/  ISETP.LT.AND P3, PT, R0, c[0x0][0x17c], !P0 ;  /* 0x00005f0000007a0c */ /* 0x000fe40004761270 */
[C---:B------:R-:W-:Y:S02]  /*bab30*/  IADD3 R4, R29.reuse, 0x1ea, RZ ;  /* 0x000001ea1d047810 */ /* 0x040fe40007ffe0ff */
[----:B------:R-:W-:Y:S01]  /*bab40*/  IADD3 R0, R29, 0x1eb, RZ ;  /* 0x000001eb1d007810 */ /* 0x000fe20007ffe0ff */
[----:B------:R1:W-:Y:S01]  /*bab50*/  @P5 STG.E [R6.64], R28 ;  /* 0x0000001c06005986 */ /* 0x0003e2000c101908 */
[----:B------:R-:W-:-:S02]  /*bab60*/  ISETP.LT.AND P4, PT, R4, c[0x0][0x17c], !P0 ;  /* 0x00005f0004007a0c */ /* 0x000fc40004781270 */
[----:B------:R-:W-:Y:S02]  /*bab70*/  ISETP.LT.AND P5, PT, R0, c[0x0][0x17c], !P0 ;  /* 0x00005f0000007a0c */ /* 0x000fe400047a1270 */
[C---:B------:R-:W-:Y:S02]  /*bab80*/  IADD3 R4, R29.reuse, 0x1ec, RZ ;  /* 0x000001ec1d047810 */ /* 0x040fe40007ffe0ff */
[----:B------:R-:W-:Y:S01]  /*bab90*/  IADD3 R0, R29, 0x1ed, RZ ;  /* 0x000001ed1d007810 */ /* 0x000fe20007ffe0ff */
[----:B-1----:R-:W3:Y:S04]  /*baba0*/  LDL.LU.64 R6, [R1+0x120] ;  /* 0x0001200001067983 */ /* 0x002ee80000300a00 */
[----:B------:R-:W3:Y:S04]  /*babb0*/  LDL.LU.64 R28, [R1+0x118] ;  /* 0x00011800011c7983 */ /* 0x000ee80000300a00 */
[----:B--2---:R1:W-:Y:S04]  /*babc0*/  @P6 STG.E [R8.64], R18 ;  /* 0x0000001208006986 */ /* 0x0043e8000c101908 */
[----:B------:R2:W-:Y:S04]  /*babd0*/  @P1 STG.E [R24.64], R19 ;  /* 0x0000001318001986 */ /* 0x0005e8000c101908 */
[----:B-1----:R-:W3:Y:S04]  /*babe0*/  LDL.LU.64 R8, [R1+0x110] ;  /* 0x0001100001087983 */ /* 0x002ee80000300a00 */
[----:B--2---:R-:W2:Y:S04]  /*babf0*/  LDL.LU.64 R24, [R1+0xf8] ;  /* 0x0000f80001187983 */ /* 0x004ea80000300a00 */
[----:B------:R-:W2:Y:S04]  /*bac00*/  LDL.LU R20, [R1+0x78] ;  /* 0x0000780001147983 */ /* 0x000ea80000300800 */
[----:B------:R-:W2:Y:S01]  /*bac10*/  LDL.LU R19, [R1+0xea0] ;  /* 0x000ea00001137983 */ /* 0x000ea20000300800 */
[----:B------:R-:W-:-:S03]  /*bac20*/  ISETP.LT.AND P6, PT, R4, c[0x0][0x17c], !P0 ;  /* 0x00005f0004007a0c */ /* 0x000fc600047c1270 */
[----:B----4-:R1:W-:Y:S04]  /*bac30*/  @P2 STG.E [R2.64], R16 ;  /* 0x0000001002002986 */ /* 0x0103e8000c101908 */
[----:B-1----:R-:W4:Y:S01]  /*bac40*/  LDL.LU.64 R2, [R1+0x1718] ;  /* 0x0017180001027983 */ /* 0x002f220000300a00 */
[----:B--2---:R-:W-:-:S04]  /*bac50*/  IADD3 R4, R19, 0x1ee, RZ ;  /* 0x000001ee13047810 */ /* 0x004fc80007ffe0ff */
[----:B------:R-:W-:Y:S02]  /*bac60*/  ISETP.LT.AND P2, PT, R4, c[0x0][0x17c], !P0 ;  /* 0x00005f0004007a0c */ /* 0x000fe40004741270 */
[----:B------:R-:W3:Y:S01]  /*bac70*/  LDL.LU.64 R4, [R1+0x140] ;  /* 0x0001400001047983 */ /* 0x000ee20000300a00 */
[----:B------:R-:W-:Y:S02]  /*bac80*/  ISETP.LT.AND P1, PT, R0, c[0x0][0x17c], !P0 ;  /* 0x00005f0000007a0c */ /* 0x000fe40004721270 */
[C---:B------:R-:W-:Y:S01]  /*bac90*/  IADD3 R0, R19.reuse, 0x1ef, RZ ;  /* 0x000001ef13007810 */ /* 0x040fe20007ffe0ff */
[----:B---3--:R1:W-:Y:S03]  /*baca0*/  @P3 STG.E [R4.64], R14 ;  /* 0x0000000e04003986 */ /* 0x0083e6000c101908 */
[----:B------:R-:W-:Y:S01]  /*bacb0*/  ISETP.LT.AND P3, PT, R0, c[0x0][0x17c], !P0 ;  /* 0x00005f0000007a0c */ /* 0x000fe20004761270 */
[----:B------:R2:W-:Y:S01]  /*bacc0*/  @P4 STG.E [R12.64], R15 ;  /* 0x0000000f0c004986 */ /* 0x0005e2000c101908 */
[----:B-1----:R-:W-:-:S03]  /*bacd0*/  IADD3 R4, R19, 0x1f0, RZ ;  /* 0x000001f013047810 */ /* 0x002fc60007ffe0ff */
[----:B------:R1:W-:Y:S01]  /*bace0*/  @P5 STG.E [R10.64], R21 ;  /* 0x000000150a005986 */ /* 0x0003e2000c101908 */
[----:B------:R-:W-:-:S03]  /*bacf0*/  ISETP.LT.AND P4, PT, R4, c[0x0][0x17c], !P0 ;  /* 0x00005f0004007a0c */ /* 0x000fc60004781270 */
[----:B--2---:R-:W2:Y:S01]  /*bad00*/  LDL.LU.64 R14, [R1+0xf0] ;  /* 0x0000f000010e7983 */ /* 0x004ea20000300a00 */
[----:B------:R-:W-:-:S03]  /*bad10*/  IADD3 R4, R19, 0x1f2, RZ ;  /* 0x000001f213047810 */ /* 0x000fc60007ffe0ff */
[----:B----4-:R3:W-:Y:S01]  /*bad20*/  @P6 STG.E [R26.64], R3 ;  /* 0x000000031a006986 */ /* 0x0107e2000c101908 */
[----:B------:R-:W-:-:S03]  /*bad30*/  ISETP.LT.AND P6, PT, R4, c[0x0][0x17c], !P0 ;  /* 0x00005f0004007a0c */ /* 0x000fc600047c1270 */
[----:B-1----:R-:W4:Y:S01]  /*bad40*/  LDL.LU.64 R10, [R1+0x108] ;  /* 0x00010800010a7983 */ /* 0x002f220000300a00 */
[----:B------:R-:W-:-:S03]  /*bad50*/  IADD3 R4, R19, 0x1f4, RZ ;  /* 0x000001f413047810 */ /* 0x000fc60007ffe0ff */
[----:B------:R1:W-:Y:S04]  /*bad60*/  @P1 STG.E [R6.64], R2 ;  /* 0x0000000206001986 */ /* 0x0003e8000c101908 */
[----:B---3--:R-:W3:Y:S04]  /*bad70*/  LDL.LU.64 R26, [R1+0xd8] ;  /* 0x0000d800011a7983 */ /* 0x008ee80000300a00 */
[----:B------:R1:W-:Y:S04]  /*bad80*/  @P2 STG.E [R28.64], R22 ;  /* 0x000000161c002986 */ /* 0x0003e8000c101908 */
[----:B-1----:R-:W2:Y:S01]  /*bad90*/  LDL.LU.64 R6, [R1+0xe8] ;  /* 0x0000e80001067983 */ /* 0x002ea20000300a00 */
[----:B------:R-:W-:-:S03]  /*bada0*/  ISETP.LT.AND P2, PT, R4, c[0x0][0x17c], !P0 ;  /* 0x00005f0004007a0c */ /* 0x000fc60004741270 */
[----:B------:R-:W2:Y:S01]  /*badb0*/  LDL.LU.64 R2, [R1+0x100] ;  /* 0x0001000001027983 */ /* 0x000ea20000300a00 */
[----:B------:R-:W-:-:S03]  /*badc0*/  IADD3 R4, R19, 0x1f6, RZ ;  /* 0x000001f613047810 */ /* 0x000fc60007ffe0ff */
[----:B------:R-:W2:Y:S04]  /*badd0*/  LDL.LU.64 R28, [R1+0xd0] ;  /* 0x0000d000011c7983 */ /* 0x000ea80000300a00 */
[----:B------:R1:W-:Y:S04]  /*bade0*/  @P3 STG.E [R8.64], R23 ;  /* 0x0000001708003986 */ /* 0x0003e8000c101908 */
[----:B------:R1:W-:Y:S01]  /*badf0*/  @P4 STG.E [R24.64], R20 ;  /* 0x0000001418004986 */ /* 0x0003e2000c101908 */
[----:B------:R-:W-:-:S03]  /*bae00*/  ISETP.LT.AND P4, PT, R4, c[0x0][0x17c], !P0 ;  /* 0x00005f0004007a0c */ /* 0x000fc60004781270 */
[----:B-1----:R-:W2:Y:S04]  /*bae10*/  LDL.LU.64 R22, [R1+0xc8] ;  /* 0x0000c80001167983 */ /* 0x002ea80000300a00 */
[----:B------:R-:W2:Y:S04]  /*bae20*/  LDL.LU R18, [R1+0x68] ;  /* 0x0000680001127983 */ /* 0x000ea80000300800 */
[----:B------:R-:W2:Y:S04]  /*bae30*/  LDL.LU.64 R12, [R1+0xc0] ;  /* 0x0000c000010c7983 */ /* 0x000ea80000300a00 */
[----:B------:R-:W2:Y:S04]  /*bae40*/  LDL.LU R5, [R1+0x6c] ;  /* 0x00006c0001057983 */ /* 0x000ea80000300800 */
[----:B------:R-:W2:Y:S04]  /*bae50*/  LDL.LU.64 R8, [R1+0xb8] ;  /* 0x0000b80001087983 */ /* 0x000ea80000300a00 */
[----:B------:R-:W2:Y:S04]  /*bae60*/  LDL.LU R16, [R1+0x28] ;  /* 0x0000280001107983 */ /* 0x000ea80000300800 */
[----:B------:R-:W2:Y:S04]  /*bae70*/  LDL.LU.64 R24, [R1+0xb0] ;  /* 0x0000b00001187983 */ /* 0x000ea80000300a00 */
[----:B------:R-:W2:Y:S04]  /*bae80*/  LDL.LU.64 R20, [R1+0xa8] ;  /* 0x0000a80001147983 */ /* 0x000ea80000300a00 */
[----:B------:R-:W2:Y:S01]  /*bae90*/  LDL.LU R4, [R1+0x7c] ;  /* 0x00007c0001047983 */ /* 0x000ea20000300800 */
[----:B------:R-:W-:-:S04]  /*baea0*/  IADD3 R0, R19, 0x1f1, RZ ;  /* 0x000001f113007810 */ /* 0x000fc80007ffe0ff */
[----:B------:R-:W-:Y:S02]  /*baeb0*/  ISETP.LT.AND P5, PT, R0, c[0x0][0x17c], !P0 ;  /* 0x00005f0000007a0c */ /* 0x000fe400047a1270 */
[----:B------:R-:W-:-:S04]  /*baec0*/  IADD3 R0, R19, 0x1f3, RZ ;  /* 0x000001f313007810 */ /* 0x000fc80007ffe0ff */
[----:B------:R-:W-:Y:S02]  /*baed0*/  ISETP.LT.AND P1, PT, R0, c[0x0][0x17c], !P0 ;  /* 0x00005f0000007a0c */ /* 0x000fe40004721270 */
[----:B------:R-:W-:-:S04]  /*baee0*/  IADD3 R0, R19, 0x1f5, RZ ;  /* 0x000001f513007810 */ /* 0x000fc80007ffe0ff */
[----:B------:R-:W-:Y:S02]  /*baef0*/  ISETP.LT.AND P3, PT, R0, c[0x0][0x17c], !P0 ;  /* 0x00005f0000007a0c */ /* 0x000fe40004761270 */
[C---:B------:R-:W-:Y:S01]  /*baf00*/  IADD3 R0, R19.reuse, 0x1f7, RZ ;  /* 0x000001f713007810 */ /* 0x040fe20007ffe0ff */
[----:B--2---:R1:W-:Y:S03]  /*baf10*/  @P5 STG.E [R14.64], R4 ;  /* 0x000000040e005986 */ /* 0x0043e6000c101908 */
[----:B------:R-:W-:Y:S01]  /*baf20*/  ISETP.LT.AND P5, PT, R0, c[0x0][0x17c], !P0 ;  /* 0x00005f0000007a0c */ /* 0x000fe200047a1270 */
[----:B-1----:R-:W2:Y:S04]  /*baf30*/  LDL.LU.64 R14, [R1+0x1710] ;  /* 0x00171000010e7983 */ /* 0x002ea80000300a00 */
[----:B------:R-:W4:Y:S01]  /*baf40*/  LDL.LU R0, [R1+0x38] ;  /* 0x0000380001007983 */ /* 0x000f220000300800 */
[----:B------:R-:W-:-:S03]  /*baf50*/  IADD3 R4, R19, 0x1f8, RZ ;  /* 0x000001f813047810 */ /* 0x000fc60007ffe0ff */
[----:B----4-:R1:W-:Y:S01]  /*baf60*/  @P6 STG.E [R10.64], R0 ;  /* 0x000000000a006986 */ /* 0x0103e2000c101908 */
[----:B------:R-:W-:-:S03]  /*baf70*/  ISETP.LT.AND P6, PT, R4, c[0x0][0x17c], !P0 ;  /* 0x00005f0004007a0c */ /* 0x000fc600047c1270 */
[----:B-1----:R-:W4:Y:S04]  /*baf80*/  LDL.LU.64 R10, [R1+0x1708] ;  /* 0x00170800010a7983 */ /* 0x002f280000300a00 */
[----:B------:R-:W3:Y:S04]  /*baf90*/  LDL.LU R4, [R1+0x3c] ;  /* 0x00003c0001047983 */ /* 0x000ee80000300800 */
[----:B---3--:R1:W-:Y:S04]  /*bafa0*/  @P1 STG.E [R26.64], R4 ;  /* 0x000000041a001986 */ /* 0x0083e8000c101908 */
[----:B-1----:R-:W3:Y:S04]  /*bafb0*/  LDL.LU.64 R26, [R1+0x1700] ;  /* 0x00170000011a7983 */ /* 0x002ee80000300a00 */
[----:B---3--:R1:W-:Y:S04]  /*bafc0*/  @P2 STG.E [R6.64], R26 ;  /* 0x0000001a06002986 */ /* 0x0083e8000c101908 */
[----:B-1----:R-:W3:Y:S04]  /*bafd0*/  LDL.LU.64 R6, [R1+0x16f8] ;  /* 0x0016f80001067983 */ /* 0x002ee80000300a00 */
[----:B------:R1:W-:Y:S04]  /*bafe0*/  @P3 STG.E [R2.64], R27 ;  /* 0x0000001b02003986 */ /* 0x0003e8000c101908 */
[----:B-1----:R-:W2:Y:S04]  /*baff0*/  LDL.LU.64 R2, [R1+0x16f0] ;  /* 0x0016f00001027983 */ /* 0x002ea80000300a00 */
[----:B------:R-:W2:Y:S01]  /*bb000*/  LDL.LU.64 R26, [R1+0xe0] ;  /* 0x0000e000011a7983 */ /* 0x000ea20000300a00 */
[----:B------:R-:W-:-:S03]  /*bb010*/  IADD3 R0, R19, 0x1f9, RZ ;  /* 0x000001f913007810 */ /* 0x000fc60007ffe0ff */
[----:B---3--:R1:W-:Y:S04]  /*bb020*/  @P4 STG.E [R28.64], R6 ;  /* 0x000000061c004986 */ /* 0x0083e8000c101908 */
[----:B-1----:R-:W3:Y:S01]  /*bb030*/  LDL.LU.64 R28, [R1+0x16e8] ;  /* 0x0016e800011c7983 */ /* 0x002ee20000300a00 */
[----:B------:R-:W-:Y:S02]  /*bb040*/  ISETP.LT.AND P1, PT, R0, c[0x0][0x17c], !P0 ;  /* 0x00005f0000007a0c */ /* 0x000fe40004721270 */
[C---:B------:R-:W-:Y:S02]  /*bb050*/  IADD3 R0, R19.reuse, 0x1fb, RZ ;  /* 0x000001fb13007810 */ /* 0x040fe40007ffe0ff */
[----:B------:R-:W-:Y:S02]  /*bb060*/  IADD3 R4, R19, 0x1fa, RZ ;  /* 0x000001fa13047810 */ /* 0x000fe40007ffe0ff */
[----:B------:R-:W-:-:S02]  /*bb070*/  ISETP.LT.AND P3, PT, R0, c[0x0][0x17c], !P0 ;  /* 0x00005f0000007a0c */ /* 0x000fc40004761270 */
[----:B------:R-:W-:Y:S02]  /*bb080*/  ISETP.LT.AND P2, PT, R4, c[0x0][0x17c], !P0 ;  /* 0x00005f0004007a0c */ /* 0x000fe40004741270 */
[C---:B------:R-:W-:Y:S02]  /*bb090*/  IADD3 R0, R19.reuse, 0x1fc, RZ ;  /* 0x000001fc13007810 */ /* 0x040fe40007ffe0ff */
[C---:B------:R-:W-:Y:S01]  /*bb0a0*/  IADD3 R4, R19.reuse, 0x1fd, RZ ;  /* 0x000001fd13047810 */ /* 0x040fe20007ffe0ff */
[----:B--2---:R-:W-:Y:S01]  /*bb0b0*/  @P5 STG.E [R26.64], R7 ;  /* 0x000000071a005986 */ /* 0x004fe2000c101908 */
[----:B------:R-:W-:Y:S02]  /*bb0c0*/  ISETP.LT.AND P4, PT, R0, c[0x0][0x17c], !P0 ;  /* 0x00005f0000007a0c */ /* 0x000fe40004781270 */
[----:B------:R-:W-:Y:S01]  /*bb0d0*/  ISETP.LT.AND P5, PT, R4, c[0x0][0x17c], !P0 ;  /* 0x00005f0004007a0c */ /* 0x000fe200047a1270 */
[----:B------:R-:W-:Y:S04]  /*bb0e0*/  @P6 STG.E [R22.64], R18 ;  /* 0x0000001216006986 */ /* 0x000fe8000c101908 */
[----:B------:R-:W-:Y:S04]  /*bb0f0*/  @P1 STG.E [R12.64], R5 ;  /* 0x000000050c001986 */ /* 0x000fe8000c101908 */
[----:B------:R-:W-:Y:S04]  /*bb100*/  @P2 STG.E [R8.64], R16 ;  /* 0x0000001008002986 */ /* 0x000fe8000c101908 */
[----:B------:R-:W-:Y:S04]  /*bb110*/  @P3 STG.E [R24.64], R17 ;  /* 0x0000001118003986 */ /* 0x000fe8000c101908 */
[----:B----4-:R-:W-:Y:S04]  /*bb120*/  @P4 STG.E [R20.64], R10 ;  /* 0x0000000a14004986 */ /* 0x010fe8000c101908 */
[----:B---3--:R1:W-:Y:S04]  /*bb130*/  @P5 STG.E [R28.64], R11 ;  /* 0x0000000b1c005986 */ /* 0x0083e8000c101908 */
[----:B-1----:R1:W5:Y:S01]  /*bb140*/  LDL.LU.64 R28, [R1+0x16e0] ;  /* 0x0016e000011c7983 */ /* 0x0023620000300a00 */
[----:B------:R-:W-:-:S02]  /*bb150*/  IADD3 R4, R19, 0x1fe, RZ ;  /* 0x000001fe13047810 */ /* 0x000fc40007ffe0ff */
[----:B------:R-:W-:Y:S02]  /*bb160*/  IADD3 R0, R19, 0x1ff, RZ ;  /* 0x000001ff13007810 */ /* 0x000fe40007ffe0ff */
[----:B------:R-:W-:Y:S02]  /*bb170*/  ISETP.LT.AND P6, PT, R4, c[0x0][0x17c], !P0 ;  /* 0x00005f0004007a0c */ /* 0x000fe400047c1270 */
[----:B------:R-:W-:-:S11]  /*bb180*/  ISETP.LT.AND P0, PT, R0, c[0x0][0x17c], !P0 ;  /* 0x00005f0000007a0c */ /* 0x000fd60004701270 */
[----:B------:R1:W-:Y:S02]  /*bb190*/  @P6 STG.E [R2.64], R14 ;  /* 0x0000000e02006986 */ /* 0x0003e4000c101908 */
[----:B------:R-:W-:Y:S05]  /*bb1a0*/  @!P0 EXIT ;  /* 0x000000000000894d */ /* 0x000fea0003800000 */
[----:B-----5:R-:W-:Y:S01]  /*bb1b0*/  STG.E [R28.64], R15 ;  /* 0x0000000f1c007986 */ /* 0x020fe2000c101908 */
[----:B------:R-:W-:Y:S05]  /*bb1c0*/  EXIT ;  /* 0x000000000000794d */ /* 0x000fea0003800000 */
.L_x_2:
[----:B------:R-:W-:-:S00]  /*bb1d0*/  BRA `(.L_x_2) ;  /* 0xfffffff000007947 */ /* 0x000fc0000383ffff */
[----:B------:R-:W-:-:S00]  /*bb1e0*/  NOP ;  /* 0x0000000000007918 */ /* 0x000fc00000000000 */
        /* <DEDUP_REMOVED lines=9> */
.L_x_3:


//--------------------- .nv.shared.matmul_kernel  --------------------------
	.section	.nv.shared.matmul_kernel,"aw",@nobits
	.sectionflags	@""
	.align	16
